# CuTe-DSL kernel — source=fa4 family=fa4_mla_sm100
# config = {"dtype": "Float16", "causal": true, "topk_gather": false}


// ===== COMPILED SASS (sm_100a) =====

	.target	sm_100a

	.elftype	@"ET_EXEC"


//--------------------- .note.nv.tkinfo           --------------------------
	.section	.note.nv.tkinfo,"",@"SHT_NOTE"
	.sectionflags	@"SHF_NOTE_NV_TKINFO"
	.tkinfo
        /*0018*/ 	.word	0x00000081
        /*0030*/ 	.string	""
        /*0030*/ 	.string	"ptxas"
        /*0030*/ 	.string	"Cuda compilation tools, release 12.9, V12.9.83"
        /*0030*/ 	.string	"Build system must define TOOLS_VERSION_EXTENDED"
        /*0030*/ 	.string	"-O 3 -arch sm_100a "



//--------------------- .note.nv.cuver            --------------------------
	.section	.note.nv.cuver,"",@"SHT_NOTE"
	.sectionflags	@"SHF_NOTE_NV_CUVER"
        /*0018*/ 	.short	0x0001
        /*001a*/ 	.short	0x0064
        /*001c*/ 	.short	0x0001
        /*001e*/ 	.short	0x0000
        /*0020*/ 	.short	0x0001
        /*0022*/ 	.short	0x0000


//--------------------- .nv.info                  --------------------------
	.section	.nv.info,"",@"SHT_CUDA_INFO"
	.align	4


	//----- nvinfo : EIATTR_REGCOUNT
	.align		4
        /*0000*/ 	.byte	0x04, 0x2f
        /*0002*/ 	.short	(.L_6 - .L_5)
	.align		4
.L_5:
        /*0004*/ 	.word	index@(kernel_cutlass_kernel_flash_attncuteflash_fwd_mla_sm100FlashAttentionMLAForwardSm100_object_at__tensor0000o64811101213_tensor0000o256811101213_tensor0000o256811101213_tensor000o6411110012_0)
        /*0008*/ 	.word	0x000000a8


	//----- nvinfo : EIATTR_FRAME_SIZE
	.align		4
.L_6:
        /*000c*/ 	.byte	0x04, 0x11
        /*000e*/ 	.short	(.L_8 - .L_7)
	.align		4
.L_7:
        /*0010*/ 	.word	index@($__internal_2_$__cuda_sm10x_tcgen05_guardrail_trap_unallocated_columns_being_dealloced)
        /*0014*/ 	.word	0x00000120


	//----- nvinfo : EIATTR_FRAME_SIZE
	.align		4
.L_8:
        /*0018*/ 	.byte	0x04, 0x11
        /*001a*/ 	.short	(.L_10 - .L_9)
	.align		4
.L_9:
        /*001c*/ 	.word	index@($__internal_1_$__cuda_sm10x_tcgen05_guardrail_trap_phase_invalid_during_alloc)
        /*0020*/ 	.word	0x00000120


	//----- nvinfo : EIATTR_FRAME_SIZE
	.align		4
.L_10:
        /*0024*/ 	.byte	0x04, 0x11
        /*0026*/ 	.short	(.L_12 - .L_11)
	.align		4
.L_11:
        /*0028*/ 	.word	index@($__internal_0_$__cuda_sm10x_tcgen05_guardrail_trap_col_being_dealloced_not_returned_by_alloc)
        /*002c*/ 	.word	0x00000120


	//----- nvinfo : EIATTR_FRAME_SIZE
	.align		4
.L_12:
        /*0030*/ 	.byte	0x04, 0x11
        /*0032*/ 	.short	(.L_14 - .L_13)
	.align		4
.L_13:
        /*0034*/ 	.word	index@(kernel_cutlass_kernel_flash_attncuteflash_fwd_mla_sm100FlashAttentionMLAForwardSm100_object_at__tensor0000o64811101213_tensor0000o256811101213_tensor0000o256811101213_tensor000o6411110012_0)
        /*0038*/ 	.word	0x00000120


	//----- nvinfo : EIATTR_MIN_STACK_SIZE
	.align		4
.L_14:
        /*003c*/ 	.byte	0x04, 0x12
        /*003e*/ 	.short	(.L_16 - .L_15)
	.align		4
.L_15:
        /*0040*/ 	.word	index@(kernel_cutlass_kernel_flash_attncuteflash_fwd_mla_sm100FlashAttentionMLAForwardSm100_object_at__tensor0000o64811101213_tensor0000o256811101213_tensor0000o256811101213_tensor000o6411110012_0)
        /*0044*/ 	.word	0x00000120
.L_16:


//--------------------- .nv.info.kernel_cutlass_kernel_flash_attncuteflash_fwd_mla_sm100FlashAttentionMLAForwardSm100_object_at__tensor0000o64811101213_tensor0000o256811101213_tensor0000o256811101213_tensor000o6411110012_0 --------------------------
	.section	.nv.info.kernel_cutlass_kernel_flash_attncuteflash_fwd_mla_sm100FlashAttentionMLAForwardSm100_object_at__tensor0000o64811101213_tensor0000o256811101213_tensor0000o256811101213_tensor000o6411110012_0,"",@"SHT_CUDA_INFO"
	.sectionflags	@""
	.align	4


	//----- nvinfo : EIATTR_CUDA_API_VERSION
	.align		4
        /*0000*/ 	.byte	0x04, 0x37
        /*0002*/ 	.short	(.L_18 - .L_17)
.L_17:
        /*0004*/ 	.word	0x00000081


	//----- nvinfo : EIATTR_KPARAM_INFO
	.align		4
.L_18:
        /*0008*/ 	.byte	0x04, 0x17
        /*000a*/ 	.short	(.L_20 - .L_19)
.L_19:
        /*000c*/ 	.word	0x00000000
        /*0010*/ 	.short	0x0021
        /*0012*/ 	.short	0x0558
        /*0014*/ 	.byte	0x00, 0xf0, 0x31, 0x00


	//----- nvinfo : EIATTR_KPARAM_INFO
	.align		4
.L_20:
        /*0018*/ 	.byte	0x04, 0x17
        /*001a*/ 	.short	(.L_22 - .L_21)
.L_21:
        /*001c*/ 	.word	0x00000000
        /*0020*/ 	.short	0x0020
        /*0022*/ 	.short	0x0554
        /*0024*/ 	.byte	0x00, 0xf0, 0x11, 0x00


	//----- nvinfo : EIATTR_KPARAM_INFO
	.align		4
.L_22:
        /*0028*/ 	.byte	0x04, 0x17
        /*002a*/ 	.short	(.L_24 - .L_23)
.L_23:
        /*002c*/ 	.word	0x00000000
        /*0030*/ 	.short	0x001f
        /*0032*/ 	.short	0x0548
        /*0034*/ 	.byte	0x00, 0xf0, 0x31, 0x00


	//----- nvinfo : EIATTR_KPARAM_INFO
	.align		4
.L_24:
        /*0038*/ 	.byte	0x04, 0x17
        /*003a*/ 	.short	(.L_26 - .L_25)
.L_25:
        /*003c*/ 	.word	0x00000000
        /*0040*/ 	.short	0x001e
        /*0042*/ 	.short	0x053c
        /*0044*/ 	.byte	0x00, 0xf0, 0x31, 0x00


	//----- nvinfo : EIATTR_KPARAM_INFO
	.align		4
.L_26:
        /*0048*/ 	.byte	0x04, 0x17
        /*004a*/ 	.short	(.L_28 - .L_27)
.L_27:
        /*004c*/ 	.word	0x00000000
        /*0050*/ 	.short	0x001d
        /*0052*/ 	.short	0x0530
        /*0054*/ 	.byte	0x00, 0xf0, 0x31, 0x00


	//----- nvinfo : EIATTR_KPARAM_INFO
	.align		4
.L_28:
        /*0058*/ 	.byte	0x04, 0x17
        /*005a*/ 	.short	(.L_30 - .L_29)
.L_29:
        /*005c*/ 	.word	0x00000000
        /*0060*/ 	.short	0x001c
        /*0062*/ 	.short	0x0524
        /*0064*/ 	.byte	0x00, 0xf0, 0x31, 0x00


	//----- nvinfo : EIATTR_KPARAM_INFO
	.align		4
.L_30:
        /*0068*/ 	.byte	0x04, 0x17
        /*006a*/ 	.short	(.L_32 - .L_31)
.L_31:
        /*006c*/ 	.word	0x00000000
        /*0070*/ 	.short	0x001b
        /*0072*/ 	.short	0x0520
        /*0074*/ 	.byte	0x00, 0xf0, 0x11, 0x00


	//----- nvinfo : EIATTR_KPARAM_INFO
	.align		4
.L_32:
        /*0078*/ 	.byte	0x04, 0x17
        /*007a*/ 	.short	(.L_34 - .L_33)
.L_33:
        /*007c*/ 	.word	0x00000000
        /*0080*/ 	.short	0x001a
        /*0082*/ 	.short	0x051c
        /*0084*/ 	.byte	0x00, 0xf0, 0x11, 0x00


	//----- nvinfo : EIATTR_KPARAM_INFO
	.align		4
.L_34:
        /*0088*/ 	.byte	0x04, 0x17
        /*008a*/ 	.short	(.L_36 - .L_35)
.L_35:
        /*008c*/ 	.word	0x00000000
        /*0090*/ 	.short	0x0019
        /*0092*/ 	.short	0x0518
        /*0094*/ 	.byte	0x00, 0xf0, 0x11, 0x00


	//----- nvinfo : EIATTR_KPARAM_INFO
	.align		4
.L_36:
        /*0098*/ 	.byte	0x04, 0x17
        /*009a*/ 	.short	(.L_38 - .L_37)
.L_37:
        /*009c*/ 	.word	0x00000000
        /*00a0*/ 	.short	0x0018
        /*00a2*/ 	.short	0x0514
        /*00a4*/ 	.byte	0x00, 0xf0, 0x11, 0x00


	//----- nvinfo : EIATTR_KPARAM_INFO
	.align		4
.L_38:
        /*00a8*/ 	.byte	0x04, 0x17
        /*00aa*/ 	.short	(.L_40 - .L_39)
.L_39:
        /*00ac*/ 	.word	0x00000000
        /*00b0*/ 	.short	0x0017
        /*00b2*/ 	.short	0x0510
        /*00b4*/ 	.byte	0x00, 0xf0, 0x11, 0x00


	//----- nvinfo : EIATTR_KPARAM_INFO
	.align		4
.L_40:
        /*00b8*/ 	.byte	0x04, 0x17
        /*00ba*/ 	.short	(.L_42 - .L_41)
.L_41:
        /*00bc*/ 	.word	0x00000000
        /*00c0*/ 	.short	0x0016
        /*00c2*/ 	.short	0x050c
        /*00c4*/ 	.byte	0x00, 0xf0, 0x11, 0x00


	//----- nvinfo : EIATTR_KPARAM_INFO
	.align		4
.L_42:
        /*00c8*/ 	.byte	0x04, 0x17
        /*00ca*/ 	.short	(.L_44 - .L_43)
.L_43:
        /*00cc*/ 	.word	0x00000000
        /*00d0*/ 	.short	0x0015
        /*00d2*/ 	.short	0x0506
        /*00d4*/ 	.byte	0x00, 0xf0, 0x0d, 0x00


	//----- nvinfo : EIATTR_KPARAM_INFO
	.align		4
.L_44:
        /*00d8*/ 	.byte	0x04, 0x17
        /*00da*/ 	.short	(.L_46 - .L_45)
.L_45:
        /*00dc*/ 	.word	0x00000000
        /*00e0*/ 	.short	0x0014
        /*00e2*/ 	.short	0x0503
        /*00e4*/ 	.byte	0x00, 0xf0, 0x0d, 0x00


	//----- nvinfo : EIATTR_KPARAM_INFO
	.align		4
.L_46:
        /*00e8*/ 	.byte	0x04, 0x17
        /*00ea*/ 	.short	(.L_48 - .L_47)
.L_47:
        /*00ec*/ 	.word	0x00000000
        /*00f0*/ 	.short	0x0013
        /*00f2*/ 	.short	0x0500
        /*00f4*/ 	.byte	0x00, 0xf0, 0x0d, 0x00


	//----- nvinfo : EIATTR_KPARAM_INFO
	.align		4
.L_48:
        /*00f8*/ 	.byte	0x04, 0x17
        /*00fa*/ 	.short	(.L_50 - .L_49)
.L_49:
        /*00fc*/ 	.word	0x00000000
        /*0100*/ 	.short	0x0012
        /*0102*/ 	.short	0x0480
        /*0104*/ 	.byte	0x00, 0xf0, 0x01, 0x02


	//----- nvinfo : EIATTR_KPARAM_INFO
	.align		4
.L_50:
        /*0108*/ 	.byte	0x04, 0x17
        /*010a*/ 	.short	(.L_52 - .L_51)
.L_51:
        /*010c*/ 	.word	0x00000000
        /*0110*/ 	.short	0x0011
        /*0112*/ 	.short	0x0400
        /*0114*/ 	.byte	0x00, 0xf0, 0x01, 0x02


	//----- nvinfo : EIATTR_KPARAM_INFO
	.align		4
.L_52:
        /*0118*/ 	.byte	0x04, 0x17
        /*011a*/ 	.short	(.L_54 - .L_53)
.L_53:
        /*011c*/ 	.word	0x00000000
        /*0120*/ 	.short	0x0010
        /*0122*/ 	.short	0x0380
        /*0124*/ 	.byte	0x00, 0xf0, 0x01, 0x02


	//----- nvinfo : EIATTR_KPARAM_INFO
	.align		4
.L_54:
        /*0128*/ 	.byte	0x04, 0x17
        /*012a*/ 	.short	(.L_56 - .L_55)
.L_55:
        /*012c*/ 	.word	0x00000000
        /*0130*/ 	.short	0x000f
        /*0132*/ 	.short	0x0300
        /*0134*/ 	.byte	0x00, 0xf0, 0x01, 0x02


	//----- nvinfo : EIATTR_KPARAM_INFO
	.align		4
.L_56:
        /*0138*/ 	.byte	0x04, 0x17
        /*013a*/ 	.short	(.L_58 - .L_57)
.L_57:
        /*013c*/ 	.word	0x00000000
        /*0140*/ 	.short	0x000e
        /*0142*/ 	.short	0x0280
        /*0144*/ 	.byte	0x00, 0xf0, 0x01, 0x02


	//----- nvinfo : EIATTR_KPARAM_INFO
	.align		4
.L_58:
        /*0148*/ 	.byte	0x04, 0x17
        /*014a*/ 	.short	(.L_60 - .L_59)
.L_59:
        /*014c*/ 	.word	0x00000000
        /*0150*/ 	.short	0x000d
        /*0152*/ 	.short	0x0200
        /*0154*/ 	.byte	0x00, 0xf0, 0x01, 0x02


	//----- nvinfo : EIATTR_KPARAM_INFO
	.align		4
.L_60:
        /*0158*/ 	.byte	0x04, 0x17
        /*015a*/ 	.short	(.L_62 - .L_61)
.L_61:
        /*015c*/ 	.word	0x00000000
        /*0160*/ 	.short	0x000c
        /*0162*/ 	.short	0x0180
        /*0164*/ 	.byte	0x00, 0xf0, 0x01, 0x02


	//----- nvinfo : EIATTR_KPARAM_INFO
	.align		4
.L_62:
        /*0168*/ 	.byte	0x04, 0x17
        /*016a*/ 	.short	(.L_64 - .L_63)
.L_63:
        /*016c*/ 	.word	0x00000000
        /*0170*/ 	.short	0x000b
        /*0172*/ 	.short	0x0100
        /*0174*/ 	.byte	0x00, 0xf0, 0x01, 0x02


	//----- nvinfo : EIATTR_KPARAM_INFO
	.align		4
.L_64:
        /*0178*/ 	.byte	0x04, 0x17
        /*017a*/ 	.short	(.L_66 - .L_65)
.L_65:
        /*017c*/ 	.word	0x00000000
        /*0180*/ 	.short	0x000a
        /*0182*/ 	.short	0x0080
        /*0184*/ 	.byte	0x00, 0xf0, 0x01, 0x02


	//----- nvinfo : EIATTR_KPARAM_INFO
	.align		4
.L_66:
        /*0188*/ 	.byte	0x04, 0x17
        /*018a*/ 	.short	(.L_68 - .L_67)
.L_67:
        /*018c*/ 	.word	0x00000000
        /*0190*/ 	.short	0x0009
        /*0192*/ 	.short	0x0048
        /*0194*/ 	.byte	0x00, 0xf0, 0x81, 0x00


	//----- nvinfo : EIATTR_KPARAM_INFO
	.align		4
.L_68:
        /*0198*/ 	.byte	0x04, 0x17
        /*019a*/ 	.short	(.L_70 - .L_69)
.L_69:
        /*019c*/ 	.word	0x00000000
        /*01a0*/ 	.short	0x0008
        /*01a2*/ 	.short	0x0040
        /*01a4*/ 	.byte	0x00, 0xf0, 0x21, 0x00


	//----- nvinfo : EIATTR_KPARAM_INFO
	.align		4
.L_70:
        /*01a8*/ 	.byte	0x04, 0x17
        /*01aa*/ 	.short	(.L_72 - .L_71)
.L_71:
        /*01ac*/ 	.word	0x00000000
        /*01b0*/ 	.short	0x0007
        /*01b2*/ 	.short	0x0038
        /*01b4*/ 	.byte	0x00, 0xf0, 0x21, 0x00


	//----- nvinfo : EIATTR_KPARAM_INFO
	.align		4
.L_72:
        /*01b8*/ 	.byte	0x04, 0x17
        /*01ba*/ 	.short	(.L_74 - .L_73)
.L_73:
        /*01bc*/ 	.word	0x00000000
        /*01c0*/ 	.short	0x0006
        /*01c2*/ 	.short	0x0030
        /*01c4*/ 	.byte	0x00, 0xf0, 0x21, 0x00


	//----- nvinfo : EIATTR_KPARAM_INFO
	.align		4
.L_74:
        /*01c8*/ 	.byte	0x04, 0x17
        /*01ca*/ 	.short	(.L_76 - .L_75)
.L_75:
        /*01cc*/ 	.word	0x00000000
        /*01d0*/ 	.short	0x0005
        /*01d2*/ 	.short	0x0028
        /*01d4*/ 	.byte	0x00, 0xf0, 0x21, 0x00


	//----- nvinfo : EIATTR_KPARAM_INFO
	.align		4
.L_76:
        /*01d8*/ 	.byte	0x04, 0x17
        /*01da*/ 	.short	(.L_78 - .L_77)
.L_77:
        /*01dc*/ 	.word	0x00000000
        /*01e0*/ 	.short	0x0004
        /*01e2*/ 	.short	0x0020
        /*01e4*/ 	.byte	0x00, 0xf0, 0x21, 0x00


	//----- nvinfo : EIATTR_KPARAM_INFO
	.align		4
.L_78:
        /*01e8*/ 	.byte	0x04, 0x17
        /*01ea*/ 	.short	(.L_80 - .L_79)
.L_79:
        /*01ec*/ 	.word	0x00000000
        /*01f0*/ 	.short	0x0003
        /*01f2*/ 	.short	0x0018
        /*01f4*/ 	.byte	0x00, 0xf0, 0x21, 0x00


	//----- nvinfo : EIATTR_KPARAM_INFO
	.align		4
.L_80:
        /*01f8*/ 	.byte	0x04, 0x17
        /*01fa*/ 	.short	(.L_82 - .L_81)
.L_81:
        /*01fc*/ 	.word	0x00000000
        /*0200*/ 	.short	0x0002
        /*0202*/ 	.short	0x0010
        /*0204*/ 	.byte	0x00, 0xf0, 0x21, 0x00


	//----- nvinfo : EIATTR_KPARAM_INFO
	.align		4
.L_82:
        /*0208*/ 	.byte	0x04, 0x17
        /*020a*/ 	.short	(.L_84 - .L_83)
.L_83:
        /*020c*/ 	.word	0x00000000
        /*0210*/ 	.short	0x0001
        /*0212*/ 	.short	0x0008
        /*0214*/ 	.byte	0x00, 0xf0, 0x21, 0x00


	//----- nvinfo : EIATTR_KPARAM_INFO
	.align		4
.L_84:
        /*0218*/ 	.byte	0x04, 0x17
        /*021a*/ 	.short	(.L_86 - .L_85)
.L_85:
        /*021c*/ 	.word	0x00000000
        /*0220*/ 	.short	0x0000
        /*0222*/ 	.short	0x0000
        /*0224*/ 	.byte	0x00, 0xf0, 0x21, 0x00


	//----- nvinfo : EIATTR_AT_ENTRY_FRAGMENTS
	.align		4
.L_86:
        /*0228*/ 	.byte	0x04, 0x4f
        /*022a*/ 	.short	(.L_88 - .L_87)


	//   ....[0]....
.L_87:
        /*022c*/ 	.word	0x00000004


	//   ....[1]....
        /*0230*/ 	.word	0x00000005


	//----- nvinfo : EIATTR_RESERVED_SMEM_USED
	.align		4
.L_88:
        /*0234*/ 	.byte	0x01, 0x41
	.zero		2


	//----- nvinfo : EIATTR_SPARSE_MMA_MASK
	.align		4
        /*0238*/ 	.byte	0x03, 0x50
        /*023a*/ 	.short	0x0000


	//----- nvinfo : EIATTR_TCGEN05_2CTA_USED
	.align		4
        /*023c*/ 	.byte	0x01, 0x52
	.zero		2


	//----- nvinfo : EIATTR_MAXREG_COUNT
	.align		4
        /*0240*/ 	.byte	0x03, 0x1b
        /*0242*/ 	.short	0x00a8


	//----- nvinfo : EIATTR_NUM_BARRIERS
	.align		4
        /*0244*/ 	.byte	0x02, 0x4c
        /*0246*/ 	.byte	0x07
	.zero		1


	//----- nvinfo : EIATTR_ANNOTATIONS
	.align		4
        /*0248*/ 	.byte	0x04, 0x55
        /*024a*/ 	.short	(.L_90 - .L_89)


	//   ....[0]....
.L_89:
        /*024c*/ 	.word	0x00000001
        /*0250*/ 	.byte	0x40, 0x00, 0x00, 0x00, 0x01, 0x00, 0x00, 0x00, 0x70, 0x01, 0x00, 0x00, 0x01, 0x00, 0x00, 0x00
        /* <DEDUP_REMOVED lines=181> */
        /*0db0*/ 	.byte	0x30, 0xe4, 0x01, 0x00


	//----- nvinfo : EIATTR_INT_WARP_WIDE_INSTR_OFFSETS
	.align		4
.L_90:
        /*0db4*/ 	.byte	0x04, 0x31
        /*0db6*/ 	.short	(.L_92 - .L_91)


	//   ....[0]....
.L_91:
        /*0db8*/ 	.word	0x000126f0


	//   ....[1]....
        /*0dbc*/ 	.word	0x00012730


	//----- nvinfo : EIATTR_COOP_GROUP_MASK_REGIDS
	.align		4
.L_92:
        /*0dc0*/ 	.byte	0x04, 0x29
        /*0dc2*/ 	.short	(.L_94 - .L_93)


	//   ....[0]....
.L_93:
        /*0dc4*/ 	.word	0xffffffff


	//   ....[1]....
        /*0dc8*/ 	.word	0xffffffff


	//   ....[2]....
        /*0dcc*/ 	.word	0xffffffff


	//   ....[3]....
        /*0dd0*/ 	.word	0xffffffff


	//   ....[4]....
        /*0dd4*/ 	.word	0xffffffff


	//   ....[5]....
        /*0dd8*/ 	.word	0xffffffff


	//   ....[6]....
        /*0ddc*/ 	.word	0xffffffff


	//----- nvinfo : EIATTR_COOP_GROUP_INSTR_OFFSETS
	.align		4
.L_94:
        /*0de0*/ 	.byte	0x04, 0x28
        /*0de2*/ 	.short	(.L_96 - .L_95)


	//   ....[0]....
.L_95:
        /*0de4*/ 	.word	0x00000af0


	//   ....[1]....
        /*0de8*/ 	.word	0x00000c70


	//   ....[2]....
        /*0dec*/ 	.word	0x00007be0


	//   ....[3]....
        /*0df0*/ 	.word	0x000081d0


	//   ....[4]....
        /*0df4*/ 	.word	0x00012580


	//   ....[5]....
        /*0df8*/ 	.word	0x000127f0


	//   ....[6]....
        /*0dfc*/ 	.word	0x0001e9f0


	//----- nvinfo : EIATTR_VRC_CTA_INIT_COUNT
	.align		4
.L_96:
        /*0e00*/ 	.byte	0x02, 0x4a
        /*0e02*/ 	.byte	0x80
	.zero		1


	//----- nvinfo : EIATTR_MBARRIER_INSTR_OFFSETS
	.align		4
        /*0e04*/ 	.byte	0x04, 0x39
        /*0e06*/ 	.short	(.L_98 - .L_97)


	//   ....[0]....
.L_97:
        /*0e08*/ 	.word	0x00000130
        /*0e0c*/ 	.word	0x000000ff
        /*0e10*/ 	.word	0x00000180
        /*0e14*/ 	.short	0x0100
        /*0e16*/ 	.byte	0x06
	.zero		1


	//   ....[1]....
        /*0e18*/ 	.word	0x00000560
        /*0e1c*/ 	.word	0x000000ff
        /*0e20*/ 	.word	0x00000000
        /*0e24*/ 	.short	0x0100
        /*0e26*/ 	.byte	0x06
	.zero		1


	//   ....[2]....
        /*0e28*/ 	.word	0x00000570
        /*0e2c*/ 	.word	0x000000ff
        /*0e30*/ 	.word	0x00000008
        /*0e34*/ 	.short	0x0100
        /*0e36*/ 	.byte	0x06
	.zero		1


	//   ....[3]....
        /*0e38*/ 	.word	0x00000770
        /*0e3c*/ 	.word	0x000000ff
        /*0e40*/ 	.word	0x00000020
        /*0e44*/ 	.short	0x0100
        /*0e46*/ 	.byte	0x04
	.zero		1


	//   ....[4]....
        /*0e48*/ 	.word	0x00000780
        /*0e4c*/ 	.word	0x000000ff
        /*0e50*/ 	.word	0x00000028
        /*0e54*/ 	.short	0x0100
        /*0e56*/ 	.byte	0x04
	.zero		1


	//   ....[5]....
        /*0e58*/ 	.word	0x00000790
        /*0e5c*/ 	.word	0x000000ff
        /*0e60*/ 	.word	0x00000030
        /*0e64*/ 	.short	0x0100
        /*0e66*/ 	.byte	0x04
	.zero		1


	//   ....[6]....
        /*0e68*/ 	.word	0x000007a0
        /*0e6c*/ 	.word	0x000000ff
        /*0e70*/ 	.word	0x00000038
        /*0e74*/ 	.short	0x0100
        /*0e76*/ 	.byte	0x04
	.zero		1


	//   ....[7]....
        /*0e78*/ 	.word	0x000007b0
        /*0e7c*/ 	.word	0x000000ff
        /*0e80*/ 	.word	0x00000080
        /*0e84*/ 	.short	0x0100
        /*0e86*/ 	.byte	0x04
	.zero		1


	//   ....[8]....
        /*0e88*/ 	.word	0x000007c0
        /*0e8c*/ 	.word	0x000000ff
        /*0e90*/ 	.word	0x00000088
        /*0e94*/ 	.short	0x0100
        /*0e96*/ 	.byte	0x04
	.zero		1


	//   ....[9]....
        /*0e98*/ 	.word	0x000007d0
        /*0e9c*/ 	.word	0x000000ff
        /*0ea0*/ 	.word	0x00000090
        /*0ea4*/ 	.short	0x0100
        /*0ea6*/ 	.byte	0x04
	.zero		1


	//   ....[10]....
        /*0ea8*/ 	.word	0x000007e0
        /*0eac*/ 	.word	0x000000ff
        /*0eb0*/ 	.word	0x00000098
        /*0eb4*/ 	.short	0x0100
        /*0eb6*/ 	.byte	0x04
	.zero		1


	//   ....[11]....
        /*0eb8*/ 	.word	0x00000920
        /*0ebc*/ 	.word	0x000000ff
        /*0ec0*/ 	.word	0x000000a0
        /*0ec4*/ 	.short	0x0100
        /*0ec6*/ 	.byte	0x04
	.zero		1


	//   ....[12]....
        /*0ec8*/ 	.word	0x00000930
        /*0ecc*/ 	.word	0x000000ff
        /*0ed0*/ 	.word	0x000000a8
        /*0ed4*/ 	.short	0x0100
        /*0ed6*/ 	.byte	0x04
	.zero		1


	//   ....[13]....
        /*0ed8*/ 	.word	0x00000940
        /*0edc*/ 	.word	0x000000ff
        /*0ee0*/ 	.word	0x000000b0
        /*0ee4*/ 	.short	0x0100
        /*0ee6*/ 	.byte	0x04
	.zero		1


	//   ....[14]....
        /*0ee8*/ 	.word	0x00000950
        /*0eec*/ 	.word	0x000000ff
        /*0ef0*/ 	.word	0x000000b8
        /*0ef4*/ 	.short	0x0100
        /*0ef6*/ 	.byte	0x04
	.zero		1


	//   ....[15]....
        /*0ef8*/ 	.word	0x00000960
        /*0efc*/ 	.word	0x000000ff
        /*0f00*/ 	.word	0x000000c0
        /*0f04*/ 	.short	0x0100
        /*0f06*/ 	.byte	0x04
	.zero		1


	//   ....[16]....
        /*0f08*/ 	.word	0x00000970
        /*0f0c*/ 	.word	0x000000ff
        /*0f10*/ 	.word	0x000000c8
        /*0f14*/ 	.short	0x0100
        /*0f16*/ 	.byte	0x04
	.zero		1


	//   ....[17]....
        /*0f18*/ 	.word	0x00000980
        /*0f1c*/ 	.word	0x000000ff
        /*0f20*/ 	.word	0x00000120
        /*0f24*/ 	.short	0x0100
        /*0f26*/ 	.byte	0x04
	.zero		1


	//   ....[18]....
        /*0f28*/ 	.word	0x00000990
        /*0f2c*/ 	.word	0x000000ff
        /*0f30*/ 	.word	0x00000128
        /*0f34*/ 	.short	0x0100
        /*0f36*/ 	.byte	0x04
	.zero		1


	//   ....[19]....
        /*0f38*/ 	.word	0x000009a0
        /*0f3c*/ 	.word	0x000000ff
        /*0f40*/ 	.word	0x00000130
        /*0f44*/ 	.short	0x0100
        /*0f46*/ 	.byte	0x04
	.zero		1


	//   ....[20]....
        /*0f48*/ 	.word	0x000009b0
        /*0f4c*/ 	.word	0x000000ff
        /*0f50*/ 	.word	0x00000138
        /*0f54*/ 	.short	0x0100
        /*0f56*/ 	.byte	0x04
	.zero		1


	//   ....[21]....
        /*0f58*/ 	.word	0x000009c0
        /*0f5c*/ 	.word	0x000000ff
        /*0f60*/ 	.word	0x00000010
        /*0f64*/ 	.short	0x0100
        /*0f66*/ 	.byte	0x04
	.zero		1


	//   ....[22]....
        /*0f68*/ 	.word	0x000009d0
        /*0f6c*/ 	.word	0x000000ff
        /*0f70*/ 	.word	0x00000018
        /*0f74*/ 	.short	0x0100
        /*0f76*/ 	.byte	0x04
	.zero		1


	//   ....[23]....
        /*0f78*/ 	.word	0x000009e0
        /*0f7c*/ 	.word	0x000000ff
        /*0f80*/ 	.word	0x00000040
        /*0f84*/ 	.short	0x0100
        /*0f86*/ 	.byte	0x04
	.zero		1


	//   ....[24]....
        /*0f88*/ 	.word	0x000009f0
        /*0f8c*/ 	.word	0x000000ff
        /*0f90*/ 	.word	0x00000048
        /*0f94*/ 	.short	0x0100
        /*0f96*/ 	.byte	0x04
	.zero		1


	//   ....[25]....
        /*0f98*/ 	.word	0x00000a00
        /*0f9c*/ 	.word	0x000000ff
        /*0fa0*/ 	.word	0x00000050
        /*0fa4*/ 	.short	0x0100
        /*0fa6*/ 	.byte	0x04
	.zero		1


	//   ....[26]....
        /*0fa8*/ 	.word	0x00000a10
        /*0fac*/ 	.word	0x000000ff
        /*0fb0*/ 	.word	0x00000058
        /*0fb4*/ 	.short	0x0100
        /*0fb6*/ 	.byte	0x04
	.zero		1


	//   ....[27]....
        /*0fb8*/ 	.word	0x00000a20
        /*0fbc*/ 	.word	0x000000ff
        /*0fc0*/ 	.word	0x00000060
        /*0fc4*/ 	.short	0x0100
        /*0fc6*/ 	.byte	0x04
	.zero		1


	//   ....[28]....
        /*0fc8*/ 	.word	0x00000a30
        /*0fcc*/ 	.word	0x000000ff
        /*0fd0*/ 	.word	0x00000068
        /*0fd4*/ 	.short	0x0100
        /*0fd6*/ 	.byte	0x04
	.zero		1


	//   ....[29]....
        /*0fd8*/ 	.word	0x00000a40
        /*0fdc*/ 	.word	0x000000ff
        /*0fe0*/ 	.word	0x00000070
        /*0fe4*/ 	.short	0x0100
        /*0fe6*/ 	.byte	0x04
	.zero		1


	//   ....[30]....
        /*0fe8*/ 	.word	0x00000a50
        /*0fec*/ 	.word	0x000000ff
        /*0ff0*/ 	.word	0x00000078
        /*0ff4*/ 	.short	0x0100
        /*0ff6*/ 	.byte	0x04
	.zero		1


	//   ....[31]....
        /*0ff8*/ 	.word	0x00000a60
        /*0ffc*/ 	.word	0x000000ff
        /*1000*/ 	.word	0x000001b0
        /*1004*/ 	.short	0x0100
        /*1006*/ 	.byte	0x04
	.zero		1


	//   ....[32]....
        /*1008*/ 	.word	0x00000c10
        /*100c*/ 	.word	0x000000ff
        /*1010*/ 	.word	0x00000190
        /*1014*/ 	.short	0x0100
        /*1016*/ 	.byte	0x04
	.zero		1


	//   ....[33]....
        /*1018*/ 	.word	0x00000c20
        /*101c*/ 	.word	0x000000ff
        /*1020*/ 	.word	0x00000198
        /*1024*/ 	.short	0x0100
        /*1026*/ 	.byte	0x04
	.zero		1


	//   ....[34]....
        /*1028*/ 	.word	0x00000de0
        /*102c*/ 	.word	0x0000000a
        /*1030*/ 	.word	0x00000190
        /*1034*/ 	.short	0x010a
        /*1036*/ 	.byte	0xff
	.zero		1


	//   ....[35]....
        /*1038*/ 	.word	0x00000e40
        /*103c*/ 	.word	0x00000009
        /*1040*/ 	.word	0x00000000
        /*1044*/ 	.short	0x0101
        /*1046*/ 	.byte	0xff
	.zero		1


	//   ....[36]....
        /*1048*/ 	.word	0x00000f90
        /*104c*/ 	.word	0x000000ff
        /*1050*/ 	.word	0x00000198
        /*1054*/ 	.short	0x010a
        /*1056*/ 	.byte	0x04
	.zero		1


	//   ....[37]....
        /*1058*/ 	.word	0x00000ff0
        /*105c*/ 	.word	0x000000ff
        /*1060*/ 	.word	0x00000190
        /*1064*/ 	.short	0x010a
        /*1066*/ 	.byte	0x04
	.zero		1


	//   ....[38]....
        /*1068*/ 	.word	0x00001050
        /*106c*/ 	.word	0x0000000b
        /*1070*/ 	.word	0x00000000
        /*1074*/ 	.short	0x0101
        /*1076*/ 	.byte	0xff
	.zero		1


	//   ....[39]....
        /*1078*/ 	.word	0x000010a0
        /*107c*/ 	.word	0x0000000a
        /*1080*/ 	.word	0x00000198
        /*1084*/ 	.short	0x010a
        /*1086*/ 	.byte	0xff
	.zero		1


	//   ....[40]....
        /*1088*/ 	.word	0x000010e0
        /*108c*/ 	.word	0x0000000a
        /*1090*/ 	.word	0x00000198
        /*1094*/ 	.short	0x010a
        /*1096*/ 	.byte	0xff
	.zero		1


	//   ....[41]....
        /*1098*/ 	.word	0x00001190
        /*109c*/ 	.word	0x0000000a
        /*10a0*/ 	.word	0x00000190
        /*10a4*/ 	.short	0x010a
        /*10a6*/ 	.byte	0xff
	.zero		1


	//   ....[42]....
        /*10a8*/ 	.word	0x000011f0
        /*10ac*/ 	.word	0x00000009
        /*10b0*/ 	.word	0x00000000
        /*10b4*/ 	.short	0x0101
        /*10b6*/ 	.byte	0xff
	.zero		1


	//   ....[43]....
        /*10b8*/ 	.word	0x00001730
        /*10bc*/ 	.word	0x0000000c
        /*10c0*/ 	.word	0x00000008
        /*10c4*/ 	.short	0x010a
        /*10c6*/ 	.byte	0xff
	.zero		1


	//   ....[44]....
        /*10c8*/ 	.word	0x00001910
        /*10cc*/ 	.word	0x0000000c
        /*10d0*/ 	.word	0x00000028
        /*10d4*/ 	.short	0x010a
        /*10d6*/ 	.byte	0xff
	.zero		1


	//   ....[45]....
        /*10d8*/ 	.word	0x00001d70
        /*10dc*/ 	.word	0x0000000c
        /*10e0*/ 	.word	0x00000038
        /*10e4*/ 	.short	0x010a
        /*10e6*/ 	.byte	0xff
	.zero		1


	//   ....[46]....
        /*10e8*/ 	.word	0x00002220
        /*10ec*/ 	.word	0x0000000c
        /*10f0*/ 	.word	0x00000018
        /*10f4*/ 	.short	0x010a
        /*10f6*/ 	.byte	0xff
	.zero		1


	//   ....[47]....
        /*10f8*/ 	.word	0x00002490
        /*10fc*/ 	.word	0x00000000
        /*1100*/ 	.word	0x00000050
        /*1104*/ 	.short	0x010a
        /*1106*/ 	.byte	0xff
	.zero		1


	//   ....[48]....
        /*1108*/ 	.word	0x000029d0
        /*110c*/ 	.word	0x00000000
        /*1110*/ 	.word	0x00000070
        /*1114*/ 	.short	0x010a
        /*1116*/ 	.byte	0xff
	.zero		1


	//   ....[49]....
        /*1118*/ 	.word	0x00003040
        /*111c*/ 	.word	0x0000000c
        /*1120*/ 	.word	0x000001b0
        /*1124*/ 	.short	0x010a
        /*1126*/ 	.byte	0xff
	.zero		1


	//   ....[50]....
        /*1128*/ 	.word	0x00003150
        /*112c*/ 	.word	0x0000000c
        /*1130*/ 	.word	0x00000018
        /*1134*/ 	.short	0x010a
        /*1136*/ 	.byte	0xff
	.zero		1


	//   ....[51]....
        /*1138*/ 	.word	0x00003360
        /*113c*/ 	.word	0x00000004
        /*1140*/ 	.word	0x00000050
        /*1144*/ 	.short	0x010a
        /*1146*/ 	.byte	0xff
	.zero		1


	//   ....[52]....
        /*1148*/ 	.word	0x000038c0
        /*114c*/ 	.word	0x00000004
        /*1150*/ 	.word	0x00000070
        /*1154*/ 	.short	0x010a
        /*1156*/ 	.byte	0xff
	.zero		1


	//   ....[53]....
        /*1158*/ 	.word	0x00003e90
        /*115c*/ 	.word	0x00000000
        /*1160*/ 	.word	0x00000050
        /*1164*/ 	.short	0x010a
        /*1166*/ 	.byte	0xff
	.zero		1


	//   ....[54]....
        /*1168*/ 	.word	0x00004210
        /*116c*/ 	.word	0x00000000
        /*1170*/ 	.word	0x00000070
        /*1174*/ 	.short	0x010a
        /*1176*/ 	.byte	0xff
	.zero		1


	//   ....[55]....
        /*1178*/ 	.word	0x00004520
        /*117c*/ 	.word	0x0000000c
        /*1180*/ 	.word	0x00000018
        /*1184*/ 	.short	0x010a
        /*1186*/ 	.byte	0xff
	.zero		1


	//   ....[56]....
        /*1188*/ 	.word	0x00004750
        /*118c*/ 	.word	0x00000000
        /*1190*/ 	.word	0x00000050
        /*1194*/ 	.short	0x010a
        /*1196*/ 	.byte	0xff
	.zero		1


	//   ....[57]....
        /*1198*/ 	.word	0x00004cf0
        /*119c*/ 	.word	0x00000000
        /*11a0*/ 	.word	0x00000070
        /*11a4*/ 	.short	0x010a
        /*11a6*/ 	.byte	0xff
	.zero		1


	//   ....[58]....
        /*11a8*/ 	.word	0x000052d0
        /*11ac*/ 	.word	0x00000000
        /*11b0*/ 	.word	0x00000050
        /*11b4*/ 	.short	0x010a
        /*11b6*/ 	.byte	0xff
	.zero		1


	//   ....[59]....
        /*11b8*/ 	.word	0x000056a0
        /*11bc*/ 	.word	0x00000000
        /*11c0*/ 	.word	0x00000070
        /*11c4*/ 	.short	0x010a
        /*11c6*/ 	.byte	0xff
	.zero		1


	//   ....[60]....
        /*11c8*/ 	.word	0x00005a90
        /*11cc*/ 	.word	0x0000000c
        /*11d0*/ 	.word	0x00000018
        /*11d4*/ 	.short	0x010a
        /*11d6*/ 	.byte	0xff
	.zero		1


	//   ....[61]....
        /*11d8*/ 	.word	0x00005c20
        /*11dc*/ 	.word	0x00000000
        /*11e0*/ 	.word	0x00000050
        /*11e4*/ 	.short	0x010a
        /*11e6*/ 	.byte	0xff
	.zero		1


	//   ....[62]....
        /*11e8*/ 	.word	0x00006150
        /*11ec*/ 	.word	0x00000000
        /*11f0*/ 	.word	0x00000070
        /*11f4*/ 	.short	0x010a
        /*11f6*/ 	.byte	0xff
	.zero		1


	//   ....[63]....
        /*11f8*/ 	.word	0x000067e0
        /*11fc*/ 	.word	0x00000000
        /*1200*/ 	.word	0x00000050
        /*1204*/ 	.short	0x010a
        /*1206*/ 	.byte	0xff
	.zero		1


	//   ....[64]....
        /*1208*/ 	.word	0x00006ab0
        /*120c*/ 	.word	0x00000000
        /*1210*/ 	.word	0x00000070
        /*1214*/ 	.short	0x010a
        /*1216*/ 	.byte	0xff
	.zero		1


	//   ....[65]....
        /*1218*/ 	.word	0x00006e80
        /*121c*/ 	.word	0x00000000
        /*1220*/ 	.word	0x00000050
        /*1224*/ 	.short	0x010a
        /*1226*/ 	.byte	0xff
	.zero		1


	//   ....[66]....
        /*1228*/ 	.word	0x00007150
        /*122c*/ 	.word	0x00000000
        /*1230*/ 	.word	0x00000070
        /*1234*/ 	.short	0x010a
        /*1236*/ 	.byte	0xff
	.zero		1


	//   ....[67]....
        /*1238*/ 	.word	0x000074f0
        /*123c*/ 	.word	0x0000000c
        /*1240*/ 	.word	0x00000190
        /*1244*/ 	.short	0x010a
        /*1246*/ 	.byte	0xff
	.zero		1


	//   ....[68]....
        /*1248*/ 	.word	0x000075b0
        /*124c*/ 	.word	0x00000029
        /*1250*/ 	.word	0x00000000
        /*1254*/ 	.short	0x0101
        /*1256*/ 	.byte	0xff
	.zero		1


	//   ....[69]....
        /*1258*/ 	.word	0x000076d0
        /*125c*/ 	.word	0x0000000c
        /*1260*/ 	.word	0x00000008
        /*1264*/ 	.short	0x010a
        /*1266*/ 	.byte	0xff
	.zero		1


	//   ....[70]....
        /*1268*/ 	.word	0x00007750
        /*126c*/ 	.word	0x0000000c
        /*1270*/ 	.word	0x00000028
        /*1274*/ 	.short	0x010a
        /*1276*/ 	.byte	0xff
	.zero		1


	//   ....[71]....
        /*1278*/ 	.word	0x000077b0
        /*127c*/ 	.word	0x0000000c
        /*1280*/ 	.word	0x00000038
        /*1284*/ 	.short	0x010a
        /*1286*/ 	.byte	0xff
	.zero		1


	//   ....[72]....
        /*1288*/ 	.word	0x00007810
        /*128c*/ 	.word	0x0000000c
        /*1290*/ 	.word	0x00000018
        /*1294*/ 	.short	0x010a
        /*1296*/ 	.byte	0xff
	.zero		1


	//   ....[73]....
        /*1298*/ 	.word	0x000078a0
        /*129c*/ 	.word	0x0000000c
        /*12a0*/ 	.word	0x00000028
        /*12a4*/ 	.short	0x010a
        /*12a6*/ 	.byte	0xff
	.zero		1


	//   ....[74]....
        /*12a8*/ 	.word	0x000078c0
        /*12ac*/ 	.word	0x0000000c
        /*12b0*/ 	.word	0x00000038
        /*12b4*/ 	.short	0x010a
        /*12b6*/ 	.byte	0xff
	.zero		1


	//   ....[75]....
        /*12b8*/ 	.word	0x000078f0
        /*12bc*/ 	.word	0x0000000c
        /*12c0*/ 	.word	0x00000018
        /*12c4*/ 	.short	0x010a
        /*12c6*/ 	.byte	0xff
	.zero		1


	//   ....[76]....
        /*12c8*/ 	.word	0x000079a0
        /*12cc*/ 	.word	0x00000003
        /*12d0*/ 	.word	0x00000050
        /*12d4*/ 	.short	0x010a
        /*12d6*/ 	.byte	0xff
	.zero		1


	//   ....[77]....
        /*12d8*/ 	.word	0x00007a60
        /*12dc*/ 	.word	0x0000000c
        /*12e0*/ 	.word	0x00000070
        /*12e4*/ 	.short	0x010a
        /*12e6*/ 	.byte	0xff
	.zero		1


	//   ....[78]....
        /*12e8*/ 	.word	0x00007bb0
        /*12ec*/ 	.word	0x000000ff
        /*12f0*/ 	.word	0x00000180
        /*12f4*/ 	.short	0x0100
        /*12f6*/ 	.byte	0x06
	.zero		1


	//   ....[79]....
        /*12f8*/ 	.word	0x00007e60
        /*12fc*/ 	.word	0x00000004
        /*1300*/ 	.word	0x00000000
        /*1304*/ 	.short	0x010a
        /*1306*/ 	.byte	0xff
	.zero		1


	//   ....[80]....
        /*1308*/ 	.word	0x00007e80
        /*130c*/ 	.word	0x00000004
        /*1310*/ 	.word	0x00000000
        /*1314*/ 	.short	0x010a
        /*1316*/ 	.byte	0xff
	.zero		1


	//   ....[81]....
        /*1318*/ 	.word	0x00008050
        /*131c*/ 	.word	0x00000004
        /*1320*/ 	.word	0x00000000
        /*1324*/ 	.short	0x010a
        /*1326*/ 	.byte	0xff
	.zero		1


	//   ....[82]....
        /*1328*/ 	.word	0x00008070
        /*132c*/ 	.word	0x00000004
        /*1330*/ 	.word	0x00000000
        /*1334*/ 	.short	0x010a
        /*1336*/ 	.byte	0xff
	.zero		1


	//   ....[83]....
        /*1338*/ 	.word	0x00008150
        /*133c*/ 	.word	0x00000000
        /*1340*/ 	.word	0x00000000
        /*1344*/ 	.short	0x0101
        /*1346*/ 	.byte	0xff
	.zero		1


	//   ....[84]....
        /*1348*/ 	.word	0x00009dd0
        /*134c*/ 	.word	0x000000ff
        /*1350*/ 	.word	0x00000000
        /*1354*/ 	.short	0x010a
        /*1356*/ 	.byte	0x0d
	.zero		1


	//   ....[85]....
        /*1358*/ 	.word	0x00009df0
        /*135c*/ 	.word	0x000000ff
        /*1360*/ 	.word	0x00000020
        /*1364*/ 	.short	0x010a
        /*1366*/ 	.byte	0x0d
	.zero		1


	//   ....[86]....
        /*1368*/ 	.word	0x00009e20
        /*136c*/ 	.word	0x000000ff
        /*1370*/ 	.word	0x00000030
        /*1374*/ 	.short	0x010a
        /*1376*/ 	.byte	0x0d
	.zero		1


	//   ....[87]....
        /*1378*/ 	.word	0x00009e60
        /*137c*/ 	.word	0x00000004
        /*1380*/ 	.word	0x00000090
        /*1384*/ 	.short	0x010a
        /*1386*/ 	.byte	0xff
	.zero		1


	//   ....[88]....
        /*1388*/ 	.word	0x00009e90
        /*138c*/ 	.word	0x000000ff
        /*1390*/ 	.word	0x00000010
        /*1394*/ 	.short	0x010a
        /*1396*/ 	.byte	0x0d
	.zero		1


	//   ....[89]....
        /*1398*/ 	.word	0x0000a290
        /*139c*/ 	.word	0x00000002
        /*13a0*/ 	.word	0x00000040
        /*13a4*/ 	.short	0x010a
        /*13a6*/ 	.byte	0xff
	.zero		1


	//   ....[90]....
        /*13a8*/ 	.word	0x0000abc0
        /*13ac*/ 	.word	0x00000002
        /*13b0*/ 	.word	0x00000060
        /*13b4*/ 	.short	0x010a
        /*13b6*/ 	.byte	0xff
	.zero		1


	//   ....[91]....
        /*13b8*/ 	.word	0x0000b5b0
        /*13bc*/ 	.word	0x00000005
        /*13c0*/ 	.word	0x00000090
        /*13c4*/ 	.short	0x010a
        /*13c6*/ 	.byte	0xff
	.zero		1


	//   ....[92]....
        /*13c8*/ 	.word	0x0000b5d0
        /*13cc*/ 	.word	0x000000ff
        /*13d0*/ 	.word	0x00000010
        /*13d4*/ 	.short	0x010a
        /*13d6*/ 	.byte	0x0d
	.zero		1


	//   ....[93]....
        /*13d8*/ 	.word	0x0000b9e0
        /*13dc*/ 	.word	0x00000004
        /*13e0*/ 	.word	0x00000040
        /*13e4*/ 	.short	0x010a
        /*13e6*/ 	.byte	0xff
	.zero		1


	//   ....[94]....
        /*13e8*/ 	.word	0x0000c270
        /*13ec*/ 	.word	0x00000004
        /*13f0*/ 	.word	0x00000060
        /*13f4*/ 	.short	0x010a
        /*13f6*/ 	.byte	0xff
	.zero		1


	//   ....[95]....
        /*13f8*/ 	.word	0x0000ca50
        /*13fc*/ 	.word	0x000000ff
        /*1400*/ 	.word	0x000000a0
        /*1404*/ 	.short	0x010a
        /*1406*/ 	.byte	0x0d
	.zero		1


	//   ....[96]....
        /*1408*/ 	.word	0x0000ca70
        /*140c*/ 	.word	0x000000ff
        /*1410*/ 	.word	0x000000b8
        /*1414*/ 	.short	0x010a
        /*1416*/ 	.byte	0x0d
	.zero		1


	//   ....[97]....
        /*1418*/ 	.word	0x0000cb00
        /*141c*/ 	.word	0x00000008
        /*1420*/ 	.word	0x00000040
        /*1424*/ 	.short	0x010a
        /*1426*/ 	.byte	0xff
	.zero		1


	//   ....[98]....
        /*1428*/ 	.word	0x0000d010
        /*142c*/ 	.word	0x000000ff
        /*1430*/ 	.word	0x000000c8
        /*1434*/ 	.short	0x010a
        /*1436*/ 	.byte	0x0d
	.zero		1


	//   ....[99]....
        /*1438*/ 	.word	0x0000d070
        /*143c*/ 	.word	0x00000008
        /*1440*/ 	.word	0x00000060
        /*1444*/ 	.short	0x010a
        /*1446*/ 	.byte	0xff
	.zero		1


	//   ....[100]....
        /*1448*/ 	.word	0x0000d5e0
        /*144c*/ 	.word	0x00000012
        /*1450*/ 	.word	0x00000090
        /*1454*/ 	.short	0x010a
        /*1456*/ 	.byte	0xff
	.zero		1


	//   ....[101]....
        /*1458*/ 	.word	0x0000d600
        /*145c*/ 	.word	0x000000ff
        /*1460*/ 	.word	0x00000010
        /*1464*/ 	.short	0x010a
        /*1466*/ 	.byte	0x0d
	.zero		1


	//   ....[102]....
        /*1468*/ 	.word	0x0000db10
        /*146c*/ 	.word	0x00000009
        /*1470*/ 	.word	0x00000040
        /*1474*/ 	.short	0x010a
        /*1476*/ 	.byte	0xff
	.zero		1


	//   ....[103]....
        /*1478*/ 	.word	0x0000e2e0
        /*147c*/ 	.word	0x00000005
        /*1480*/ 	.word	0x00000060
        /*1484*/ 	.short	0x010a
        /*1486*/ 	.byte	0xff
	.zero		1


	//   ....[104]....
        /*1488*/ 	.word	0x0000e870
        /*148c*/ 	.word	0x000000ff
        /*1490*/ 	.word	0x000000a0
        /*1494*/ 	.short	0x010a
        /*1496*/ 	.byte	0x0d
	.zero		1


	//   ....[105]....
        /*1498*/ 	.word	0x0000e890
        /*149c*/ 	.word	0x000000ff
        /*14a0*/ 	.word	0x000000b8
        /*14a4*/ 	.short	0x010a
        /*14a6*/ 	.byte	0x0d
	.zero		1


	//   ....[106]....
        /*14a8*/ 	.word	0x0000e920
        /*14ac*/ 	.word	0x00000008
        /*14b0*/ 	.word	0x00000040
        /*14b4*/ 	.short	0x010a
        /*14b6*/ 	.byte	0xff
	.zero		1


	//   ....[107]....
        /*14b8*/ 	.word	0x0000ee20
        /*14bc*/ 	.word	0x000000ff
        /*14c0*/ 	.word	0x000000c8
        /*14c4*/ 	.short	0x010a
        /*14c6*/ 	.byte	0x0d
	.zero		1


	//   ....[108]....
        /*14c8*/ 	.word	0x0000ee90
        /*14cc*/ 	.word	0x0000000b
        /*14d0*/ 	.word	0x00000060
        /*14d4*/ 	.short	0x010a
        /*14d6*/ 	.byte	0xff
	.zero		1


	//   ....[109]....
        /*14d8*/ 	.word	0x0000f4e0
        /*14dc*/ 	.word	0x00000012
        /*14e0*/ 	.word	0x00000090
        /*14e4*/ 	.short	0x010a
        /*14e6*/ 	.byte	0xff
	.zero		1


	//   ....[110]....
        /*14e8*/ 	.word	0x0000f500
        /*14ec*/ 	.word	0x000000ff
        /*14f0*/ 	.word	0x00000010
        /*14f4*/ 	.short	0x010a
        /*14f6*/ 	.byte	0x0d
	.zero		1


	//   ....[111]....
        /*14f8*/ 	.word	0x0000f950
        /*14fc*/ 	.word	0x00000004
        /*1500*/ 	.word	0x00000040
        /*1504*/ 	.short	0x010a
        /*1506*/ 	.byte	0xff
	.zero		1


	//   ....[112]....
        /*1508*/ 	.word	0x00010160
        /*150c*/ 	.word	0x00000003
        /*1510*/ 	.word	0x00000060
        /*1514*/ 	.short	0x010a
        /*1516*/ 	.byte	0xff
	.zero		1


	//   ....[113]....
        /*1518*/ 	.word	0x00010830
        /*151c*/ 	.word	0x000000ff
        /*1520*/ 	.word	0x000000a0
        /*1524*/ 	.short	0x010a
        /*1526*/ 	.byte	0x0d
	.zero		1


	//   ....[114]....
        /*1528*/ 	.word	0x00010860
        /*152c*/ 	.word	0x000000ff
        /*1530*/ 	.word	0x000000b8
        /*1534*/ 	.short	0x010a
        /*1536*/ 	.byte	0x0d
	.zero		1


	//   ....[115]....
        /*1538*/ 	.word	0x000108a0
        /*153c*/ 	.word	0x00000003
        /*1540*/ 	.word	0x00000040
        /*1544*/ 	.short	0x010a
        /*1546*/ 	.byte	0xff
	.zero		1


	//   ....[116]....
        /*1548*/ 	.word	0x00010df0
        /*154c*/ 	.word	0x000000ff
        /*1550*/ 	.word	0x000000c8
        /*1554*/ 	.short	0x010a
        /*1556*/ 	.byte	0x0d
	.zero		1


	//   ....[117]....
        /*1558*/ 	.word	0x00010e10
        /*155c*/ 	.word	0x00000003
        /*1560*/ 	.word	0x00000060
        /*1564*/ 	.short	0x010a
        /*1566*/ 	.byte	0xff
	.zero		1


	//   ....[118]....
        /*1568*/ 	.word	0x00011450
        /*156c*/ 	.word	0x000000ff
        /*1570*/ 	.word	0x000000a0
        /*1574*/ 	.short	0x010a
        /*1576*/ 	.byte	0x0d
	.zero		1


	//   ....[119]....
        /*1578*/ 	.word	0x00011470
        /*157c*/ 	.word	0x000000ff
        /*1580*/ 	.word	0x000000b8
        /*1584*/ 	.short	0x010a
        /*1586*/ 	.byte	0x0d
	.zero		1


	//   ....[120]....
        /*1588*/ 	.word	0x000114b0
        /*158c*/ 	.word	0x00000003
        /*1590*/ 	.word	0x00000040
        /*1594*/ 	.short	0x010a
        /*1596*/ 	.byte	0xff
	.zero		1


	//   ....[121]....
        /*1598*/ 	.word	0x00011a00
        /*159c*/ 	.word	0x000000ff
        /*15a0*/ 	.word	0x000000c8
        /*15a4*/ 	.short	0x010a
        /*15a6*/ 	.byte	0x0d
	.zero		1


	//   ....[122]....
        /*15a8*/ 	.word	0x00011a20
        /*15ac*/ 	.word	0x00000003
        /*15b0*/ 	.word	0x00000060
        /*15b4*/ 	.short	0x010a
        /*15b6*/ 	.byte	0xff
	.zero		1


	//   ....[123]....
        /*15b8*/ 	.word	0x000121c0
        /*15bc*/ 	.word	0x000000ff
        /*15c0*/ 	.word	0x00000190
        /*15c4*/ 	.short	0x010a
        /*15c6*/ 	.byte	0x0d
	.zero		1


	//   ....[124]....
        /*15c8*/ 	.word	0x00012320
        /*15cc*/ 	.word	0x00000090
        /*15d0*/ 	.word	0x00000000
        /*15d4*/ 	.short	0x0101
        /*15d6*/ 	.byte	0xff
	.zero		1


	//   ....[125]....
        /*15d8*/ 	.word	0x00012410
        /*15dc*/ 	.word	0x0000000e
        /*15e0*/ 	.word	0x00000090
        /*15e4*/ 	.short	0x010a
        /*15e6*/ 	.byte	0xff
	.zero		1


	//   ....[126]....
        /*15e8*/ 	.word	0x00012430
        /*15ec*/ 	.word	0x000000ff
        /*15f0*/ 	.word	0x000000b8
        /*15f4*/ 	.short	0x010a
        /*15f6*/ 	.byte	0x0d
	.zero		1


	//   ....[127]....
        /*15f8*/ 	.word	0x00012460
        /*15fc*/ 	.word	0x000000ff
        /*1600*/ 	.word	0x000000c8
        /*1604*/ 	.short	0x010a
        /*1606*/ 	.byte	0x0d
	.zero		1


	//   ....[128]....
        /*1608*/ 	.word	0x00012540
        /*160c*/ 	.word	0x00000002
        /*1610*/ 	.word	0x00000000
        /*1614*/ 	.short	0x0101
        /*1616*/ 	.byte	0xff
	.zero		1


	//   ....[129]....
        /*1618*/ 	.word	0x00012550
        /*161c*/ 	.word	0x000000ff
        /*1620*/ 	.word	0x00000180
        /*1624*/ 	.short	0x010a
        /*1626*/ 	.byte	0x0d
	.zero		1


	//   ....[130]....
        /*1628*/ 	.word	0x00012850
        /*162c*/ 	.word	0x000000ff
        /*1630*/ 	.word	0x00000180
        /*1634*/ 	.short	0x0100
        /*1636*/ 	.byte	0x0d
	.zero		1


	//   ....[131]....
        /*1638*/ 	.word	0x00012f00
        /*163c*/ 	.word	0x00000025
        /*1640*/ 	.word	0x00000080
        /*1644*/ 	.short	0x010a
        /*1646*/ 	.byte	0xff
	.zero		1


	//   ....[132]....
        /*1648*/ 	.word	0x000143b0
        /*164c*/ 	.word	0x00000003
        /*1650*/ 	.word	0x00000000
        /*1654*/ 	.short	0x0101
        /*1656*/ 	.byte	0xff
	.zero		1


	//   ....[133]....
        /*1658*/ 	.word	0x00014560
        /*165c*/ 	.word	0x00000002
        /*1660*/ 	.word	0x00000130
        /*1664*/ 	.short	0x010a
        /*1666*/ 	.byte	0xff
	.zero		1


	//   ....[134]....
        /*1668*/ 	.word	0x00014880
        /*166c*/ 	.word	0x00000002
        /*1670*/ 	.word	0x00000120
        /*1674*/ 	.short	0x0101
        /*1676*/ 	.byte	0xff
	.zero		1


	//   ....[135]....
        /*1678*/ 	.word	0x00014890
        /*167c*/ 	.word	0x00000058
        /*1680*/ 	.word	0x000000a8
        /*1684*/ 	.short	0x010a
        /*1686*/ 	.byte	0xff
	.zero		1


	//   ....[136]....
        /*1688*/ 	.word	0x000152f0
        /*168c*/ 	.word	0x00000022
        /*1690*/ 	.word	0x00000000
        /*1694*/ 	.short	0x0101
        /*1696*/ 	.byte	0xff
	.zero		1


	//   ....[137]....
        /*1698*/ 	.word	0x000153c0
        /*169c*/ 	.word	0x00000030
        /*16a0*/ 	.word	0x00000080
        /*16a4*/ 	.short	0x010a
        /*16a6*/ 	.byte	0xff
	.zero		1


	//   ....[138]....
        /*16a8*/ 	.word	0x00016270
        /*16ac*/ 	.word	0x00000003
        /*16b0*/ 	.word	0x00000000
        /*16b4*/ 	.short	0x0101
        /*16b6*/ 	.byte	0xff
	.zero		1


	//   ....[139]....
        /*16b8*/ 	.word	0x00016420
        /*16bc*/ 	.word	0x00000006
        /*16c0*/ 	.word	0x00000130
        /*16c4*/ 	.short	0x010a
        /*16c6*/ 	.byte	0xff
	.zero		1


	//   ....[140]....
        /*16c8*/ 	.word	0x000168c0
        /*16cc*/ 	.word	0x00000006
        /*16d0*/ 	.word	0x00000120
        /*16d4*/ 	.short	0x0101
        /*16d6*/ 	.byte	0xff
	.zero		1


	//   ....[141]....
        /*16d8*/ 	.word	0x000168d0
        /*16dc*/ 	.word	0x00000058
        /*16e0*/ 	.word	0x000000a8
        /*16e4*/ 	.short	0x010a
        /*16e6*/ 	.byte	0xff
	.zero		1


	//   ....[142]....
        /*16e8*/ 	.word	0x00016fb0
        /*16ec*/ 	.word	0x00000000
        /*16f0*/ 	.word	0x00000000
        /*16f4*/ 	.short	0x0101
        /*16f6*/ 	.byte	0xff
	.zero		1


	//   ....[143]....
        /*16f8*/ 	.word	0x00016fc0
        /*16fc*/ 	.word	0x00000046
        /*1700*/ 	.word	0x00000080
        /*1704*/ 	.short	0x010a
        /*1706*/ 	.byte	0xff
	.zero		1


	//   ....[144]....
        /*1708*/ 	.word	0x00018370
        /*170c*/ 	.word	0x00000002
        /*1710*/ 	.word	0x00000000
        /*1714*/ 	.short	0x0101
        /*1716*/ 	.byte	0xff
	.zero		1


	//   ....[145]....
        /*1718*/ 	.word	0x00018670
        /*171c*/ 	.word	0x00000004
        /*1720*/ 	.word	0x00000130
        /*1724*/ 	.short	0x010a
        /*1726*/ 	.byte	0xff
	.zero		1


	//   ....[146]....
        /*1728*/ 	.word	0x00018af0
        /*172c*/ 	.word	0x00000004
        /*1730*/ 	.word	0x00000120
        /*1734*/ 	.short	0x0101
        /*1736*/ 	.byte	0xff
	.zero		1


	//   ....[147]....
        /*1738*/ 	.word	0x00018cf0
        /*173c*/ 	.word	0x00000058
        /*1740*/ 	.word	0x000000a8
        /*1744*/ 	.short	0x010a
        /*1746*/ 	.byte	0xff
	.zero		1


	//   ....[148]....
        /*1748*/ 	.word	0x00019370
        /*174c*/ 	.word	0x00000000
        /*1750*/ 	.word	0x00000000
        /*1754*/ 	.short	0x0101
        /*1756*/ 	.byte	0xff
	.zero		1


	//   ....[149]....
        /*1758*/ 	.word	0x000195a0
        /*175c*/ 	.word	0x00000044
        /*1760*/ 	.word	0x00000080
        /*1764*/ 	.short	0x010a
        /*1766*/ 	.byte	0xff
	.zero		1


	//   ....[150]....
        /*1768*/ 	.word	0x00019950
        /*176c*/ 	.word	0x00000044
        /*1770*/ 	.word	0x00000000
        /*1774*/ 	.short	0x0101
        /*1776*/ 	.byte	0xff
	.zero		1


	//   ....[151]....
        /*1778*/ 	.word	0x00019c10
        /*177c*/ 	.word	0x00000024
        /*1780*/ 	.word	0x00000130
        /*1784*/ 	.short	0x010a
        /*1786*/ 	.byte	0xff
	.zero		1


	//   ....[152]....
        /*1788*/ 	.word	0x00019ff0
        /*178c*/ 	.word	0x00000024
        /*1790*/ 	.word	0x00000120
        /*1794*/ 	.short	0x0101
        /*1796*/ 	.byte	0xff
	.zero		1


	//   ....[153]....
        /*1798*/ 	.word	0x0001a000
        /*179c*/ 	.word	0x00000058
        /*17a0*/ 	.word	0x000000a8
        /*17a4*/ 	.short	0x010a
        /*17a6*/ 	.byte	0xff
	.zero		1


	//   ....[154]....
        /*17a8*/ 	.word	0x0001a700
        /*17ac*/ 	.word	0x00000015
        /*17b0*/ 	.word	0x00000000
        /*17b4*/ 	.short	0x0101
        /*17b6*/ 	.byte	0xff
	.zero		1


	//   ....[155]....
        /*17b8*/ 	.word	0x0001a710
        /*17bc*/ 	.word	0x00000044
        /*17c0*/ 	.word	0x00000080
        /*17c4*/ 	.short	0x010a
        /*17c6*/ 	.byte	0xff
	.zero		1


	//   ....[156]....
        /*17c8*/ 	.word	0x0001aac0
        /*17cc*/ 	.word	0x00000000
        /*17d0*/ 	.word	0x00000000
        /*17d4*/ 	.short	0x0101
        /*17d6*/ 	.byte	0xff
	.zero		1


	//   ....[157]....
        /*17d8*/ 	.word	0x0001aeb0
        /*17dc*/ 	.word	0x00000003
        /*17e0*/ 	.word	0x00000130
        /*17e4*/ 	.short	0x010a
        /*17e6*/ 	.byte	0xff
	.zero		1


	//   ....[158]....
        /*17e8*/ 	.word	0x0001b340
        /*17ec*/ 	.word	0x00000003
        /*17f0*/ 	.word	0x00000120
        /*17f4*/ 	.short	0x0101
        /*17f6*/ 	.byte	0xff
	.zero		1


	//   ....[159]....
        /*17f8*/ 	.word	0x0001b660
        /*17fc*/ 	.word	0x00000058
        /*1800*/ 	.word	0x000000a8
        /*1804*/ 	.short	0x010a
        /*1806*/ 	.byte	0xff
	.zero		1


	//   ....[160]....
        /*1808*/ 	.word	0x0001bc60
        /*180c*/ 	.word	0x00000075
        /*1810*/ 	.word	0x00000000
        /*1814*/ 	.short	0x0101
        /*1816*/ 	.byte	0xff
	.zero		1


	//   ....[161]....
        /*1818*/ 	.word	0x0001bd90
        /*181c*/ 	.word	0x0000002c
        /*1820*/ 	.word	0x00000080
        /*1824*/ 	.short	0x010a
        /*1826*/ 	.byte	0xff
	.zero		1


	//   ....[162]....
        /*1828*/ 	.word	0x0001cd30
        /*182c*/ 	.word	0x00000003
        /*1830*/ 	.word	0x00000000
        /*1834*/ 	.short	0x0101
        /*1836*/ 	.byte	0xff
	.zero		1


	//   ....[163]....
        /*1838*/ 	.word	0x0001cf80
        /*183c*/ 	.word	0x00000006
        /*1840*/ 	.word	0x00000130
        /*1844*/ 	.short	0x010a
        /*1846*/ 	.byte	0xff
	.zero		1


	//   ....[164]....
        /*1848*/ 	.word	0x0001d4b0
        /*184c*/ 	.word	0x00000006
        /*1850*/ 	.word	0x00000120
        /*1854*/ 	.short	0x0101
        /*1856*/ 	.byte	0xff
	.zero		1


	//   ....[165]....
        /*1858*/ 	.word	0x0001d4d0
        /*185c*/ 	.word	0x00000058
        /*1860*/ 	.word	0x000000a8
        /*1864*/ 	.short	0x010a
        /*1866*/ 	.byte	0xff
	.zero		1


	//   ....[166]....
        /*1868*/ 	.word	0x0001dbf0
        /*186c*/ 	.word	0x00000000
        /*1870*/ 	.word	0x00000000
        /*1874*/ 	.short	0x0101
        /*1876*/ 	.byte	0xff
	.zero		1


	//   ....[167]....
        /*1878*/ 	.word	0x0001dd80
        /*187c*/ 	.word	0x00000009
        /*1880*/ 	.word	0x00000190
        /*1884*/ 	.short	0x010a
        /*1886*/ 	.byte	0xff
	.zero		1


	//   ....[168]....
        /*1888*/ 	.word	0x0001de80
        /*188c*/ 	.word	0x00000003
        /*1890*/ 	.word	0x00000000
        /*1894*/ 	.short	0x0101
        /*1896*/ 	.byte	0xff
	.zero		1


	//   ....[169]....
        /*1898*/ 	.word	0x0001df90
        /*189c*/ 	.word	0x00000009
        /*18a0*/ 	.word	0x000000a8
        /*18a4*/ 	.short	0x010a
        /*18a6*/ 	.byte	0xff
	.zero		1


	//   ....[170]....
        /*18a8*/ 	.word	0x0001e020
        /*18ac*/ 	.word	0x00000000
        /*18b0*/ 	.word	0x00000130
        /*18b4*/ 	.short	0x010a
        /*18b6*/ 	.byte	0xff
	.zero		1


	//   ....[171]....
        /*18b8*/ 	.word	0x0001e140
        /*18bc*/ 	.word	0x000000ff
        /*18c0*/ 	.word	0x00000180
        /*18c4*/ 	.short	0x0100
        /*18c6*/ 	.byte	0x06
	.zero		1


	//   ....[172]....
        /*18c8*/ 	.word	0x0001e270
        /*18cc*/ 	.word	0x000000ff
        /*18d0*/ 	.word	0x00000180
        /*18d4*/ 	.short	0x0100
        /*18d6*/ 	.byte	0x06
	.zero		1


	//   ....[173]....
        /*18d8*/ 	.word	0x0001e330
        /*18dc*/ 	.word	0x000000ff
        /*18e0*/ 	.word	0x00000180
        /*18e4*/ 	.short	0x0100
        /*18e6*/ 	.byte	0x04
	.zero		1


	//   ....[174]....
        /*18e8*/ 	.word	0x0001e760
        /*18ec*/ 	.word	0x00000006
        /*18f0*/ 	.word	0x00000120
        /*18f4*/ 	.short	0x010a
        /*18f6*/ 	.byte	0xff
	.zero		1


	//   ....[175]....
        /*18f8*/ 	.word	0x0001e880
        /*18fc*/ 	.word	0x00000006
        /*1900*/ 	.word	0x00000130
        /*1904*/ 	.short	0x0101
        /*1906*/ 	.byte	0xff
	.zero		1


	//   ....[176]....
        /*1908*/ 	.word	0x0001e980
        /*190c*/ 	.word	0x00000000
        /*1910*/ 	.word	0x00000120
        /*1914*/ 	.short	0x010a
        /*1916*/ 	.byte	0xff
	.zero		1


	//   ....[177]....
        /*1918*/ 	.word	0x0001e9b0
        /*191c*/ 	.word	0x00000000
        /*1920*/ 	.word	0x00000130
        /*1924*/ 	.short	0x0101
        /*1926*/ 	.byte	0xff
	.zero		1


	//   ....[178]....
        /*1928*/ 	.word	0x0001e9d0
        /*192c*/ 	.word	0x00000048
        /*1930*/ 	.word	0x000000b0
        /*1934*/ 	.short	0x010a
        /*1936*/ 	.byte	0xff
	.zero		1


	//   ....[179]....
        /*1938*/ 	.word	0x0001ef90
        /*193c*/ 	.word	0x00000061
        /*1940*/ 	.word	0x00000000
        /*1944*/ 	.short	0x0101
        /*1946*/ 	.byte	0xff
	.zero		1


	//   ....[180]....
        /*1948*/ 	.word	0x0001efd0
        /*194c*/ 	.word	0x00000048
        /*1950*/ 	.word	0x000000c0
        /*1954*/ 	.short	0x010a
        /*1956*/ 	.byte	0xff
	.zero		1


	//   ....[181]....
        /*1958*/ 	.word	0x0001f5b0
        /*195c*/ 	.word	0x00000060
        /*1960*/ 	.word	0x00000000
        /*1964*/ 	.short	0x0101
        /*1966*/ 	.byte	0xff
	.zero		1


	//   ....[182]....
        /*1968*/ 	.word	0x0001f950
        /*196c*/ 	.word	0x00000098
        /*1970*/ 	.word	0x000000b0
        /*1974*/ 	.short	0x010a
        /*1976*/ 	.byte	0xff
	.zero		1


	//   ....[183]....
        /*1978*/ 	.word	0x00020b70
        /*197c*/ 	.word	0x00000098
        /*1980*/ 	.word	0x000000c0
        /*1984*/ 	.short	0x010a
        /*1986*/ 	.byte	0xff
	.zero		1


	//   ....[184]....
        /*1988*/ 	.word	0x00021b50
        /*198c*/ 	.word	0x00000098
        /*1990*/ 	.word	0x000001b0
        /*1994*/ 	.short	0x0101
        /*1996*/ 	.byte	0xff
	.zero		1


	//   ....[185]....
        /*1998*/ 	.word	0x00021b80
        /*199c*/ 	.word	0x00000061
        /*19a0*/ 	.word	0x00000000
        /*19a4*/ 	.short	0x0101
        /*19a6*/ 	.byte	0xff
	.zero		1


	//   ....[186]....
        /*19a8*/ 	.word	0x00021bb0
        /*19ac*/ 	.word	0x00000060
        /*19b0*/ 	.word	0x00000000
        /*19b4*/ 	.short	0x0101
        /*19b6*/ 	.byte	0xff
	.zero		1


	//   ....[187]....
        /*19b8*/ 	.word	0x00021bc0
        /*19bc*/ 	.word	0x00000098
        /*19c0*/ 	.word	0x00000190
        /*19c4*/ 	.short	0x010a
        /*19c6*/ 	.byte	0xff
	.zero		1


	//   ....[188]....
        /*19c8*/ 	.word	0x00021c30
        /*19cc*/ 	.word	0x0000009c
        /*19d0*/ 	.word	0x00000000
        /*19d4*/ 	.short	0x0101
        /*19d6*/ 	.byte	0xff
	.zero		1


	//   ....[189]....
        /*19d8*/ 	.word	0x00021e60
        /*19dc*/ 	.word	0x000000ff
        /*19e0*/ 	.word	0x00000180
        /*19e4*/ 	.short	0x0100
        /*19e6*/ 	.byte	0x06
	.zero		1


	//   ....[190]....
        /*19e8*/ 	.word	0x00021ec0
        /*19ec*/ 	.word	0x0000000a
        /*19f0*/ 	.word	0x00000190
        /*19f4*/ 	.short	0x010a
        /*19f6*/ 	.byte	0xff
	.zero		1


	//   ....[191]....
        /*19f8*/ 	.word	0x00021f30
        /*19fc*/ 	.word	0x0000000a
        /*1a00*/ 	.word	0x00000198
        /*1a04*/ 	.short	0x010a
        /*1a06*/ 	.byte	0xff
	.zero		1


	//   ....[192]....
        /*1a08*/ 	.word	0x00021fa0
        /*1a0c*/ 	.word	0x0000000a
        /*1a10*/ 	.word	0x00000190
        /*1a14*/ 	.short	0x010a
        /*1a16*/ 	.byte	0xff
	.zero		1


	//   ....[193]....
        /*1a18*/ 	.word	0x00022010
        /*1a1c*/ 	.word	0x0000000a
        /*1a20*/ 	.word	0x00000190
        /*1a24*/ 	.short	0x010a
        /*1a26*/ 	.byte	0xff
	.zero		1


	//   ....[194]....
        /*1a28*/ 	.word	0x00022070
        /*1a2c*/ 	.word	0x0000000c
        /*1a30*/ 	.word	0x00000008
        /*1a34*/ 	.short	0x010a
        /*1a36*/ 	.byte	0xff
	.zero		1


	//   ....[195]....
        /*1a38*/ 	.word	0x000220e0
        /*1a3c*/ 	.word	0x0000000c
        /*1a40*/ 	.word	0x00000028
        /*1a44*/ 	.short	0x010a
        /*1a46*/ 	.byte	0xff
	.zero		1


	//   ....[196]....
        /*1a48*/ 	.word	0x00022150
        /*1a4c*/ 	.word	0x0000000c
        /*1a50*/ 	.word	0x00000038
        /*1a54*/ 	.short	0x010a
        /*1a56*/ 	.byte	0xff
	.zero		1


	//   ....[197]....
        /*1a58*/ 	.word	0x000221b0
        /*1a5c*/ 	.word	0x0000000c
        /*1a60*/ 	.word	0x00000018
        /*1a64*/ 	.short	0x010a
        /*1a66*/ 	.byte	0xff
	.zero		1


	//   ....[198]....
        /*1a68*/ 	.word	0x00022210
        /*1a6c*/ 	.word	0x00000000
        /*1a70*/ 	.word	0x00000050
        /*1a74*/ 	.short	0x010a
        /*1a76*/ 	.byte	0xff
	.zero		1


	//   ....[199]....
        /*1a78*/ 	.word	0x00022270
        /*1a7c*/ 	.word	0x00000000
        /*1a80*/ 	.word	0x00000070
        /*1a84*/ 	.short	0x010a
        /*1a86*/ 	.byte	0xff
	.zero		1


	//   ....[200]....
        /*1a88*/ 	.word	0x000222d0
        /*1a8c*/ 	.word	0x0000000c
        /*1a90*/ 	.word	0x000001b0
        /*1a94*/ 	.short	0x010a
        /*1a96*/ 	.byte	0xff
	.zero		1


	//   ....[201]....
        /*1a98*/ 	.word	0x00022340
        /*1a9c*/ 	.word	0x0000000c
        /*1aa0*/ 	.word	0x00000018
        /*1aa4*/ 	.short	0x010a
        /*1aa6*/ 	.byte	0xff
	.zero		1


	//   ....[202]....
        /*1aa8*/ 	.word	0x000223b0
        /*1aac*/ 	.word	0x00000004
        /*1ab0*/ 	.word	0x00000050
        /*1ab4*/ 	.short	0x010a
        /*1ab6*/ 	.byte	0xff
	.zero		1


	//   ....[203]....
        /*1ab8*/ 	.word	0x00022420
        /*1abc*/ 	.word	0x00000004
        /*1ac0*/ 	.word	0x00000070
        /*1ac4*/ 	.short	0x010a
        /*1ac6*/ 	.byte	0xff
	.zero		1


	//   ....[204]....
        /*1ac8*/ 	.word	0x00022480
        /*1acc*/ 	.word	0x00000000
        /*1ad0*/ 	.word	0x00000050
        /*1ad4*/ 	.short	0x010a
        /*1ad6*/ 	.byte	0xff
	.zero		1


	//   ....[205]....
        /*1ad8*/ 	.word	0x000224e0
        /*1adc*/ 	.word	0x00000000
        /*1ae0*/ 	.word	0x00000070
        /*1ae4*/ 	.short	0x010a
        /*1ae6*/ 	.byte	0xff
	.zero		1


	//   ....[206]....
        /*1ae8*/ 	.word	0x00022550
        /*1aec*/ 	.word	0x0000000c
        /*1af0*/ 	.word	0x00000018
        /*1af4*/ 	.short	0x010a
        /*1af6*/ 	.byte	0xff
	.zero		1


	//   ....[207]....
        /*1af8*/ 	.word	0x000225b0
        /*1afc*/ 	.word	0x00000000
        /*1b00*/ 	.word	0x00000050
        /*1b04*/ 	.short	0x010a
        /*1b06*/ 	.byte	0xff
	.zero		1


	//   ....[208]....
        /*1b08*/ 	.word	0x00022610
        /*1b0c*/ 	.word	0x00000000
        /*1b10*/ 	.word	0x00000070
        /*1b14*/ 	.short	0x010a
        /*1b16*/ 	.byte	0xff
	.zero		1


	//   ....[209]....
        /*1b18*/ 	.word	0x00022670
        /*1b1c*/ 	.word	0x00000000
        /*1b20*/ 	.word	0x00000050
        /*1b24*/ 	.short	0x010a
        /*1b26*/ 	.byte	0xff
	.zero		1


	//   ....[210]....
        /*1b28*/ 	.word	0x000226e0
        /*1b2c*/ 	.word	0x00000000
        /*1b30*/ 	.word	0x00000070
        /*1b34*/ 	.short	0x010a
        /*1b36*/ 	.byte	0xff
	.zero		1


	//   ....[211]....
        /*1b38*/ 	.word	0x00022750
        /*1b3c*/ 	.word	0x0000000c
        /*1b40*/ 	.word	0x00000018
        /*1b44*/ 	.short	0x010a
        /*1b46*/ 	.byte	0xff
	.zero		1


	//   ....[212]....
        /*1b48*/ 	.word	0x000227b0
        /*1b4c*/ 	.word	0x00000000
        /*1b50*/ 	.word	0x00000050
        /*1b54*/ 	.short	0x010a
        /*1b56*/ 	.byte	0xff
	.zero		1


	//   ....[213]....
        /*1b58*/ 	.word	0x00022810
        /*1b5c*/ 	.word	0x00000000
        /*1b60*/ 	.word	0x00000070
        /*1b64*/ 	.short	0x010a
        /*1b66*/ 	.byte	0xff
	.zero		1


	//   ....[214]....
        /*1b68*/ 	.word	0x00022870
        /*1b6c*/ 	.word	0x00000000
        /*1b70*/ 	.word	0x00000050
        /*1b74*/ 	.short	0x010a
        /*1b76*/ 	.byte	0xff
	.zero		1


	//   ....[215]....
        /*1b78*/ 	.word	0x000228d0
        /*1b7c*/ 	.word	0x00000000
        /*1b80*/ 	.word	0x00000070
        /*1b84*/ 	.short	0x010a
        /*1b86*/ 	.byte	0xff
	.zero		1


	//   ....[216]....
        /*1b88*/ 	.word	0x00022930
        /*1b8c*/ 	.word	0x00000000
        /*1b90*/ 	.word	0x00000050
        /*1b94*/ 	.short	0x010a
        /*1b96*/ 	.byte	0xff
	.zero		1


	//   ....[217]....
        /*1b98*/ 	.word	0x00022990
        /*1b9c*/ 	.word	0x00000000
        /*1ba0*/ 	.word	0x00000070
        /*1ba4*/ 	.short	0x010a
        /*1ba6*/ 	.byte	0xff
	.zero		1


	//   ....[218]....
        /*1ba8*/ 	.word	0x00022a00
        /*1bac*/ 	.word	0x0000000c
        /*1bb0*/ 	.word	0x00000190
        /*1bb4*/ 	.short	0x010a
        /*1bb6*/ 	.byte	0xff
	.zero		1


	//   ....[219]....
        /*1bb8*/ 	.word	0x00022a60
        /*1bbc*/ 	.word	0x0000000c
        /*1bc0*/ 	.word	0x00000008
        /*1bc4*/ 	.short	0x010a
        /*1bc6*/ 	.byte	0xff
	.zero		1


	//   ....[220]....
        /*1bc8*/ 	.word	0x00022ac0
        /*1bcc*/ 	.word	0x0000000c
        /*1bd0*/ 	.word	0x00000028
        /*1bd4*/ 	.short	0x010a
        /*1bd6*/ 	.byte	0xff
	.zero		1


	//   ....[221]....
        /*1bd8*/ 	.word	0x00022b20
        /*1bdc*/ 	.word	0x0000000c
        /*1be0*/ 	.word	0x00000038
        /*1be4*/ 	.short	0x010a
        /*1be6*/ 	.byte	0xff
	.zero		1


	//   ....[222]....
        /*1be8*/ 	.word	0x00022b80
        /*1bec*/ 	.word	0x0000000c
        /*1bf0*/ 	.word	0x00000018
        /*1bf4*/ 	.short	0x010a
        /*1bf6*/ 	.byte	0xff
	.zero		1


	//   ....[223]....
        /*1bf8*/ 	.word	0x00022be0
        /*1bfc*/ 	.word	0x0000000c
        /*1c00*/ 	.word	0x00000028
        /*1c04*/ 	.short	0x010a
        /*1c06*/ 	.byte	0xff
	.zero		1


	//   ....[224]....
        /*1c08*/ 	.word	0x00022c40
        /*1c0c*/ 	.word	0x0000000c
        /*1c10*/ 	.word	0x00000038
        /*1c14*/ 	.short	0x010a
        /*1c16*/ 	.byte	0xff
	.zero		1


	//   ....[225]....
        /*1c18*/ 	.word	0x00022ca0
        /*1c1c*/ 	.word	0x0000000c
        /*1c20*/ 	.word	0x00000018
        /*1c24*/ 	.short	0x010a
        /*1c26*/ 	.byte	0xff
	.zero		1


	//   ....[226]....
        /*1c28*/ 	.word	0x00022d00
        /*1c2c*/ 	.word	0x00000003
        /*1c30*/ 	.word	0x00000050
        /*1c34*/ 	.short	0x010a
        /*1c36*/ 	.byte	0xff
	.zero		1


	//   ....[227]....
        /*1c38*/ 	.word	0x00022d60
        /*1c3c*/ 	.word	0x0000000c
        /*1c40*/ 	.word	0x00000070
        /*1c44*/ 	.short	0x010a
        /*1c46*/ 	.byte	0xff
	.zero		1


	//   ....[228]....
        /*1c48*/ 	.word	0x00022dc0
        /*1c4c*/ 	.word	0x00000004
        /*1c50*/ 	.word	0x00000000
        /*1c54*/ 	.short	0x010a
        /*1c56*/ 	.byte	0xff
	.zero		1


	//   ....[229]....
        /*1c58*/ 	.word	0x00022e20
        /*1c5c*/ 	.word	0x00000004
        /*1c60*/ 	.word	0x00000000
        /*1c64*/ 	.short	0x010a
        /*1c66*/ 	.byte	0xff
	.zero		1


	//   ....[230]....
        /*1c68*/ 	.word	0x00022ea0
        /*1c6c*/ 	.word	0x00000003
        /*1c70*/ 	.word	0x00000000
        /*1c74*/ 	.short	0x010a
        /*1c76*/ 	.byte	0xff
	.zero		1


	//   ....[231]....
        /*1c78*/ 	.word	0x00022f10
        /*1c7c*/ 	.word	0x00000004
        /*1c80*/ 	.word	0x00000020
        /*1c84*/ 	.short	0x010a
        /*1c86*/ 	.byte	0xff
	.zero		1


	//   ....[232]....
        /*1c88*/ 	.word	0x00022f90
        /*1c8c*/ 	.word	0x00000003
        /*1c90*/ 	.word	0x00000030
        /*1c94*/ 	.short	0x010a
        /*1c96*/ 	.byte	0xff
	.zero		1


	//   ....[233]....
        /*1c98*/ 	.word	0x00022ff0
        /*1c9c*/ 	.word	0x00000004
        /*1ca0*/ 	.word	0x00000090
        /*1ca4*/ 	.short	0x010a
        /*1ca6*/ 	.byte	0xff
	.zero		1


	//   ....[234]....
        /*1ca8*/ 	.word	0x00023070
        /*1cac*/ 	.word	0x00000005
        /*1cb0*/ 	.word	0x00000010
        /*1cb4*/ 	.short	0x010a
        /*1cb6*/ 	.byte	0xff
	.zero		1


	//   ....[235]....
        /*1cb8*/ 	.word	0x000230e0
        /*1cbc*/ 	.word	0x00000002
        /*1cc0*/ 	.word	0x00000040
        /*1cc4*/ 	.short	0x010a
        /*1cc6*/ 	.byte	0xff
	.zero		1


	//   ....[236]....
        /*1cc8*/ 	.word	0x00023150
        /*1ccc*/ 	.word	0x00000002
        /*1cd0*/ 	.word	0x00000060
        /*1cd4*/ 	.short	0x010a
        /*1cd6*/ 	.byte	0xff
	.zero		1


	//   ....[237]....
        /*1cd8*/ 	.word	0x000231b0
        /*1cdc*/ 	.word	0x00000005
        /*1ce0*/ 	.word	0x00000090
        /*1ce4*/ 	.short	0x010a
        /*1ce6*/ 	.byte	0xff
	.zero		1


	//   ....[238]....
        /*1ce8*/ 	.word	0x00023230
        /*1cec*/ 	.word	0x00000004
        /*1cf0*/ 	.word	0x00000010
        /*1cf4*/ 	.short	0x010a
        /*1cf6*/ 	.byte	0xff
	.zero		1


	//   ....[239]....
        /*1cf8*/ 	.word	0x00023290
        /*1cfc*/ 	.word	0x00000004
        /*1d00*/ 	.word	0x00000040
        /*1d04*/ 	.short	0x010a
        /*1d06*/ 	.byte	0xff
	.zero		1


	//   ....[240]....
        /*1d08*/ 	.word	0x000232f0
        /*1d0c*/ 	.word	0x00000004
        /*1d10*/ 	.word	0x00000060
        /*1d14*/ 	.short	0x010a
        /*1d16*/ 	.byte	0xff
	.zero		1


	//   ....[241]....
        /*1d18*/ 	.word	0x00023370
        /*1d1c*/ 	.word	0x00000002
        /*1d20*/ 	.word	0x000000a0
        /*1d24*/ 	.short	0x010a
        /*1d26*/ 	.byte	0xff
	.zero		1


	//   ....[242]....
        /*1d28*/ 	.word	0x000233e0
        /*1d2c*/ 	.word	0x00000000
        /*1d30*/ 	.word	0x000000b8
        /*1d34*/ 	.short	0x010a
        /*1d36*/ 	.byte	0xff
	.zero		1


	//   ....[243]....
        /*1d38*/ 	.word	0x00023450
        /*1d3c*/ 	.word	0x00000008
        /*1d40*/ 	.word	0x00000040
        /*1d44*/ 	.short	0x010a
        /*1d46*/ 	.byte	0xff
	.zero		1


	//   ....[244]....
        /*1d48*/ 	.word	0x000234c0
        /*1d4c*/ 	.word	0x00000000
        /*1d50*/ 	.word	0x000000c8
        /*1d54*/ 	.short	0x010a
        /*1d56*/ 	.byte	0xff
	.zero		1


	//   ....[245]....
        /*1d58*/ 	.word	0x00023530
        /*1d5c*/ 	.word	0x00000008
        /*1d60*/ 	.word	0x00000060
        /*1d64*/ 	.short	0x010a
        /*1d66*/ 	.byte	0xff
	.zero		1


	//   ....[246]....
        /*1d68*/ 	.word	0x00023590
        /*1d6c*/ 	.word	0x00000012
        /*1d70*/ 	.word	0x00000090
        /*1d74*/ 	.short	0x010a
        /*1d76*/ 	.byte	0xff
	.zero		1


	//   ....[247]....
        /*1d78*/ 	.word	0x00023610
        /*1d7c*/ 	.word	0x00000004
        /*1d80*/ 	.word	0x00000010
        /*1d84*/ 	.short	0x010a
        /*1d86*/ 	.byte	0xff
	.zero		1


	//   ....[248]....
        /*1d88*/ 	.word	0x00023670
        /*1d8c*/ 	.word	0x00000009
        /*1d90*/ 	.word	0x00000040
        /*1d94*/ 	.short	0x010a
        /*1d96*/ 	.byte	0xff
	.zero		1


	//   ....[249]....
        /*1d98*/ 	.word	0x000236d0
        /*1d9c*/ 	.word	0x00000005
        /*1da0*/ 	.word	0x00000060
        /*1da4*/ 	.short	0x010a
        /*1da6*/ 	.byte	0xff
	.zero		1


	//   ....[250]....
        /*1da8*/ 	.word	0x00023750
        /*1dac*/ 	.word	0x00000000
        /*1db0*/ 	.word	0x000000a0
        /*1db4*/ 	.short	0x010a
        /*1db6*/ 	.byte	0xff
	.zero		1


	//   ....[251]....
        /*1db8*/ 	.word	0x000237d0
        /*1dbc*/ 	.word	0x00000000
        /*1dc0*/ 	.word	0x000000b8
        /*1dc4*/ 	.short	0x010a
        /*1dc6*/ 	.byte	0xff
	.zero		1


	//   ....[252]....
        /*1dc8*/ 	.word	0x00023840
        /*1dcc*/ 	.word	0x00000008
        /*1dd0*/ 	.word	0x00000040
        /*1dd4*/ 	.short	0x010a
        /*1dd6*/ 	.byte	0xff
	.zero		1


	//   ....[253]....
        /*1dd8*/ 	.word	0x000238c0
        /*1ddc*/ 	.word	0x00000004
        /*1de0*/ 	.word	0x000000c8
        /*1de4*/ 	.short	0x010a
        /*1de6*/ 	.byte	0xff
	.zero		1


	//   ....[254]....
        /*1de8*/ 	.word	0x00023930
        /*1dec*/ 	.word	0x0000000b
        /*1df0*/ 	.word	0x00000060
        /*1df4*/ 	.short	0x010a
        /*1df6*/ 	.byte	0xff
	.zero		1


	//   ....[255]....
        /*1df8*/ 	.word	0x00023990
        /*1dfc*/ 	.word	0x00000012
        /*1e00*/ 	.word	0x00000090
        /*1e04*/ 	.short	0x010a
        /*1e06*/ 	.byte	0xff
	.zero		1


	//   ....[0]....
        /*1e08*/ 	.word	0x00023a10
        /*1e0c*/ 	.word	0x00000004
        /*1e10*/ 	.word	0x00000010
        /*1e14*/ 	.short	0x010a
        /*1e16*/ 	.byte	0xff
	.zero		1


	//   ....[1]....
        /*1e18*/ 	.word	0x00023a70
        /*1e1c*/ 	.word	0x00000004
        /*1e20*/ 	.word	0x00000040
        /*1e24*/ 	.short	0x010a
        /*1e26*/ 	.byte	0xff
	.zero		1


	//   ....[2]....
        /*1e28*/ 	.word	0x00023ae0
        /*1e2c*/ 	.word	0x00000003
        /*1e30*/ 	.word	0x00000060
        /*1e34*/ 	.short	0x010a
        /*1e36*/ 	.byte	0xff
	.zero		1


	//   ....[3]....
        /*1e38*/ 	.word	0x00023b50
        /*1e3c*/ 	.word	0x00000004
        /*1e40*/ 	.word	0x000000a0
        /*1e44*/ 	.short	0x010a
        /*1e46*/ 	.byte	0xff
	.zero		1


	//   ....[4]....
        /*1e48*/ 	.word	0x00023bd0
        /*1e4c*/ 	.word	0x00000006
        /*1e50*/ 	.word	0x000000b8
        /*1e54*/ 	.short	0x010a
        /*1e56*/ 	.byte	0xff
	.zero		1


	//   ....[5]....
        /*1e58*/ 	.word	0x00023c40
        /*1e5c*/ 	.word	0x00000003
        /*1e60*/ 	.word	0x00000040
        /*1e64*/ 	.short	0x010a
        /*1e66*/ 	.byte	0xff
	.zero		1


	//   ....[6]....
        /*1e68*/ 	.word	0x00023cc0
        /*1e6c*/ 	.word	0x00000006
        /*1e70*/ 	.word	0x000000c8
        /*1e74*/ 	.short	0x010a
        /*1e76*/ 	.byte	0xff
	.zero		1


	//   ....[7]....
        /*1e78*/ 	.word	0x00023d30
        /*1e7c*/ 	.word	0x00000003
        /*1e80*/ 	.word	0x00000060
        /*1e84*/ 	.short	0x010a
        /*1e86*/ 	.byte	0xff
	.zero		1


	//   ....[8]....
        /*1e88*/ 	.word	0x00023da0
        /*1e8c*/ 	.word	0x00000004
        /*1e90*/ 	.word	0x000000a0
        /*1e94*/ 	.short	0x010a
        /*1e96*/ 	.byte	0xff
	.zero		1


	//   ....[9]....
        /*1e98*/ 	.word	0x00023e20
        /*1e9c*/ 	.word	0x00000004
        /*1ea0*/ 	.word	0x000000b8
        /*1ea4*/ 	.short	0x010a
        /*1ea6*/ 	.byte	0xff
	.zero		1


	//   ....[10]....
        /*1ea8*/ 	.word	0x00023e90
        /*1eac*/ 	.word	0x00000003
        /*1eb0*/ 	.word	0x00000040
        /*1eb4*/ 	.short	0x010a
        /*1eb6*/ 	.byte	0xff
	.zero		1


	//   ....[11]....
        /*1eb8*/ 	.word	0x00023f10
        /*1ebc*/ 	.word	0x00000006
        /*1ec0*/ 	.word	0x000000c8
        /*1ec4*/ 	.short	0x010a
        /*1ec6*/ 	.byte	0xff
	.zero		1


	//   ....[12]....
        /*1ec8*/ 	.word	0x00023f80
        /*1ecc*/ 	.word	0x00000003
        /*1ed0*/ 	.word	0x00000060
        /*1ed4*/ 	.short	0x010a
        /*1ed6*/ 	.byte	0xff
	.zero		1


	//   ....[13]....
        /*1ed8*/ 	.word	0x00024000
        /*1edc*/ 	.word	0x00000004
        /*1ee0*/ 	.word	0x00000190
        /*1ee4*/ 	.short	0x010a
        /*1ee6*/ 	.byte	0xff
	.zero		1


	//   ....[14]....
        /*1ee8*/ 	.word	0x00024060
        /*1eec*/ 	.word	0x0000000e
        /*1ef0*/ 	.word	0x00000090
        /*1ef4*/ 	.short	0x010a
        /*1ef6*/ 	.byte	0xff
	.zero		1


	//   ....[15]....
        /*1ef8*/ 	.word	0x000240d0
        /*1efc*/ 	.word	0x00000000
        /*1f00*/ 	.word	0x000000b8
        /*1f04*/ 	.short	0x010a
        /*1f06*/ 	.byte	0xff
	.zero		1


	//   ....[16]....
        /*1f08*/ 	.word	0x00024140
        /*1f0c*/ 	.word	0x00000000
        /*1f10*/ 	.word	0x000000c8
        /*1f14*/ 	.short	0x010a
        /*1f16*/ 	.byte	0xff
	.zero		1


	//   ....[17]....
        /*1f18*/ 	.word	0x000241a0
        /*1f1c*/ 	.word	0x00000000
        /*1f20*/ 	.word	0x00000180
        /*1f24*/ 	.short	0x010a
        /*1f26*/ 	.byte	0xff
	.zero		1


	//   ....[18]....
        /*1f28*/ 	.word	0x00024210
        /*1f2c*/ 	.word	0x00000025
        /*1f30*/ 	.word	0x00000080
        /*1f34*/ 	.short	0x010a
        /*1f36*/ 	.byte	0xff
	.zero		1


	//   ....[19]....
        /*1f38*/ 	.word	0x00024280
        /*1f3c*/ 	.word	0x00000002
        /*1f40*/ 	.word	0x00000130
        /*1f44*/ 	.short	0x010a
        /*1f46*/ 	.byte	0xff
	.zero		1


	//   ....[20]....
        /*1f48*/ 	.word	0x000242f0
        /*1f4c*/ 	.word	0x00000058
        /*1f50*/ 	.word	0x000000a8
        /*1f54*/ 	.short	0x010a
        /*1f56*/ 	.byte	0xff
	.zero		1


	//   ....[21]....
        /*1f58*/ 	.word	0x00024360
        /*1f5c*/ 	.word	0x00000030
        /*1f60*/ 	.word	0x00000080
        /*1f64*/ 	.short	0x010a
        /*1f66*/ 	.byte	0xff
	.zero		1


	//   ....[22]....
        /*1f68*/ 	.word	0x000243c0
        /*1f6c*/ 	.word	0x00000006
        /*1f70*/ 	.word	0x00000130
        /*1f74*/ 	.short	0x010a
        /*1f76*/ 	.byte	0xff
	.zero		1


	//   ....[23]....
        /*1f78*/ 	.word	0x00024420
        /*1f7c*/ 	.word	0x00000058
        /*1f80*/ 	.word	0x000000a8
        /*1f84*/ 	.short	0x010a
        /*1f86*/ 	.byte	0xff
	.zero		1


	//   ....[24]....
        /*1f88*/ 	.word	0x00024490
        /*1f8c*/ 	.word	0x00000046
        /*1f90*/ 	.word	0x00000080
        /*1f94*/ 	.short	0x010a
        /*1f96*/ 	.byte	0xff
	.zero		1


	//   ....[25]....
        /*1f98*/ 	.word	0x000244f0
        /*1f9c*/ 	.word	0x00000004
        /*1fa0*/ 	.word	0x00000130
        /*1fa4*/ 	.short	0x010a
        /*1fa6*/ 	.byte	0xff
	.zero		1


	//   ....[26]....
        /*1fa8*/ 	.word	0x00024560
        /*1fac*/ 	.word	0x00000058
        /*1fb0*/ 	.word	0x000000a8
        /*1fb4*/ 	.short	0x010a
        /*1fb6*/ 	.byte	0xff
	.zero		1


	//   ....[27]....
        /*1fb8*/ 	.word	0x000245d0
        /*1fbc*/ 	.word	0x00000044
        /*1fc0*/ 	.word	0x00000080
        /*1fc4*/ 	.short	0x010a
        /*1fc6*/ 	.byte	0xff
	.zero		1


	//   ....[28]....
        /*1fc8*/ 	.word	0x00024640
        /*1fcc*/ 	.word	0x00000024
        /*1fd0*/ 	.word	0x00000130
        /*1fd4*/ 	.short	0x010a
        /*1fd6*/ 	.byte	0xff
	.zero		1


	//   ....[29]....
        /*1fd8*/ 	.word	0x000246a0
        /*1fdc*/ 	.word	0x00000058
        /*1fe0*/ 	.word	0x000000a8
        /*1fe4*/ 	.short	0x010a
        /*1fe6*/ 	.byte	0xff
	.zero		1


	//   ....[30]....
        /*1fe8*/ 	.word	0x00024710
        /*1fec*/ 	.word	0x00000044
        /*1ff0*/ 	.word	0x00000080
        /*1ff4*/ 	.short	0x010a
        /*1ff6*/ 	.byte	0xff
	.zero		1


	//   ....[31]....
        /*1ff8*/ 	.word	0x00024780
        /*1ffc*/ 	.word	0x00000003
        /*2000*/ 	.word	0x00000130
        /*2004*/ 	.short	0x010a
        /*2006*/ 	.byte	0xff
	.zero		1


	//   ....[32]....
        /*2008*/ 	.word	0x000247f0
        /*200c*/ 	.word	0x00000058
        /*2010*/ 	.word	0x000000a8
        /*2014*/ 	.short	0x010a
        /*2016*/ 	.byte	0xff
	.zero		1


	//   ....[33]....
        /*2018*/ 	.word	0x00024860
        /*201c*/ 	.word	0x0000002c
        /*2020*/ 	.word	0x00000080
        /*2024*/ 	.short	0x010a
        /*2026*/ 	.byte	0xff
	.zero		1


	//   ....[34]....
        /*2028*/ 	.word	0x000248d0
        /*202c*/ 	.word	0x00000006
        /*2030*/ 	.word	0x00000130
        /*2034*/ 	.short	0x010a
        /*2036*/ 	.byte	0xff
	.zero		1


	//   ....[35]....
        /*2038*/ 	.word	0x00024940
        /*203c*/ 	.word	0x00000058
        /*2040*/ 	.word	0x000000a8
        /*2044*/ 	.short	0x010a
        /*2046*/ 	.byte	0xff
	.zero		1


	//   ....[36]....
        /*2048*/ 	.word	0x000249b0
        /*204c*/ 	.word	0x00000009
        /*2050*/ 	.word	0x00000190
        /*2054*/ 	.short	0x010a
        /*2056*/ 	.byte	0xff
	.zero		1


	//   ....[37]....
        /*2058*/ 	.word	0x00024a10
        /*205c*/ 	.word	0x00000009
        /*2060*/ 	.word	0x000000a8
        /*2064*/ 	.short	0x010a
        /*2066*/ 	.byte	0xff
	.zero		1


	//   ....[38]....
        /*2068*/ 	.word	0x00024a70
        /*206c*/ 	.word	0x00000000
        /*2070*/ 	.word	0x00000130
        /*2074*/ 	.short	0x010a
        /*2076*/ 	.byte	0xff
	.zero		1


	//   ....[39]....
        /*2078*/ 	.word	0x00024ae0
        /*207c*/ 	.word	0x00000006
        /*2080*/ 	.word	0x00000120
        /*2084*/ 	.short	0x010a
        /*2086*/ 	.byte	0xff
	.zero		1


	//   ....[40]....
        /*2088*/ 	.word	0x00024b40
        /*208c*/ 	.word	0x00000000
        /*2090*/ 	.word	0x00000120
        /*2094*/ 	.short	0x010a
        /*2096*/ 	.byte	0xff
	.zero		1


	//   ....[41]....
        /*2098*/ 	.word	0x00024ba0
        /*209c*/ 	.word	0x00000048
        /*20a0*/ 	.word	0x000000b0
        /*20a4*/ 	.short	0x010a
        /*20a6*/ 	.byte	0xff
	.zero		1


	//   ....[42]....
        /*20a8*/ 	.word	0x00024c10
        /*20ac*/ 	.word	0x00000048
        /*20b0*/ 	.word	0x000000c0
        /*20b4*/ 	.short	0x010a
        /*20b6*/ 	.byte	0xff
	.zero		1


	//   ....[43]....
        /*20b8*/ 	.word	0x00024c80
        /*20bc*/ 	.word	0x00000098
        /*20c0*/ 	.word	0x000000b0
        /*20c4*/ 	.short	0x010a
        /*20c6*/ 	.byte	0xff
	.zero		1


	//   ....[44]....
        /*20c8*/ 	.word	0x00024cf0
        /*20cc*/ 	.word	0x00000098
        /*20d0*/ 	.word	0x000000c0
        /*20d4*/ 	.short	0x010a
        /*20d6*/ 	.byte	0xff
	.zero		1


	//   ....[45]....
        /*20d8*/ 	.word	0x00024d60
        /*20dc*/ 	.word	0x00000098
        /*20e0*/ 	.word	0x00000190
        /*20e4*/ 	.short	0x010a
        /*20e6*/ 	.byte	0xff
	.zero		1


	//----- nvinfo : EIATTR_NUM_MBARRIERS
	.align		4
.L_98:
        /*20e8*/ 	.byte	0x03, 0x38
        /*20ea*/ 	.short	0x0028


	//----- nvinfo : EIATTR_EXIT_INSTR_OFFSETS
	.align		4
        /*20ec*/ 	.byte	0x04, 0x1c
        /*20ee*/ 	.short	(.L_100 - .L_99)


	//   ....[0]....
.L_99:
        /*20f0*/ 	.word	0x00021e90


	//----- nvinfo : EIATTR_REQNTID
	.align		4
.L_100:
        /*20f4*/ 	.byte	0x04, 0x10
        /*20f6*/ 	.short	(.L_102 - .L_101)
.L_101:
        /*20f8*/ 	.word	0x00000180
        /*20fc*/ 	.word	0x00000001
        /*2100*/ 	.word	0x00000001


	//----- nvinfo : EIATTR_CRS_STACK_SIZE
	.align		4
.L_102:
        /*2104*/ 	.byte	0x04, 0x1e
        /*2106*/ 	.short	(.L_104 - .L_103)
.L_103:
        /*2108*/ 	.word	0x00000000


	//----- nvinfo : EIATTR_CBANK_PARAM_SIZE
	.align		4
.L_104:
        /*210c*/ 	.byte	0x03, 0x19
        /*210e*/ 	.short	0x0564


	//----- nvinfo : EIATTR_PARAM_CBANK
	.align		4
        /*2110*/ 	.byte	0x04, 0x0a
        /*2112*/ 	.short	(.L_106 - .L_105)
	.align		4
.L_105:
        /*2114*/ 	.word	index@(.nv.constant0.kernel_cutlass_kernel_flash_attncuteflash_fwd_mla_sm100FlashAttentionMLAForwardSm100_object_at__tensor0000o64811101213_tensor0000o256811101213_tensor0000o256811101213_tensor000o6411110012_0)
        /*2118*/ 	.short	0x0380
        /*211a*/ 	.short	0x0564


	//----- nvinfo : EIATTR_SW_WAR
	.align		4
.L_106:
        /*211c*/ 	.byte	0x04, 0x36
        /*211e*/ 	.short	(.L_108 - .L_107)
.L_107:
        /*2120*/ 	.word	0x00000008
.L_108:


//--------------------- .nv.compat                --------------------------
	.section	.nv.compat,"",@"SHT_CUDA_COMPAT_INFO"
	.align	4
        /*0000*/ 	.byte	0x02, 0x02, 0x02, 0x00, 0x02, 0x05, 0x05, 0x00, 0x02, 0x03, 0x01, 0x00, 0x02, 0x06, 0x01, 0x00


//--------------------- .nv.callgraph             --------------------------
	.section	.nv.callgraph,"",@"SHT_CUDA_CALLGRAPH"
	.align	4
	.sectionentsize	8
	.align		4
        /*0000*/ 	.word	0x00000000
	.align		4
        /*0004*/ 	.word	0xffffffff
	.align		4
        /*0008*/ 	.word	0x00000000
	.align		4
        /*000c*/ 	.word	0xfffffffe
	.align		4
        /*0010*/ 	.word	0x00000000
	.align		4
        /*0014*/ 	.word	0xfffffffd
	.align		4
        /*0018*/ 	.word	0x00000000
	.align		4
        /*001c*/ 	.word	0xfffffffc


//--------------------- .text.kernel_cutlass_kernel_flash_attncuteflash_fwd_mla_sm100FlashAttentionMLAForwardSm100_object_at__tensor0000o64811101213_tensor0000o256811101213_tensor0000o256811101213_tensor000o6411110012_0 --------------------------
	.section	.text.kernel_cutlass_kernel_flash_attncuteflash_fwd_mla_sm100FlashAttentionMLAForwardSm100_object_at__tensor0000o64811101213_tensor0000o256811101213_tensor0000o256811101213_tensor000o6411110012_0,"ax",@progbits
	.align	128
        .global         kernel_cutlass_kernel_flash_attncuteflash_fwd_mla_sm100FlashAttentionMLAForwardSm100_object_at__tensor0000o64811101213_tensor0000o256811101213_tensor0000o256811101213_tensor000o6411110012_0
        .type           kernel_cutlass_kernel_flash_attncuteflash_fwd_mla_sm100FlashAttentionMLAForwardSm100_object_at__tensor0000o64811101213_tensor0000o256811101213_tensor0000o256811101213_tensor000o6411110012_0,@function
        .size           kernel_cutlass_kernel_flash_attncuteflash_fwd_mla_sm100FlashAttentionMLAForwardSm100_object_at__tensor0000o64811101213_tensor0000o256811101213_tensor0000o256811101213_tensor000o6411110012_0,(.L_x_431 - kernel_cutlass_kernel_flash_attncuteflash_fwd_mla_sm100FlashAttentionMLAForwardSm100_object_at__tensor0000o64811101213_tensor0000o256811101213_tensor0000o256811101213_tensor000o6411110012_0)
        .other          kernel_cutlass_kernel_flash_attncuteflash_fwd_mla_sm100FlashAttentionMLAForwardSm100_object_at__tensor0000o64811101213_tensor0000o256811101213_tensor0000o256811101213_tensor000o6411110012_0,@"STO_CUDA_ENTRY STV_DEFAULT"
kernel_cutlass_kernel_flash_attncuteflash_fwd_mla_sm100FlashAttentionMLAForwardSm100_object_at__tensor0000o64811101213_tensor0000o256811101213_tensor0000o256811101213_tensor000o6411110012_0:
.text.kernel_cutlass_kernel_flash_attncuteflash_fwd_mla_sm100FlashAttentionMLAForwardSm100_object_at__tensor0000o64811101213_tensor0000o256811101213_tensor0000o256811101213_tensor000o6411110012_0:
[----:B------:R-:W1:Y:S02]  /*0000*/  LDC R1, c[0x0][0x37c] ;  /* 0x0000df00ff017b82 */ /* 0x000e640000000800 */
[----:B-1----:R-:W-:Y:S01]  /*0010*/  IADD3 R1, PT, PT, R1, -0x120, RZ ;  /* 0xfffffee001017810 */ /* 0x002fe20007ffe0ff */
[----:B------:R-:W1:Y:S01]  /*0020*/  S2R R3, SR_CTAID.X ;  /* 0x0000000000037919 */ /* 0x000e620000002500 */
[----:B------:R-:W2:Y:S03]  /*0030*/  S2R R0, SR_TID.X ;  /* 0x0000000000007919 */ /* 0x000ea60000002100 */
[----:B-1----:R1:W-:Y:S01]  /*0040*/  STL [R1+0x118], R3 ;  /* 0x0001180301007387 */ /* 0x0023e20000100800 */
[----:B--2---:R-:W-:-:S04]  /*0050*/  SHF.R.U32.HI R14, RZ, 0x5, R0 ;  /* 0x00000005ff0e7819 */ /* 0x004fc80000011600 */
[C---:B------:R-:W-:Y:S02]  /*0060*/  ISETP.NE.AND P1, PT, R14.reuse, 0x9, PT ;  /* 0x000000090e00780c */ /* 0x040fe40003f25270 */
[----:B------:R-:W-:-:S11]  /*0070*/  ISETP.NE.AND P0, PT, R14, 0x8, PT ;  /* 0x000000080e00780c */ /* 0x000fd60003f05270 */
[----:B------:R-:W-:Y:S05]  /*0080*/  @P1 BRA `(.L_x_0) ;  /* 0x0000000000301947 */ /* 0x000fea0003800000 */
[----:B------:R-:W-:Y:S01]  /*0090*/  ELECT P1, URZ, PT ;  /* 0x0000000000ff782f */ /* 0x000fe20003820000 */
[----:B------:R-:W-:Y:S02]  /*00a0*/  UMOV UR4, 0x20 ;  /* 0x0000002000047882 */ /* 0x000fe40000000000 */
[----:B------:R-:W-:-:S04]  /*00b0*/  UIADD3 UR4, UPT, UPT, -UR4, 0x100000, URZ ;  /* 0x0010000004047890 */ /* 0x000fc8000fffe1ff */
[----:B------:R-:W-:Y:S02]  /*00c0*/  USHF.L.U32 UR5, UR4, 0xb, URZ ;  /* 0x0000000b04057899 */ /* 0x000fe400080006ff */
[----:B------:R-:W-:-:S04]  /*00d0*/  USHF.L.U32 UR4, UR4, 0x1, URZ ;  /* 0x0000000104047899 */ /* 0x000fc800080006ff */
[----:B------:R-:W2:Y:S01]  /*00e0*/  @P1 S2R R0, SR_CgaCtaId ;  /* 0x0000000000001919 */ /* 0x000ea20000008800 */
[----:B------:R-:W-:-:S04]  /*00f0*/  @P1 MOV R2, 0x400 ;  /* 0x0000040000021802 */ /* 0x000fc80000000f00 */
[----:B--2---:R-:W-:-:S04]  /*0100*/  @P1 LEA R0, R0, R2, 0x18 ;  /* 0x0000000200001211 */ /* 0x004fc800078ec0ff */
[----:B------:R-:W-:Y:S01]  /*0110*/  @P1 R2UR UR6, R0 ;  /* 0x00000000000612ca */ /* 0x000fe200000e0000 */
[----:B------:R-:W2:-:S12]  /*0120*/  FENCE.VIEW.ASYNC.S ;  /* 0x00000000000073c6 */ /* 0x000e980000000000 */
[----:B--2---:R2:W3:Y:S01]  /*0130*/  SYNCS.EXCH.64 URZ, [UR6+0x180], UR4 ;  /* 0x0001800406ff75b2 */ /* 0x0044e20008000100 */
[----:B------:R-:W-:Y:S01]  /*0140*/  NOP ;  /* 0x0000000000007918 */ /* 0x000fe20000000000 */
.L_x_0:
[----:B------:R-:W-:Y:S01]  /*0150*/  LOP3.LUT R11, R3, 0x1, RZ, 0xc0, !PT ;  /* 0x00000001030b7812 */ /* 0x000fe200078ec0ff */
[----:B------:R-:W-:-:S04]  /*0160*/  NOP ;  /* 0x0000000000007918 */ /* 0x000fc80000000000 */
[----:B------:R4:W-:Y:S01]  /*0170*/  STL [R1+0x104], R11 ;  /* 0x0001040b01007387 */ /* 0x0009e20000100800 */
[----:B------:R-:W-:Y:S05]  /*0180*/  @P0 BRA `(.L_x_1) ;  /* 0x0000000000c00947 */ /* 0x000fea0003800000 */
[----:B------:R-:W5:Y:S01]  /*0190*/  LDC.64 R12, c[0x0][0x348] ;  /* 0x0000d200ff0c7b82 */ /* 0x000f620000000a00 */
[----:B------:R-:W-:Y:S01]  /*01a0*/  UPLOP3.LUT UP0, UPT, UPT, UPT, UPT, 0x40, 0x4 ;  /* 0x000000000004789c */ /* 0x000fe20003f0e870 */
[C---:B-----5:R-:W-:Y:S02]  /*01b0*/  IADD3 R2, P6, PT, R12.reuse, 0x180, RZ ;  /* 0x000001800c027810 */ /* 0x060fe40007fde0ff */
[C---:B------:R-:W-:Y:S02]  /*01c0*/  IADD3 R4, P1, PT, R12.reuse, 0x80, RZ ;  /* 0x000000800c047810 */ /* 0x040fe40007f3e0ff */
[C---:B-1----:R-:W-:Y:S01]  /*01d0*/  IADD3 R3, P0, PT, R12.reuse, 0x100, RZ ;  /* 0x000001000c037810 */ /* 0x042fe20007f1e0ff */
[--C-:B------:R-:W-:Y:S01]  /*01e0*/  IMAD.X R8, RZ, RZ, R13.reuse, P6 ;  /* 0x000000ffff087224 */ /* 0x100fe200030e060d */
[----:B------:R-:W-:Y:S01]  /*01f0*/  IADD3 R0, P5, PT, R12, 0x200, RZ ;  /* 0x000002000c007810 */ /* 0x000fe20007fbe0ff */
[--C-:B------:R-:W-:Y:S01]  /*0200*/  IMAD.X R10, RZ, RZ, R13.reuse, P1 ;  /* 0x000000ffff0a7224 */ /* 0x100fe200008e060d */
[----:B------:R-:W-:Y:S01]  /*0210*/  R2UR UR16, R2 ;  /* 0x00000000021072ca */ /* 0x000fe200000e0000 */
[--C-:B------:R-:W-:Y:S01]  /*0220*/  IMAD.X R9, RZ, RZ, R13.reuse, P0 ;  /* 0x000000ffff097224 */ /* 0x100fe200000e060d */
[----:B------:R-:W-:Y:S01]  /*0230*/  R2UR UR20, R4 ;  /* 0x00000000041472ca */ /* 0x000fe200000e0000 */
[----:B------:R-:W-:Y:S01]  /*0240*/  IMAD.X R7, RZ, RZ, R13, P5 ;  /* 0x000000ffff077224 */ /* 0x000fe200028e060d */
[----:B------:R-:W-:-:S02]  /*0250*/  IADD3 R2, P2, PT, R12, 0x380, RZ ;  /* 0x000003800c027810 */ /* 0x000fc40007f5e0ff */
[----:B------:R-:W-:Y:S02]  /*0260*/  R2UR UR18, R3 ;  /* 0x00000000031272ca */ /* 0x000fe400000e0000 */
[C---:B------:R-:W-:Y:S02]  /*0270*/  IADD3 R4, P4, PT, R12.reuse, 0x280, RZ ;  /* 0x000002800c047810 */ /* 0x040fe40007f9e0ff */
[----:B------:R-:W-:Y:S02]  /*0280*/  IADD3 R3, P3, PT, R12, 0x300, RZ ;  /* 0x000003000c037810 */ /* 0x000fe40007f7e0ff */
[----:B------:R-:W-:Y:S01]  /*0290*/  R2UR UR14, R0 ;  /* 0x00000000000e72ca */ /* 0x000fe200000e0000 */
[--C-:B------:R-:W-:Y:S01]  /*02a0*/  IMAD.X R6, RZ, RZ, R13.reuse, P4 ;  /* 0x000000ffff067224 */ /* 0x100fe200020e060d */
[----:B------:R-:W-:Y:S01]  /*02b0*/  IADD3 R0, P1, PT, R12, 0x400, RZ ;  /* 0x000004000c007810 */ /* 0x000fe20007f3e0ff */
[----:B------:R-:W-:Y:S01]  /*02c0*/  IMAD.X R5, RZ, RZ, R13, P3 ;  /* 0x000000ffff057224 */ /* 0x000fe200018e060d */
[----:B------:R-:W-:-:S02]  /*02d0*/  R2UR UR8, R2 ;  /* 0x00000000020872ca */ /* 0x000fc400000e0000 */
[----:B------:R-:W-:Y:S02]  /*02e0*/  IADD3 R2, P0, PT, R12, 0x480, RZ ;  /* 0x000004800c027810 */ /* 0x000fe40007f1e0ff */
[----:B------:R-:W-:Y:S01]  /*02f0*/  R2UR UR12, R4 ;  /* 0x00000000040c72ca */ /* 0x000fe200000e0000 */
[--C-:B------:R-:W-:Y:S01]  /*0300*/  IMAD.X R4, RZ, RZ, R13.reuse, P2 ;  /* 0x000000ffff047224 */ /* 0x100fe200010e060d */
[----:B------:R-:W-:Y:S02]  /*0310*/  R2UR UR21, R10 ;  /* 0x000000000a1572ca */ /* 0x000fe400000e0000 */
[----:B------:R-:W-:Y:S01]  /*0320*/  R2UR UR10, R3 ;  /* 0x00000000030a72ca */ /* 0x000fe200000e0000 */
[--C-:B------:R-:W-:Y:S01]  /*0330*/  IMAD.X R3, RZ, RZ, R13.reuse, P1 ;  /* 0x000000ffff037224 */ /* 0x100fe200008e060d */
[----:B------:R-:W-:Y:S02]  /*0340*/  R2UR UR19, R9 ;  /* 0x00000000091372ca */ /* 0x000fe400000e0000 */
[----:B--2---:R-:W-:Y:S01]  /*0350*/  R2UR UR6, R0 ;  /* 0x00000000000672ca */ /* 0x004fe200000e0000 */
[----:B------:R-:W-:Y:S01]  /*0360*/  IMAD.X R0, RZ, RZ, R13, P0 ;  /* 0x000000ffff007224 */ /* 0x000fe200000e060d */
[----:B------:R-:W-:-:S02]  /*0370*/  R2UR UR17, R8 ;  /* 0x00000000081172ca */ /* 0x000fc400000e0000 */
[----:B------:R-:W-:Y:S02]  /*0380*/  R2UR UR15, R7 ;  /* 0x00000000070f72ca */ /* 0x000fe400000e0000 */
[----:B------:R-:W-:Y:S01]  /*0390*/  R2UR UR13, R6 ;  /* 0x00000000060d72ca */ /* 0x000fe200000e0000 */
[----:B------:R1:W-:Y:S01]  /*03a0*/  UTMACCTL.PF [UR20] ;  /* 0x00000000140079b9 */ /* 0x0003e20008040000 */
[----:B------:R-:W-:-:S03]  /*03b0*/  R2UR UR11, R5 ;  /* 0x00000000050b72ca */ /* 0x000fc600000e0000 */
[----:B------:R1:W-:Y:S01]  /*03c0*/  UTMACCTL.PF [UR18] ;  /* 0x00000000120079b9 */ /* 0x0003e20008040000 */
[----:B------:R-:W-:-:S03]  /*03d0*/  R2UR UR9, R4 ;  /* 0x00000000040972ca */ /* 0x000fc600000e0000 */
[----:B------:R1:W-:Y:S01]  /*03e0*/  UTMACCTL.PF [UR16] ;  /* 0x00000000100079b9 */ /* 0x0003e20008040000 */
[----:B------:R-:W-:Y:S01]  /*03f0*/  R2UR UR7, R3 ;  /* 0x00000000030772ca */ /* 0x000fe200000e0000 */
[----:B------:R1:W-:Y:S01]  /*0400*/  UTMACCTL.PF [UR14] ;  /* 0x000000000e0079b9 */ /* 0x0003e20008040000 */
[----:B------:R-:W-:Y:S01]  /*0410*/  R2UR UR4, R2 ;  /* 0x00000000020472ca */ /* 0x000fe200000e0000 */
[----:B------:R1:W-:Y:S01]  /*0420*/  UTMACCTL.PF [UR12] ;  /* 0x000000000c0079b9 */ /* 0x0003e20008040000 */
[----:B------:R-:W-:Y:S01]  /*0430*/  R2UR UR5, R0 ;  /* 0x00000000000572ca */ /* 0x000fe200000e0000 */
[----:B------:R1:W-:Y:S04]  /*0440*/  UTMACCTL.PF [UR10] ;  /* 0x000000000a0079b9 */ /* 0x0003e80008040000 */
[----:B------:R1:W-:Y:S04]  /*0450*/  UTMACCTL.PF [UR8] ;  /* 0x00000000080079b9 */ /* 0x0003e80008040000 */
[----:B------:R1:W-:Y:S04]  /*0460*/  UTMACCTL.PF [UR6] ;  /* 0x00000000060079b9 */ /* 0x0003e80008040000 */
[----:B------:R1:W-:Y:S02]  /*0470*/  UTMACCTL.PF [UR4] ;  /* 0x00000000040079b9 */ /* 0x0003e40008040000 */
[----:B-1----:R-:W-:Y:S05]  /*0480*/  BRA `(.L_x_2) ;  /* 0x0000000000407947 */ /* 0x002fea0003800000 */
.L_x_1:
[----:B------:R-:W-:Y:S01]  /*0490*/  ISETP.NE.AND P0, PT, R14, RZ, PT ;  /* 0x000000ff0e00720c */ /* 0x000fe20003f05270 */
[----:B------:R-:W-:-:S12]  /*04a0*/  UPLOP3.LUT UP0, UPT, UPT, UPT, UPT, 0x40, 0x4 ;  /* 0x000000000004789c */ /* 0x000fd80003f0e870 */
[----:B------:R-:W-:Y:S05]  /*04b0*/  @P0 BRA `(.L_x_2) ;  /* 0x0000000000340947 */ /* 0x000fea0003800000 */
[----:B------:R-:W5:Y:S01]  /*04c0*/  S2UR UR7, SR_CgaCtaId ;  /* 0x00000000000779c3 */ /* 0x000f620000008800 */
[----:B------:R-:W-:Y:S01]  /*04d0*/  MOV R0, 0x400 ;  /* 0x0000040000007802 */ /* 0x000fe20000000f00 */
[----:B--2---:R-:W-:Y:S01]  /*04e0*/  UMOV UR4, 0x1 ;  /* 0x0000000100047882 */ /* 0x004fe20000000000 */
[----:B------:R-:W-:Y:S02]  /*04f0*/  UPLOP3.LUT UP0, UPT, UPT, UPT, UPT, 0x80, 0x8 ;  /* 0x000000000008789c */ /* 0x000fe40003f0f070 */
[----:B------:R-:W-:-:S04]  /*0500*/  UIADD3 UR4, UPT, UPT, -UR4, 0x100000, URZ ;  /* 0x0010000004047890 */ /* 0x000fc8000fffe1ff */
[----:B------:R-:W-:Y:S02]  /*0510*/  USHF.L.U32 UR5, UR4, 0xb, URZ ;  /* 0x0000000b04057899 */ /* 0x000fe400080006ff */
[----:B------:R-:W-:Y:S01]  /*0520*/  USHF.L.U32 UR4, UR4, 0x1, URZ ;  /* 0x0000000104047899 */ /* 0x000fe200080006ff */
[----:B------:R-:W-:-:S13]  /*0530*/  R2UR UR6, R0 ;  /* 0x00000000000672ca */ /* 0x000fda00000e0000 */
[----:B-----5:R-:W-:Y:S01]  /*0540*/  ULEA UR6, UR7, UR6, 0x18 ;  /* 0x0000000607067291 */ /* 0x020fe2000f8ec0ff */
[----:B------:R-:W2:Y:S11]  /*0550*/  FENCE.VIEW.ASYNC.S ;  /* 0x00000000000073c6 */ /* 0x000eb60000000000 */
[----:B--2---:R2:W1:Y:S01]  /*0560*/  SYNCS.EXCH.64 URZ, [UR6], UR4 ;  /* 0x0000000406ff75b2 */ /* 0x0044620008000100 */
[----:B------:R2:W4:Y:S01]  /*0570*/  SYNCS.EXCH.64 URZ, [UR6+0x8], UR4 ;  /* 0x0000080406ff75b2 */ /* 0x0005220008000100 */
[----:B------:R-:W-:Y:S01]  /*0580*/  NOP ;  /* 0x0000000000007918 */ /* 0x000fe20000000000 */
.L_x_2:
[----:B------:R-:W5:Y:S01]  /*0590*/  S2R R10, SR_CgaCtaId ;  /* 0x00000000000a7919 */ /* 0x000f620000008800 */
[----:B-1----:R-:W1:Y:S01]  /*05a0*/  LDC R3, c[0x0][0x36c] ;  /* 0x0000db00ff037b82 */ /* 0x002e620000000800 */
[----:B------:R-:W-:Y:S01]  /*05b0*/  IMAD.MOV.U32 R44, RZ, RZ, 0x1 ;  /* 0x00000001ff2c7424 */ /* 0x000fe200078e00ff */
[----:B-1----:R-:W-:Y:S02]  /*05c0*/  ISETP.EQ.U32.AND P2, PT, R3, 0x1, PT ;  /* 0x000000010300780c */ /* 0x002fe40003f42070 */
[----:B-----5:R-:W-:-:S04]  /*05d0*/  LEA.HI R0, R10, R10, RZ, 0x1 ;  /* 0x0000000a0a007211 */ /* 0x020fc800078f08ff */
[----:B------:R-:W-:Y:S02]  /*05e0*/  LOP3.LUT R2, R0, 0xfffffffe, RZ, 0xc0, !PT ;  /* 0xfffffffe00027812 */ /* 0x000fe400078ec0ff */
[----:B------:R-:W-:Y:S02]  /*05f0*/  SHF.R.U32.HI R0, RZ, 0x1, R0 ;  /* 0x00000001ff007819 */ /* 0x000fe40000011600 */
[C---:B------:R-:W-:Y:S01]  /*0600*/  ISETP.NE.AND P0, PT, R10.reuse, R2, PT ;  /* 0x000000020a00720c */ /* 0x040fe20003f05270 */
[----:B------:R-:W-:Y:S02]  /*0610*/  IMAD.IADD R4, R10, 0x1, -R2 ;  /* 0x000000010a047824 */ /* 0x000fe400078e0a02 */
[----:B------:R-:W-:Y:S01]  /*0620*/  VIADD R2, R0, 0xffffffff ;  /* 0xffffffff00027836 */ /* 0x000fe20000000000 */
[----:B------:R-:W-:Y:S02]  /*0630*/  ISETP.LT.AND P0, PT, R10, RZ, P0 ;  /* 0x000000ff0a00720c */ /* 0x000fe40000701270 */
[----:B------:R1:W-:Y:S01]  /*0640*/  STL [R1+0x64], R4 ;  /* 0x0000640401007387 */ /* 0x0003e20000100800 */
[----:B------:R-:W-:-:S04]  /*0650*/  LOP3.LUT R25, R4, 0x1, RZ, 0x3c, !PT ;  /* 0x0000000104197812 */ /* 0x000fc800078e3cff */
[----:B------:R-:W-:-:S06]  /*0660*/  SHF.L.U32 R25, R44, R25, RZ ;  /* 0x000000192c197219 */ /* 0x000fcc00000006ff */
[----:B------:R-:W-:Y:S01]  /*0670*/  @!P0 IMAD.MOV R2, RZ, RZ, R0 ;  /* 0x000000ffff028224 */ /* 0x000fe200078e0200 */
[----:B------:R-:W-:Y:S01]  /*0680*/  SHF.L.U32 R0, R44, R4, RZ ;  /* 0x000000042c007219 */ /* 0x000fe200000006ff */
[----:B------:R-:W-:Y:S06]  /*0690*/  BRA.U !UP0, `(.L_x_3) ;  /* 0x0000000108587547 */ /* 0x000fec000b800000 */
[----:B--2---:R-:W2:Y:S01]  /*06a0*/  S2UR UR5, SR_CgaCtaId ;  /* 0x00000000000579c3 */ /* 0x004ea20000008800 */
[----:B------:R-:W-:Y:S01]  /*06b0*/  MOV R3, 0x400 ;  /* 0x0000040000037802 */ /* 0x000fe20000000f00 */
[----:B------:R-:W-:Y:S01]  /*06c0*/  UMOV UR6, 0x1 ;  /* 0x0000000100067882 */ /* 0x000fe20000000000 */
[----:B------:R-:W-:Y:S01]  /*06d0*/  UMOV UR8, 0x100 ;  /* 0x0000010000087882 */ /* 0x000fe20000000000 */
[----:B------:R-:W-:-:S04]  /*06e0*/  UIADD3 UR6, UPT, UPT, -UR6, 0x100000, URZ ;  /* 0x0010000006067890 */ /* 0x000fc8000fffe1ff */
[----:B------:R-:W-:Y:S02]  /*06f0*/  USHF.L.U32 UR7, UR6, 0xb, URZ ;  /* 0x0000000b06077899 */ /* 0x000fe400080006ff */
[----:B------:R-:W-:Y:S01]  /*0700*/  USHF.L.U32 UR6, UR6, 0x1, URZ ;  /* 0x0000000106067899 */ /* 0x000fe200080006ff */
[----:B------:R-:W-:Y:S01]  /*0710*/  R2UR UR4, R3 ;  /* 0x00000000030472ca */ /* 0x000fe200000e0000 */
[----:B------:R-:W-:-:S04]  /*0720*/  UIADD3 UR8, UPT, UPT, -UR8, 0x100000, URZ ;  /* 0x0010000008087890 */ /* 0x000fc8000fffe1ff */
[----:B------:R-:W-:Y:S02]  /*0730*/  USHF.L.U32 UR9, UR8, 0xb, URZ ;  /* 0x0000000b08097899 */ /* 0x000fe400080006ff */
[----:B------:R-:W-:-:S06]  /*0740*/  USHF.L.U32 UR8, UR8, 0x1, URZ ;  /* 0x0000000108087899 */ /* 0x000fcc00080006ff */
[----:B--2---:R-:W-:Y:S01]  /*0750*/  ULEA UR4, UR5, UR4, 0x18 ;  /* 0x0000000405047291 */ /* 0x004fe2000f8ec0ff */
[----:B------:R-:W2:Y:S11]  /*0760*/  FENCE.VIEW.ASYNC.S ;  /* 0x00000000000073c6 */ /* 0x000eb60000000000 */
[----:B--2---:R2:W1:Y:S01]  /*0770*/  SYNCS.EXCH.64 URZ, [UR4+0x20], UR6 ;  /* 0x0000200604ff75b2 */ /* 0x0044620008000100 */
[----:B------:R2:W4:Y:S01]  /*0780*/  SYNCS.EXCH.64 URZ, [UR4+0x28], UR6 ;  /* 0x0000280604ff75b2 */ /* 0x0005220008000100 */
[----:B------:R2:W3:Y:S01]  /*0790*/  SYNCS.EXCH.64 URZ, [UR4+0x30], UR6 ;  /* 0x0000300604ff75b2 */ /* 0x0004e20008000100 */
[----:B------:R2:W1:Y:S01]  /*07a0*/  SYNCS.EXCH.64 URZ, [UR4+0x38], UR6 ;  /* 0x0000380604ff75b2 */ /* 0x0004620008000100 */
[----:B------:R2:W1:Y:S01]  /*07b0*/  SYNCS.EXCH.64 URZ, [UR4+0x80], UR6 ;  /* 0x0000800604ff75b2 */ /* 0x0004620008000100 */
[----:B------:R2:W1:Y:S01]  /*07c0*/  SYNCS.EXCH.64 URZ, [UR4+0x88], UR6 ;  /* 0x0000880604ff75b2 */ /* 0x0004620008000100 */
[----:B------:R2:W1:Y:S01]  /*07d0*/  SYNCS.EXCH.64 URZ, [UR4+0x90], UR8 ;  /* 0x0000900804ff75b2 */ /* 0x0004620008000100 */
[----:B------:R2:W1:Y:S01]  /*07e0*/  SYNCS.EXCH.64 URZ, [UR4+0x98], UR8 ;  /* 0x0000980804ff75b2 */ /* 0x0004620008000100 */
[----:B------:R-:W-:Y:S01]  /*07f0*/  NOP ;  /* 0x0000000000007918 */ /* 0x000fe20000000000 */
.L_x_3:
[----:B------:R-:W-:Y:S05]  /*0800*/  BRA.U !UP0, `(.L_x_4) ;  /* 0x00000001089c7547 */ /* 0x000fea000b800000 */
[----:B--2---:R-:W2:Y:S01]  /*0810*/  S2UR UR5, SR_CgaCtaId ;  /* 0x00000000000579c3 */ /* 0x004ea20000008800 */
[----:B------:R-:W-:Y:S01]  /*0820*/  MOV R3, 0x400 ;  /* 0x0000040000037802 */ /* 0x000fe20000000f00 */
[----:B------:R-:W-:Y:S01]  /*0830*/  UMOV UR10, 0x100 ;  /* 0x00000100000a7882 */ /* 0x000fe20000000000 */
[----:B------:R-:W-:Y:S01]  /*0840*/  UMOV UR6, 0x1 ;  /* 0x0000000100067882 */ /* 0x000fe20000000000 */
[----:B------:R-:W-:-:S04]  /*0850*/  UIADD3 UR10, UPT, UPT, -UR10, 0x100000, URZ ;  /* 0x001000000a0a7890 */ /* 0x000fc8000fffe1ff */
[----:B------:R-:W-:Y:S02]  /*0860*/  USHF.L.U32 UR11, UR10, 0xb, URZ ;  /* 0x0000000b0a0b7899 */ /* 0x000fe400080006ff */
[----:B------:R-:W-:Y:S01]  /*0870*/  USHF.L.U32 UR10, UR10, 0x1, URZ ;  /* 0x000000010a0a7899 */ /* 0x000fe200080006ff */
[----:B------:R-:W-:Y:S01]  /*0880*/  UMOV UR8, 0x80 ;  /* 0x0000008000087882 */ /* 0x000fe20000000000 */
[----:B------:R-:W-:Y:S01]  /*0890*/  R2UR UR4, R3 ;  /* 0x00000000030472ca */ /* 0x000fe200000e0000 */
[----:B------:R-:W-:-:S04]  /*08a0*/  UIADD3 UR6, UPT, UPT, -UR6, 0x100000, URZ ;  /* 0x0010000006067890 */ /* 0x000fc8000fffe1ff */
[----:B------:R-:W-:Y:S02]  /*08b0*/  USHF.L.U32 UR7, UR6, 0xb, URZ ;  /* 0x0000000b06077899 */ /* 0x000fe400080006ff */
[----:B------:R-:W-:Y:S02]  /*08c0*/  USHF.L.U32 UR6, UR6, 0x1, URZ ;  /* 0x0000000106067899 */ /* 0x000fe400080006ff */
[----:B------:R-:W-:-:S04]  /*08d0*/  UIADD3 UR8, UPT, UPT, -UR8, 0x100000, URZ ;  /* 0x0010000008087890 */ /* 0x000fc8000fffe1ff */
[----:B------:R-:W-:Y:S02]  /*08e0*/  USHF.L.U32 UR9, UR8, 0xb, URZ ;  /* 0x0000000b08097899 */ /* 0x000fe400080006ff */
[----:B------:R-:W-:Y:S02]  /*08f0*/  USHF.L.U32 UR8, UR8, 0x1, URZ ;  /* 0x0000000108087899 */ /* 0x000fe400080006ff */
[----:B--2---:R-:W-:Y:S01]  /*0900*/  ULEA UR4, UR5, UR4, 0x18 ;  /* 0x0000000405047291 */ /* 0x004fe2000f8ec0ff */
[----:B------:R-:W2:Y:S11]  /*0910*/  FENCE.VIEW.ASYNC.S ;  /* 0x00000000000073c6 */ /* 0x000eb60000000000 */
[----:B--2---:R2:W4:Y:S01]  /*0920*/  SYNCS.EXCH.64 URZ, [UR4+0xa0], UR10 ;  /* 0x0000a00a04ff75b2 */ /* 0x0045220008000100 */
[----:B------:R2:W3:Y:S01]  /*0930*/  SYNCS.EXCH.64 URZ, [UR4+0xa8], UR6 ;  /* 0x0000a80604ff75b2 */ /* 0x0004e20008000100 */
[----:B------:R2:W1:Y:S01]  /*0940*/  SYNCS.EXCH.64 URZ, [UR4+0xb0], UR6 ;  /* 0x0000b00604ff75b2 */ /* 0x0004620008000100 */
        /* <DEDUP_REMOVED lines=17> */
[----:B------:R2:W1:Y:S02]  /*0a60*/  SYNCS.EXCH.64 URZ, [UR4+0x1b0], UR6 ;  /* 0x0001b00604ff75b2 */ /* 0x0004640008000100 */
[----:B--2---:R-:W-:Y:S01]  /*0a70*/  NOP ;  /* 0x0000000000007918 */ /* 0x004fe20000000000 */
.L_x_4:
[----:B------:R-:W-:Y:S01]  /*0a80*/  LOP3.LUT R25, R25, R0, RZ, 0xfc, !PT ;  /* 0x0000000019197212 */ /* 0x000fe200078efcff */
[----:B------:R-:W-:Y:S01]  /*0a90*/  NOP ;  /* 0x0000000000007918 */ /* 0x000fe20000000000 */
[----:B------:R-:W-:-:S05]  /*0aa0*/  IADD3 R0, PT, PT, R2, R2, RZ ;  /* 0x0000000202007210 */ /* 0x000fca0007ffe0ff */
[----:B------:R2:W-:Y:S01]  /*0ab0*/  STL [R1+0xfc], R0 ;  /* 0x0000fc0001007387 */ /* 0x0005e20000100800 */
[----:B------:R-:W-:Y:S05]  /*0ac0*/  @!P2 BRA `(.L_x_5) ;  /* 0x000000000008a947 */ /* 0x000fea0003800000 */
[----:B-1-34-:R-:W-:Y:S01]  /*0ad0*/  UCGABAR_ARV ;  /* 0x00000000000079c7 */ /* 0x01afe20008000000 */
[----:B------:R-:W-:Y:S05]  /*0ae0*/  BRA `(.L_x_6) ;  /* 0x0000000000047947 */ /* 0x000fea0003800000 */
.L_x_5:
[----:B-1-34-:R-:W-:Y:S01]  /*0af0*/  NOP ;  /* 0x0000000000007918 */ /* 0x01afe20000000000 */
.L_x_6:
[----:B------:R-:W-:Y:S01]  /*0b00*/  PLOP3.LUT P1, PT, PT, PT, UP0, 0x80, 0x8 ;  /* 0x000000000008781c */ /* 0x000fe20003f2f008 */
[----:B--2---:R-:W1:Y:S01]  /*0b10*/  S2UR UR5, SR_CgaCtaId ;  /* 0x00000000000579c3 */ /* 0x004e620000008800 */
[----:B------:R-:W-:Y:S01]  /*0b20*/  PLOP3.LUT P0, PT, PT, PT, UP0, 0x80, 0x8 ;  /* 0x000000000008781c */ /* 0x000fe20003f0f008 */
[----:B------:R-:W-:Y:S01]  /*0b30*/  UMOV UR8, 0x1 ;  /* 0x0000000100087882 */ /* 0x000fe20000000000 */
[----:B------:R-:W-:Y:S01]  /*0b40*/  UMOV UR6, 0x300 ;  /* 0x0000030000067882 */ /* 0x000fe20000000000 */
[----:B------:R-:W-:-:S04]  /*0b50*/  @UP0 UIADD3 UR8, UPT, UPT, -UR8, 0x100000, URZ ;  /* 0x0010000008080890 */ /* 0x000fc8000fffe1ff */
[----:B------:R-:W-:Y:S02]  /*0b60*/  @UP0 USHF.L.U32 UR9, UR8, 0xb, URZ ;  /* 0x0000000b08090899 */ /* 0x000fe400080006ff */
[----:B------:R-:W-:Y:S02]  /*0b70*/  @UP0 USHF.L.U32 UR8, UR8, 0x1, URZ ;  /* 0x0000000108080899 */ /* 0x000fe400080006ff */
[----:B------:R-:W-:-:S04]  /*0b80*/  @UP0 UIADD3 UR6, UPT, UPT, -UR6, 0x100000, URZ ;  /* 0x0010000006060890 */ /* 0x000fc8000fffe1ff */
[----:B------:R-:W-:Y:S02]  /*0b90*/  @UP0 USHF.L.U32 UR7, UR6, 0xb, URZ ;  /* 0x0000000b06070899 */ /* 0x000fe400080006ff */
[----:B------:R-:W-:Y:S01]  /*0ba0*/  @UP0 USHF.L.U32 UR6, UR6, 0x1, URZ ;  /* 0x0000000106060899 */ /* 0x000fe200080006ff */
[----:B------:R-:W2:Y:S01]  /*0bb0*/  S2UR UR76, SR_CTAID.Y ;  /* 0x00000000004c79c3 */ /* 0x000ea20000002600 */
[----:B------:R-:W-:-:S04]  /*0bc0*/  @P1 MOV R0, 0x400 ;  /* 0x0000040000001802 */ /* 0x000fc80000000f00 */
[----:B------:R-:W-:-:S03]  /*0bd0*/  @P0 R2UR UR4, R0 ;  /* 0x00000000000402ca */ /* 0x000fc600000e0000 */
[----:B------:R-:W3:Y:S10]  /*0be0*/  S2UR UR77, SR_CTAID.Z ;  /* 0x00000000004d79c3 */ /* 0x000ef40000002700 */
[----:B-1----:R-:W-:Y:S01]  /*0bf0*/  @UP0 ULEA UR4, UR5, UR4, 0x18 ;  /* 0x0000000405040291 */ /* 0x002fe2000f8ec0ff */
[----:B------:R-:W1:Y:S11]  /*0c00*/  FENCE.VIEW.ASYNC.S ;  /* 0x00000000000073c6 */ /* 0x000e760000000000 */
[----:B-1----:R1:W4:Y:S01]  /*0c10*/  @UP0 SYNCS.EXCH.64 URZ, [UR4+0x190], UR8 ;  /* 0x0001900804ff05b2 */ /* 0x0023220008000100 */
[----:B------:R1:W1:Y:S01]  /*0c20*/  @UP0 SYNCS.EXCH.64 URZ, [UR4+0x198], UR6 ;  /* 0x0001980604ff05b2 */ /* 0x0002620008000100 */
[----:B------:R-:W-:Y:S01]  /*0c30*/  NOP ;  /* 0x0000000000007918 */ /* 0x000fe20000000000 */
[----:B--23--:R-:W-:Y:S05]  /*0c40*/  @!P2 BRA `(.L_x_7) ;  /* 0x000000000008a947 */ /* 0x00cfea0003800000 */
[----:B-1--4-:R-:W-:Y:S01]  /*0c50*/  UCGABAR_ARV ;  /* 0x00000000000079c7 */ /* 0x012fe20008000000 */
[----:B------:R-:W-:Y:S05]  /*0c60*/  BRA `(.L_x_8) ;  /* 0x0000000000047947 */ /* 0x000fea0003800000 */
.L_x_7:
[----:B-1--4-:R-:W-:Y:S01]  /*0c70*/  NOP ;  /* 0x0000000000007918 */ /* 0x012fe20000000000 */
.L_x_8:
[----:B------:R-:W-:Y:S05]  /*0c80*/  @!P2 BRA `(.L_x_9) ;  /* 0x00000000000ca947 */ /* 0x000fea0003800000 */
[----:B------:R-:W-:Y:S01]  /*0c90*/  UCGABAR_WAIT ;  /* 0x0000000000007dc7 */ /* 0x000fe20008000000 */
[----:B------:R-:W-:Y:S01]  /*0ca0*/  CCTL.IVALL ;  /* 0x00000000ff00798f */ /* 0x000fe20002000000 */
[----:B------:R-:W-:Y:S05]  /*0cb0*/  BRA `(.L_x_10) ;  /* 0x0000000000047947 */ /* 0x000fea0003800000 */
.L_x_9:
[----:B------:R-:W-:Y:S06]  /*0cc0*/  BAR.SYNC.DEFER_BLOCKING 0x0 ;  /* 0x0000000000007b1d */ /* 0x000fec0000010000 */
.L_x_10:
[----:B------:R-:W-:Y:S05]  /*0cd0*/  @!P2 BRA `(.L_x_11) ;  /* 0x00000000000ca947 */ /* 0x000fea0003800000 */
[----:B------:R-:W-:Y:S01]  /*0ce0*/  UCGABAR_WAIT ;  /* 0x0000000000007dc7 */ /* 0x000fe20008000000 */
[----:B------:R-:W-:Y:S01]  /*0cf0*/  CCTL.IVALL ;  /* 0x00000000ff00798f */ /* 0x000fe20002000000 */
[----:B------:R-:W-:Y:S05]  /*0d00*/  BRA `(.L_x_12) ;  /* 0x0000000000047947 */ /* 0x000fea0003800000 */
.L_x_11:
[----:B------:R-:W-:Y:S06]  /*0d10*/  BAR.SYNC.DEFER_BLOCKING 0x0 ;  /* 0x0000000000007b1d */ /* 0x000fec0000010000 */
.L_x_12:
[----:B------:R-:W-:-:S13]  /*0d20*/  ISETP.NE.AND P0, PT, R14, 0xb, PT ;  /* 0x0000000b0e00780c */ /* 0x000fda0003f05270 */
[----:B------:R-:W-:Y:S05]  /*0d30*/  @!P0 BRA `(.L_x_13) ;  /* 0x0000000000fc8947 */ /* 0x000fea0003800000 */
[----:B------:R-:W-:-:S13]  /*0d40*/  ISETP.NE.AND P0, PT, R14, 0xa, PT ;  /* 0x0000000a0e00780c */ /* 0x000fda0003f05270 */
[----:B------:R-:W-:Y:S05]  /*0d50*/  @P0 BRA `(.L_x_14) ;  /* 0x0000000400300947 */ /* 0x000fea0003800000 */
[----:B------:R-:W-:-:S13]  /*0d60*/  ISETP.NE.AND P0, PT, R11, RZ, PT ;  /* 0x000000ff0b00720c */ /* 0x000fda0003f05270 */
[----:B------:R-:W-:Y:S05]  /*0d70*/  @!P0 BRA `(.L_x_15) ;  /* 0x0000000000408947 */ /* 0x000fea0003800000 */
[----:B------:R-:W-:Y:S01]  /*0d80*/  MOV R0, 0x400 ;  /* 0x0000040000007802 */ /* 0x000fe20000000f00 */
[----:B------:R-:W-:-:S03]  /*0d90*/  IMAD.MOV.U32 R8, RZ, RZ, RZ ;  /* 0x000000ffff087224 */ /* 0x000fc600078e00ff */
[----:B------:R-:W-:-:S05]  /*0da0*/  LEA R10, R10, R0, 0x18 ;  /* 0x000000000a0a7211 */ /* 0x000fca00078ec0ff */
[----:B------:R-:W-:-:S05]  /*0db0*/  VIADD R9, R10, 0x198 ;  /* 0x000001980a097836 */ /* 0x000fca0000000000 */
[----:B------:R-:W-:-:S07]  /*0dc0*/  PRMT R9, RZ, 0x654, R9 ;  /* 0x00000654ff097816 */ /* 0x000fce0000000009 */
.L_x_17:
[----:B------:R-:W-:-:S04]  /*0dd0*/  SHF.L.U32 R0, R8, 0x1f, RZ ;  /* 0x0000001f08007819 */ /* 0x000fc800000006ff */
[----:B-1----:R-:W1:Y:S02]  /*0de0*/  SYNCS.PHASECHK.TRANS64.TRYWAIT P0, [R10+URZ+0x190], R0 ;  /* 0x000190000a0075a7 */ /* 0x002e6400080011ff */
[----:B-1----:R-:W-:Y:S05]  /*0df0*/  @!P0 BRA `(.L_x_16) ;  /* 0x0000021000288947 */ /* 0x002fea0003800000 */
.L_x_209:
[----:B------:R-:W2:Y:S01]  /*0e00*/  LDS.128 R4, [R10+0x1a0] ;  /* 0x0001a0000a047984 */ /* 0x000ea20000000c00 */
[----:B------:R-:W-:Y:S01]  /*0e10*/  LOP3.LUT R8, R8, 0x1, RZ, 0x3c, !PT ;  /* 0x0000000108087812 */ /* 0x000fe200078e3cff */
[----:B------:R3:W-:Y:S06]  /*0e20*/  MEMBAR.ALL.CTA ;  /* 0x0000000000007992 */ /* 0x0007ec0000008000 */
[----:B---3--:R-:W3:Y:S02]  /*0e30*/  FENCE.VIEW.ASYNC.S ;  /* 0x00000000000073c6 */ /* 0x008ee40000000000 */
[----:B---3--:R3:W-:Y:S01]  /*0e40*/  SYNCS.ARRIVE.TRANS64.RED.ART0 RZ, [R9+URZ], R44 ;  /* 0x0000002c09ff79a7 */ /* 0x0087e200085004ff */
[----:B--2---:R-:W-:-:S13]  /*0e50*/  LOP3.LUT P0, RZ, R6, 0x1, RZ, 0xc0, !PT ;  /* 0x0000000106ff7812 */ /* 0x004fda000780c0ff */
[----:B---3--:R-:W-:Y:S05]  /*0e60*/  @P0 BRA `(.L_x_17) ;  /* 0xfffffffc00d80947 */ /* 0x008fea000383ffff */
[----:B------:R-:W-:Y:S05]  /*0e70*/  BRA `(.L_x_14) ;  /* 0x0000000000e87947 */ /* 0x000fea0003800000 */
.L_x_15:
[----:B------:R-:W1:Y:S01]  /*0e80*/  S2R R2, SR_TID.X ;  /* 0x0000000000027919 */ /* 0x000e620000002100 */
[----:B------:R-:W-:Y:S01]  /*0e90*/  MOV R0, 0x400 ;  /* 0x0000040000007802 */ /* 0x000fe20000000f00 */
[----:B------:R-:W-:Y:S02]  /*0ea0*/  IMAD.MOV.U32 R9, RZ, RZ, RZ ;  /* 0x000000ffff097224 */ /* 0x000fe400078e00ff */
[----:B------:R-:W-:Y:S01]  /*0eb0*/  IMAD.MOV.U32 R8, RZ, RZ, 0x1 ;  /* 0x00000001ff087424 */ /* 0x000fe200078e00ff */
[----:B------:R-:W-:-:S13]  /*0ec0*/  R2UR UR4, R0 ;  /* 0x00000000000472ca */ /* 0x000fda00000e0000 */
[----:B------:R-:W-:-:S06]  /*0ed0*/  ULEA UR4, UR5, UR4, 0x18 ;  /* 0x0000000405047291 */ /* 0x000fcc000f8ec0ff */
[----:B------:R-:W-:-:S04]  /*0ee0*/  IMAD.U32 R10, RZ, RZ, UR4 ;  /* 0x00000004ff0a7e24 */ /* 0x000fc8000f8e00ff */
[C---:B------:R-:W-:Y:S02]  /*0ef0*/  VIADD R12, R10.reuse, 0x190 ;  /* 0x000001900a0c7836 */ /* 0x040fe40000000000 */
[----:B------:R-:W-:Y:S01]  /*0f00*/  VIADD R11, R10, 0x198 ;  /* 0x000001980a0b7836 */ /* 0x000fe20000000000 */
[----:B-1----:R-:W-:-:S04]  /*0f10*/  LOP3.LUT R2, R2, 0x1f, RZ, 0xc0, !PT ;  /* 0x0000001f02027812 */ /* 0x002fc800078ec0ff */
[----:B------:R-:W-:Y:S02]  /*0f20*/  PRMT R11, RZ, 0x654, R11 ;  /* 0x00000654ff0b7816 */ /* 0x000fe4000000000b */
[C---:B------:R-:W-:Y:S02]  /*0f30*/  ISETP.GT.U32.AND P0, PT, R2.reuse, 0x1, PT ;  /* 0x000000010200780c */ /* 0x040fe40003f04070 */
[----:B------:R-:W-:-:S11]  /*0f40*/  PRMT R12, R2, 0x654, R12 ;  /* 0x00000654020c7816 */ /* 0x000fd6000000000c */
.L_x_20:
[----:B------:R-:W-:Y:S01]  /*0f50*/  SHF.L.U32 R0, R8, 0x1f, RZ ;  /* 0x0000001f08007819 */ /* 0x000fe200000006ff */
[----:B------:R-:W-:Y:S01]  /*0f60*/  UIADD3 UR6, UPT, UPT, UR4, 0x1a0, URZ ;  /* 0x000001a004067890 */ /* 0x000fe2000fffe0ff */
[----:B------:R-:W-:Y:S01]  /*0f70*/  @!P0 MOV R4, 0x10 ;  /* 0x0000001000048802 */ /* 0x000fe20000000f00 */
[----:B------:R-:W-:Y:S01]  /*0f80*/  UIADD3 UR7, UPT, UPT, UR4, 0x190, URZ ;  /* 0x0000019004077890 */ /* 0x000fe2000fffe0ff */
[----:B-1----:R-:W1:Y:S02]  /*0f90*/  SYNCS.PHASECHK.TRANS64.TRYWAIT P1, [UR4+0x198], R0 ;  /* 0x00019800ff0075a7 */ /* 0x002e640008021104 */
[----:B-1----:R-:W-:Y:S09]  /*0fa0*/  @!P1 BRA `(.L_x_18) ;  /* 0x0000020c00d89947 */ /* 0x002ff20003800000 */
.L_x_211:
[----:B------:R-:W-:Y:S01]  /*0fb0*/  SHF.L.U32 R0, R9, 0x1f, RZ ;  /* 0x0000001f09007819 */ /* 0x000fe200000006ff */
[----:B------:R2:W-:Y:S01]  /*0fc0*/  @!P0 SYNCS.ARRIVE.TRANS64.RED RZ, [R12+URZ], R4 ;  /* 0x000000040cff89a7 */ /* 0x0005e200080004ff */
[----:B------:R-:W-:Y:S06]  /*0fd0*/  UGETNEXTWORKID.BROADCAST [UR6], [UR7] ;  /* 0x00000000060073ca */ /* 0x000fec0008000100 */
[----:B------:R-:W-:Y:S01]  /*0fe0*/  LOP3.LUT R8, R8, 0x1, RZ, 0x3c, !PT ;  /* 0x0000000108087812 */ /* 0x000fe200078e3cff */
[----:B------:R-:W3:Y:S02]  /*0ff0*/  SYNCS.PHASECHK.TRANS64.TRYWAIT P1, [UR4+0x190], R0 ;  /* 0x00019000ff0075a7 */ /* 0x000ee40008021104 */
[----:B--23--:R-:W-:Y:S05]  /*1000*/  @!P1 BRA `(.L_x_19) ;  /* 0x0000020c00dc9947 */ /* 0x00cfea0003800000 */
.L_x_213:
[----:B------:R-:W2:Y:S01]  /*1010*/  LDS.128 R4, [UR4+0x1a0] ;  /* 0x0001a004ff047984 */ /* 0x000ea20008000c00 */
[----:B------:R-:W-:Y:S01]  /*1020*/  LOP3.LUT R9, R9, 0x1, RZ, 0x3c, !PT ;  /* 0x0000000109097812 */ /* 0x000fe200078e3cff */
[----:B------:R3:W-:Y:S06]  /*1030*/  MEMBAR.ALL.CTA ;  /* 0x0000000000007992 */ /* 0x0007ec0000008000 */
[----:B---3--:R-:W3:Y:S02]  /*1040*/  FENCE.VIEW.ASYNC.S ;  /* 0x00000000000073c6 */ /* 0x008ee40000000000 */
[----:B---3--:R3:W-:Y:S01]  /*1050*/  SYNCS.ARRIVE.TRANS64.RED.ART0 RZ, [R11+URZ], R44 ;  /* 0x0000002c0bff79a7 */ /* 0x0087e200085004ff */
[----:B--2---:R-:W-:-:S13]  /*1060*/  LOP3.LUT P1, RZ, R6, 0x1, RZ, 0xc0, !PT ;  /* 0x0000000106ff7812 */ /* 0x004fda000782c0ff */
[----:B---3--:R-:W-:Y:S05]  /*1070*/  @P1 BRA `(.L_x_20) ;  /* 0xfffffffc00b41947 */ /* 0x008fea000383ffff */
[----:B------:R-:W-:-:S04]  /*1080*/  SHF.L.U32 R2, R8, 0x1f, RZ ;  /* 0x0000001f08027819 */ /* 0x000fc800000006ff */
[----:B-1----:R-:W-:-:S04]  /*1090*/  MOV R3, R2 ;  /* 0x0000000200037202 */ /* 0x002fc80000000f00 */
[----:B------:R1:W2:Y:S03]  /*10a0*/  SYNCS.PHASECHK.TRANS64.TRYWAIT P0, [R10+URZ+0x198], R3 ;  /* 0x000198030a0075a7 */ /* 0x0002a600080011ff */
[----:B--2---:R-:W-:Y:S05]  /*10b0*/  @!P0 NANOSLEEP.SYNCS 0x989680 ;  /* 0x009896800000895d */ /* 0x004fea0003900000 */
[----:B------:R-:W2:Y:S02]  /*10c0*/  @!P0 SYNCS.PHASECHK.TRANS64 P0, [R10+URZ+0x198], R3 ;  /* 0x000198030a0085a7 */ /* 0x000ea400080010ff */
[----:B--2---:R-:W-:Y:S05]  /*10d0*/  @P0 BRA `(.L_x_14) ;  /* 0x0000000000500947 */ /* 0x004fea0003800000 */
.L_x_21:
[----:B--2---:R2:W3:Y:S02]  /*10e0*/  SYNCS.PHASECHK.TRANS64.TRYWAIT P0, [R10+URZ+0x198], R3 ;  /* 0x000198030a0075a7 */ /* 0x0044e400080011ff */
[----:B---3--:R-:W-:Y:S05]  /*10f0*/  @!P0 NANOSLEEP.SYNCS 0x989680 ;  /* 0x009896800000895d */ /* 0x008fea0003900000 */
[----:B------:R-:W3:Y:S02]  /*1100*/  @!P0 SYNCS.PHASECHK.TRANS64 P0, [R10+URZ+0x198], R3 ;  /* 0x000198030a0085a7 */ /* 0x000ee400080010ff */
[----:B---3--:R-:W-:Y:S05]  /*1110*/  @!P0 BRA `(.L_x_21) ;  /* 0xfffffffc00f08947 */ /* 0x008fea000383ffff */
[----:B------:R-:W-:Y:S05]  /*1120*/  BRA `(.L_x_14) ;  /* 0x00000000003c7947 */ /* 0x000fea0003800000 */
.L_x_13:
[----:B------:R-:W-:Y:S01]  /*1130*/  MOV R0, 0x400 ;  /* 0x0000040000007802 */ /* 0x000fe20000000f00 */
[----:B------:R-:W-:-:S03]  /*1140*/  IMAD.MOV.U32 R8, RZ, RZ, RZ ;  /* 0x000000ffff087224 */ /* 0x000fc600078e00ff */
[----:B------:R-:W-:-:S05]  /*1150*/  LEA R10, R10, R0, 0x18 ;  /* 0x000000000a0a7211 */ /* 0x000fca00078ec0ff */
[----:B------:R-:W-:-:S05]  /*1160*/  VIADD R9, R10, 0x198 ;  /* 0x000001980a097836 */ /* 0x000fca0000000000 */
[----:B------:R-:W-:-:S07]  /*1170*/  PRMT R9, RZ, 0x654, R9 ;  /* 0x00000654ff097816 */ /* 0x000fce0000000009 */
.L_x_23:
[----:B------:R-:W-:-:S04]  /*1180*/  SHF.L.U32 R0, R8, 0x1f, RZ ;  /* 0x0000001f08007819 */ /* 0x000fc800000006ff */
[----:B-1----:R-:W1:Y:S02]  /*1190*/  SYNCS.PHASECHK.TRANS64.TRYWAIT P0, [R10+URZ+0x190], R0 ;  /* 0x000190000a0075a7 */ /* 0x002e6400080011ff */
[----:B-1----:R-:W-:Y:S05]  /*11a0*/  @!P0 BRA `(.L_x_22) ;  /* 0x0000020c00908947 */ /* 0x002fea0003800000 */
.L_x_215:
[----:B------:R-:W2:Y:S01]  /*11b0*/  LDS.128 R4, [R10+0x1a0] ;  /* 0x0001a0000a047984 */ /* 0x000ea20000000c00 */
[----:B------:R-:W-:Y:S01]  /*11c0*/  LOP3.LUT R8, R8, 0x1, RZ, 0x3c, !PT ;  /* 0x0000000108087812 */ /* 0x000fe200078e3cff */
[----:B------:R3:W-:Y:S06]  /*11d0*/  MEMBAR.ALL.CTA ;  /* 0x0000000000007992 */ /* 0x0007ec0000008000 */
[----:B---3--:R-:W3:Y:S02]  /*11e0*/  FENCE.VIEW.ASYNC.S ;  /* 0x00000000000073c6 */ /* 0x008ee40000000000 */
[----:B---3--:R3:W-:Y:S01]  /*11f0*/  SYNCS.ARRIVE.TRANS64.RED.ART0 RZ, [R9+URZ], R44 ;  /* 0x0000002c09ff79a7 */ /* 0x0087e200085004ff */
[----:B--2---:R-:W-:-:S13]  /*1200*/  LOP3.LUT P0, RZ, R6, 0x1, RZ, 0xc0, !PT ;  /* 0x0000000106ff7812 */ /* 0x004fda000780c0ff */
[----:B---3--:R-:W-:Y:S05]  /*1210*/  @P0 BRA `(.L_x_23) ;  /* 0xfffffffc00d80947 */ /* 0x008fea000383ffff */
.L_x_14:
[----:B------:R-:W3:Y:S02]  /*1220*/  S2R R0, SR_TID.X ;  /* 0x0000000000007919 */ /* 0x000ee40000002100 */
[----:B---3--:R-:W-:-:S04]  /*1230*/  SHF.R.U32.HI R0, RZ, 0x5, R0 ;  /* 0x00000005ff007819 */ /* 0x008fc80000011600 */
[----:B------:R-:W-:-:S13]  /*1240*/  ISETP.NE.AND P0, PT, R0, 0x8, PT ;  /* 0x000000080000780c */ /* 0x000fda0003f05270 */
[----:B------:R-:W-:Y:S05]  /*1250*/  @P0 BRA `(.L_x_24) ;  /* 0x0000006800180947 */ /* 0x000fea0003800000 */
[----:B------:R-:W3:Y:S01]  /*1260*/  LDL.LU R0, [R1+0x118] ;  /* 0x0001180001007983 */ /* 0x000ee20000300800 */
[----:B------:R-:W4:Y:S03]  /*1270*/  LDC R8, c[0x0][0x398] ;  /* 0x0000e600ff087b82 */ /* 0x000f260000000800 */
[----:B------:R-:W5:Y:S01]  /*1280*/  LDL R9, [R1+0x104] ;  /* 0x0001040001097983 */ /* 0x000f620000100800 */
[----:B------:R-:W-:Y:S01]  /*1290*/  MOV R12, 0x400 ;  /* 0x00000400000c7802 */ /* 0x000fe20000000f00 */
[----:B------:R-:W-:Y:S02]  /*12a0*/  HFMA2 R18, -RZ, RZ, 0, 0 ;  /* 0x00000000ff127431 */ /* 0x000fe400000001ff */
[----:B------:R-:W-:Y:S01]  /*12b0*/  IMAD.MOV.U32 R39, RZ, RZ, 0x1 ;  /* 0x00000001ff277424 */ /* 0x000fe200078e00ff */
[----:B-12---:R-:W1:Y:S01]  /*12c0*/  S2R R10, SR_CTAID.X ;  /* 0x00000000000a7919 */ /* 0x006e620000002500 */
[----:B------:R-:W-:-:S05]  /*12d0*/  CS2R.32 R3, SR_CgaSize ;  /* 0x0000000000037805 */ /* 0x000fca0000008a00 */
[----:B------:R-:W-:-:S06]  /*12e0*/  IMAD R3, R3, -0xa0, RZ ;  /* 0xffffff6003037824 */ /* 0x000fcc00078e02ff */
[----:B------:R-:W2:Y:S01]  /*12f0*/  LDC R3, c[0x0][R3+0x2b0] ;  /* 0x0000ac0003037b82 */ /* 0x000ea20000000800 */
[----:B------:R-:W-:Y:S02]  /*1300*/  HFMA2 R36, -RZ, RZ, 0, 5.9604644775390625e-08 ;  /* 0x00000001ff247431 */ /* 0x000fe400000001ff */
[----:B------:R-:W-:Y:S01]  /*1310*/  IMAD.MOV.U32 R38, RZ, RZ, RZ ;  /* 0x000000ffff267224 */ /* 0x000fe200078e00ff */
[----:B------:R-:W1:Y:S01]  /*1320*/  S2R R5, SR_CgaCtaId ;  /* 0x0000000000057919 */ /* 0x000e620000008800 */
[----:B------:R-:W-:Y:S01]  /*1330*/  IMAD.MOV.U32 R20, RZ, RZ, 0x1 ;  /* 0x00000001ff147424 */ /* 0x000fe200078e00ff */
[----:B------:R-:W-:Y:S01]  /*1340*/  UMOV UR74, URZ ;  /* 0x000000ff004a7c82 */ /* 0x000fe20008000000 */
[----:B------:R-:W-:Y:S01]  /*1350*/  IMAD.MOV.U32 R22, RZ, RZ, 0x1 ;  /* 0x00000001ff167424 */ /* 0x000fe200078e00ff */
[----:B------:R-:W-:Y:S01]  /*1360*/  UMOV UR66, URZ ;  /* 0x000000ff00427c82 */ /* 0x000fe20008000000 */
[----:B------:R-:W-:-:S05]  /*1370*/  CS2R.32 R42, SR_CgaSize ;  /* 0x00000000002a7805 */ /* 0x000fca0000008a00 */
[----:B------:R-:W-:-:S06]  /*1380*/  IMAD R42, R42, -0xa0, RZ ;  /* 0xffffff602a2a7824 */ /* 0x000fcc00078e02ff */
[----:B------:R-:W2:Y:S01]  /*1390*/  LDC R42, c[0x0][R42+0x2a0] ;  /* 0x0000a8002a2a7b82 */ /* 0x000ea20000000800 */
[----:B------:R-:W-:Y:S01]  /*13a0*/  IMAD.MOV.U32 R17, RZ, RZ, RZ ;  /* 0x000000ffff117224 */ /* 0x000fe200078e00ff */
[----:B------:R-:W-:Y:S01]  /*13b0*/  UMOV UR58, 0x40 ;  /* 0x00000040003a7882 */ /* 0x000fe20000000000 */
[----:B------:R-:W-:Y:S01]  /*13c0*/  IMAD.MOV.U32 R33, RZ, RZ, 0x1 ;  /* 0x00000001ff217424 */ /* 0x000fe200078e00ff */
[----:B------:R-:W-:Y:S01]  /*13d0*/  UMOV UR50, 0x80 ;  /* 0x0000008000327882 */ /* 0x000fe20000000000 */
[----:B------:R-:W-:Y:S01]  /*13e0*/  IMAD.MOV.U32 R35, RZ, RZ, 0x1 ;  /* 0x00000001ff237424 */ /* 0x000fe200078e00ff */
[----:B------:R-:W-:Y:S01]  /*13f0*/  UMOV UR42, 0xc0 ;  /* 0x000000c0002a7882 */ /* 0x000fe20000000000 */
[----:B------:R-:W-:Y:S01]  /*1400*/  IMAD.MOV.U32 R37, RZ, RZ, 0x1 ;  /* 0x00000001ff257424 */ /* 0x000fe200078e00ff */
[----:B------:R-:W2:Y:S01]  /*1410*/  LDC R43, c[0x0][0x380] ;  /* 0x0000e000ff2b7b82 */ /* 0x000ea20000000800 */
[C---:B----4-:R-:W-:Y:S01]  /*1420*/  VIADD R6, R8.reuse, 0xffffffff ;  /* 0xffffffff08067836 */ /* 0x050fe20000000000 */
[----:B------:R-:W-:Y:S01]  /*1430*/  ISETP.GT.AND P0, PT, R8, RZ, PT ;  /* 0x000000ff0800720c */ /* 0x000fe20003f04270 */
[----:B------:R-:W-:Y:S01]  /*1440*/  UMOV UR34, URZ ;  /* 0x000000ff00227c82 */ /* 0x000fe20008000000 */
[----:B------:R-:W-:Y:S01]  /*1450*/  UMOV UR26, 0x40 ;  /* 0x00000040001a7882 */ /* 0x000fe20000000000 */
[----:B------:R-:W-:Y:S01]  /*1460*/  UMOV UR18, 0x80 ;  /* 0x0000008000127882 */ /* 0x000fe20000000000 */
[----:B------:R-:W-:-:S02]  /*1470*/  UMOV UR10, 0xc0 ;  /* 0x000000c0000a7882 */ /* 0x000fc40000000000 */
[----:B------:R-:W4:Y:S01]  /*1480*/  LDC.64 R30, c[0x0][0x348] ;  /* 0x0000d200ff1e7b82 */ /* 0x000f220000000a00 */
[----:B-1----:R-:W-:Y:S01]  /*1490*/  I2FP.F32.U32 R2, R10 ;  /* 0x0000000a00027245 */ /* 0x002fe20000201000 */
[----:B------:R1:W-:Y:S01]  /*14a0*/  STL [R1+0x118], R10 ;  /* 0x0001180a01007387 */ /* 0x0003e20000100800 */
[----:B------:R-:W-:-:S03]  /*14b0*/  LEA R12, R5, R12, 0x18 ;  /* 0x0000000c050c7211 */ /* 0x000fc600078ec0ff */
[----:B--2---:R-:W-:Y:S01]  /*14c0*/  FMUL R2, R3, R2 ;  /* 0x0000000203027220 */ /* 0x004fe20000400000 */
[----:B------:R-:W-:Y:S01]  /*14d0*/  SHF.R.S32.HI R5, RZ, 0x1f, R6 ;  /* 0x0000001fff057819 */ /* 0x000fe20000011406 */
[----:B------:R-:W-:Y:S01]  /*14e0*/  IMAD.MOV R3, RZ, RZ, -R8 ;  /* 0x000000ffff037224 */ /* 0x000fe200078e0a08 */
[C---:B------:R-:W-:Y:S01]  /*14f0*/  R2UR UR73, R12.reuse ;  /* 0x000000000c4972ca */ /* 0x040fe200000e0000 */
[----:B------:R2:W1:Y:S01]  /*1500*/  F2I.U32.TRUNC.NTZ R4, R2 ;  /* 0x0000000200047305 */ /* 0x000462000020f000 */
[----:B------:R-:W-:Y:S01]  /*1510*/  LEA.HI R6, R5, R6, RZ, 0x7 ;  /* 0x0000000605067211 */ /* 0x000fe200078f38ff */
[C---:B------:R-:W-:Y:S01]  /*1520*/  VIADD R7, R12.reuse, 0x30 ;  /* 0x000000300c077836 */ /* 0x040fe20000000000 */
[----:B------:R-:W-:Y:S02]  /*1530*/  IADD3 R5, PT, PT, R12, 0x10, RZ ;  /* 0x000000100c057810 */ /* 0x000fe40007ffe0ff */
[----:B------:R-:W-:Y:S02]  /*1540*/  SHF.R.S32.HI R3, RZ, 0x1f, R3 ;  /* 0x0000001fff037819 */ /* 0x000fe40000011403 */
[----:B------:R-:W-:-:S02]  /*1550*/  R2UR UR5, R5 ;  /* 0x00000000050572ca */ /* 0x000fc400000e0000 */
[----:B------:R-:W-:Y:S02]  /*1560*/  LEA.HI R3, R3, -R8, RZ, 0x7 ;  /* 0x8000000803037211 */ /* 0x000fe400078f38ff */
[----:B------:R-:W-:Y:S01]  /*1570*/  R2UR UR33, R7 ;  /* 0x00000000072172ca */ /* 0x000fe200000e0000 */
[----:B------:R-:W-:Y:S01]  /*1580*/  ULOP3.LUT UR73, UR73, 0xfefffc00, URZ, 0xc0, !UPT ;  /* 0xfefffc0049497892 */ /* 0x000fe2000f8ec0ff */
[----:B------:R-:W-:Y:S01]  /*1590*/  LEA.HI.SX32 R40, R6, 0x1, 0x19 ;  /* 0x0000000106287811 */ /* 0x000fe200078fcaff */
[----:B--2---:R-:W-:Y:S01]  /*15a0*/  VIADD R2, R12, 0x20 ;  /* 0x000000200c027836 */ /* 0x004fe20000000000 */
[----:B------:R-:W-:-:S04]  /*15b0*/  IADD3 R43, PT, PT, R8, -R43, RZ ;  /* 0x8000002b082b7210 */ /* 0x000fc80007ffe0ff */
[----:B------:R-:W-:Y:S02]  /*15c0*/  R2UR UR65, R2 ;  /* 0x00000000024172ca */ /* 0x000fe400000e0000 */
[----:B------:R-:W-:Y:S01]  /*15d0*/  SHF.R.S32.HI R2, RZ, 0x7, R3 ;  /* 0x00000007ff027819 */ /* 0x000fe20000011403 */
[----:B-1----:R-:W-:Y:S02]  /*15e0*/  IMAD.MOV R3, RZ, RZ, -R4 ;  /* 0x000000ffff037224 */ /* 0x002fe400078e0a04 */
[----:B------:R-:W-:Y:S02]  /*15f0*/  ULOP3.LUT UR33, UR33, 0xfefffc30, URZ, 0xc0, !UPT ;  /* 0xfefffc3021217892 */ /* 0x000fe4000f8ec0ff */
[----:B------:R-:W-:Y:S02]  /*1600*/  IMAD.MOV R2, RZ, RZ, -R2 ;  /* 0x000000ffff027224 */ /* 0x000fe400078e0a02 */
[----:B------:R-:W-:Y:S02]  /*1610*/  IMAD R42, R42, R3, R10 ;  /* 0x000000032a2a7224 */ /* 0x000fe400078e020a */
[----:B------:R-:W-:Y:S01]  /*1620*/  @!P0 IMAD.MOV.U32 R40, RZ, RZ, R2 ;  /* 0x000000ffff288224 */ /* 0x000fe200078e0002 */
[----:B------:R-:W-:Y:S01]  /*1630*/  IADD3 R2, PT, PT, R12, 0x198, RZ ;  /* 0x000001980c027810 */ /* 0x000fe20007ffe0ff */
[----:B------:R-:W-:-:S03]  /*1640*/  ULOP3.LUT UR65, UR65, 0xfefffc20, URZ, 0xc0, !UPT ;  /* 0xfefffc2041417892 */ /* 0x000fc6000f8ec0ff */
[----:B------:R-:W-:Y:S02]  /*1650*/  PRMT R41, RZ, 0x654, R2 ;  /* 0x00000654ff297816 */ /* 0x000fe40000000002 */
[----:B---3--:R-:W-:Y:S02]  /*1660*/  LOP3.LUT R0, R0, 0x7ffffffe, RZ, 0xc0, !PT ;  /* 0x7ffffffe00007812 */ /* 0x008fe400078ec0ff */
[----:B-----5:R-:W-:-:S13]  /*1670*/  R2UR UR4, R9 ;  /* 0x00000000090472ca */ /* 0x020fda00000e0000 */
[----:B------:R-:W-:Y:S02]  /*1680*/  USHF.L.U32 UR6, UR4, 0x7, URZ ;  /* 0x0000000704067899 */ /* 0x000fe400080006ff */
[----:B------:R-:W-:-:S04]  /*1690*/  USHF.L.U32 UR4, UR4, 0x6, URZ ;  /* 0x0000000604047899 */ /* 0x000fc800080006ff */
[----:B------:R-:W-:Y:S02]  /*16a0*/  IMAD.U32 R27, RZ, RZ, UR6 ;  /* 0x00000006ff1b7e24 */ /* 0x000fe4000f8e00ff */
[----:B------:R-:W-:Y:S01]  /*16b0*/  MOV R34, UR4 ;  /* 0x0000000400227c02 */ /* 0x000fe20008000f00 */
[----:B------:R-:W-:-:S06]  /*16c0*/  UIADD3 UR4, UPT, UPT, UR6, 0x40, URZ ;  /* 0x0000004006047890 */ /* 0x000fcc000fffe0ff */
[----:B------:R-:W-:Y:S01]  /*16d0*/  IMAD.U32 R26, RZ, RZ, UR4 ;  /* 0x00000004ff1a7e24 */ /* 0x000fe2000f8e00ff */
[----:B------:R-:W-:-:S06]  /*16e0*/  ULOP3.LUT UR4, UR5, 0xfefffc10, URZ, 0xc0, !UPT ;  /* 0xfefffc1005047892 */ /* 0x000fcc000f8ec0ff */
[----:B----4-:R-:W-:-:S07]  /*16f0*/  IMAD.U32 R32, RZ, RZ, UR4 ;  /* 0x00000004ff207e24 */ /* 0x010fce000f8e00ff */
.L_x_77:
[----:B------:R-:W2:Y:S01]  /*1700*/  LDL R3, [R1+0x104] ;  /* 0x0001040001037983 */ /* 0x000ea20000100800 */
[----:B------:R-:W-:Y:S01]  /*1710*/  IMAD.U32 R2, R37, -0x80000000, RZ ;  /* 0x8000000025027824 */ /* 0x000fe200078e00ff */
[----:B------:R-:W-:-:S03]  /*1720*/  IADD3 R0, PT, PT, R42, R0, RZ ;  /* 0x000000002a007210 */ /* 0x000fc60007ffe0ff */
[----:B------:R-:W1:Y:S01]  /*1730*/  SYNCS.PHASECHK.TRANS64.TRYWAIT P0, [R12+URZ+0x8], R2 ;  /* 0x000008020c0075a7 */ /* 0x000e6200080011ff */
[----:B--2---:R-:W-:Y:S01]  /*1740*/  ISETP.NE.AND P2, PT, R3, RZ, PT ;  /* 0x000000ff0300720c */ /* 0x004fe20003f45270 */
[----:B-1----:R-:W-:-:S12]  /*1750*/  @!P0 BRA `(.L_x_25) ;  /* 0x0000020800408947 */ /* 0x002fd80003800000 */
.L_x_217:
[----:B------:R-:W-:Y:S05]  /*1760*/  @P2 BRA `(.L_x_26) ;  /* 0x00000000000c2947 */ /* 0x000fea0003800000 */
[----:B------:R-:W-:-:S13]  /*1770*/  ELECT P0, URZ, PT ;  /* 0x0000000000ff782f */ /* 0x000fda0003800000 */
[----:B------:R-:W-:-:S04]  /*1780*/  @P0 MOV R2, 0x4000 ;  /* 0x0000400000020802 */ /* 0x000fc80000000f00 */
[----:B------:R2:W-:Y:S03]  /*1790*/  @P0 SYNCS.ARRIVE.TRANS64 RZ, [R12+URZ], R2 ;  /* 0x000000020cff09a7 */ /* 0x0005e600080000ff */
.L_x_26:
[----:B------:R-:W-:Y:S02]  /*17a0*/  ELECT P1, URZ, PT ;  /* 0x0000000000ff782f */ /* 0x000fe40003820000 */
[----:B--2---:R-:W-:Y:S02]  /*17b0*/  LEA.HI R2, R0, R0, RZ, 0x1 ;  /* 0x0000000000027211 */ /* 0x004fe400078f08ff */
[----:B------:R-:W-:Y:S02]  /*17c0*/  R2UR UR6, R34 ;  /* 0x00000000220672ca */ /* 0x000fe400000e0000 */
[----:B-1----:R-:W-:-:S04]  /*17d0*/  LOP3.LUT R3, R2, 0xfffffffe, RZ, 0xc0, !PT ;  /* 0xfffffffe02037812 */ /* 0x002fc800078ec0ff */
[----:B------:R-:W-:-:S03]  /*17e0*/  ISETP.NE.AND P3, PT, R0, R3, PT ;  /* 0x000000030000720c */ /* 0x000fc60003f65270 */
[----:B------:R-:W-:Y:S02]  /*17f0*/  @P1 IADD3 R4, P0, PT, R30, 0x80, RZ ;  /* 0x000000801e041810 */ /* 0x000fe40007f1e0ff */
[----:B------:R-:W-:Y:S02]  /*1800*/  ISETP.LT.AND P3, PT, R0, RZ, P3 ;  /* 0x000000ff0000720c */ /* 0x000fe40001f61270 */
[----:B------:R-:W-:Y:S01]  /*1810*/  SHF.R.U32.HI R0, RZ, 0x1, R2 ;  /* 0x00000001ff007819 */ /* 0x000fe20000011602 */
[----:B------:R-:W-:Y:S01]  /*1820*/  @P1 IMAD.X R3, RZ, RZ, R31, P0 ;  /* 0x000000ffff031224 */ /* 0x000fe200000e061f */
[----:B------:R-:W-:-:S03]  /*1830*/  @P1 R2UR UR5, R4 ;  /* 0x00000000040512ca */ /* 0x000fc600000e0000 */
[----:B------:R-:W-:Y:S01]  /*1840*/  VIADD R8, R0, 0xffffffff ;  /* 0xffffffff00087836 */ /* 0x000fe20000000000 */
[----:B------:R-:W-:-:S05]  /*1850*/  @P1 R2UR UR4, R3 ;  /* 0x00000000030412ca */ /* 0x000fca00000e0000 */
[----:B------:R-:W-:Y:S02]  /*1860*/  @!P3 IMAD.MOV R8, RZ, RZ, R0 ;  /* 0x000000ffff08b224 */ /* 0x000fe400078e0200 */
[----:B------:R-:W-:Y:S02]  /*1870*/  @P1 VIADD R0, R12, 0x10800 ;  /* 0x000108000c001836 */ /* 0x000fe40000000000 */
[----:B------:R-:W-:Y:S01]  /*1880*/  IMAD.U32 R2, RZ, RZ, UR5 ;  /* 0x00000005ff027e24 */ /* 0x000fe2000f8e00ff */
[----:B------:R-:W-:Y:S02]  /*1890*/  R2UR UR75, R8 ;  /* 0x00000000084b72ca */ /* 0x000fe400000e0000 */
[----:B------:R-:W-:Y:S01]  /*18a0*/  @P1 R2UR UR72, R0 ;  /* 0x00000000004812ca */ /* 0x000fe200000e0000 */
[----:B------:R-:W-:Y:S01]  /*18b0*/  IMAD.U32 R3, RZ, RZ, UR4 ;  /* 0x00000004ff037e24 */ /* 0x000fe2000f8e00ff */
[----:B------:R-:W-:Y:S01]  /*18c0*/  @P1 R2UR UR4, R2 ;  /* 0x00000000020412ca */ /* 0x000fe200000e0000 */
[----:B------:R-:W-:-:S03]  /*18d0*/  IMAD.U32 R0, R35, -0x80000000, RZ ;  /* 0x8000000023007824 */ /* 0x000fc600078e00ff */
[----:B------:R-:W-:-:S05]  /*18e0*/  @P1 R2UR UR5, R3 ;  /* 0x00000000030512ca */ /* 0x000fca00000e0000 */
[----:B------:R-:W-:-:S09]  /*18f0*/  ULEA UR75, UR75, UR6, 0x7 ;  /* 0x000000064b4b7291 */ /* 0x000fd2000f8e38ff */
[----:B------:R1:W-:Y:S01]  /*1900*/  UTMALDG.4D.2CTA [UR72], [UR4], desc[URZ] ;  /* 0x0000ff48040075b4 */ /* 0x0003e20008219000 */
[----:B------:R-:W2:Y:S02]  /*1910*/  SYNCS.PHASECHK.TRANS64.TRYWAIT P0, [R12+URZ+0x28], R0 ;  /* 0x000028000c0075a7 */ /* 0x000ea400080011ff */
[----:B-12---:R-:W-:Y:S05]  /*1920*/  @!P0 BRA `(.L_x_27) ;  /* 0x0000020400e48947 */ /* 0x006fea0003800000 */
.L_x_219:
[----:B------:R-:W-:Y:S05]  /*1930*/  @P2 BRA `(.L_x_28) ;  /* 0x00000000000c2947 */ /* 0x000fea0003800000 */
[----:B------:R-:W-:-:S13]  /*1940*/  ELECT P0, URZ, PT ;  /* 0x0000000000ff782f */ /* 0x000fda0003800000 */
[----:B------:R-:W-:-:S04]  /*1950*/  @P0 MOV R0, 0x10000 ;  /* 0x0001000000000802 */ /* 0x000fc80000000f00 */
[----:B------:R2:W-:Y:S03]  /*1960*/  @P0 SYNCS.ARRIVE.TRANS64 RZ, [R12+URZ+0x20], R0 ;  /* 0x000020000cff09a7 */ /* 0x0005e600080000ff */
.L_x_28:
[----:B------:R-:W-:Y:S02]  /*1970*/  ELECT P6, URZ, PT ;  /* 0x0000000000ff782f */ /* 0x000fe400038c0000 */
[----:B------:R-:W-:Y:S02]  /*1980*/  ELECT P5, URZ, PT ;  /* 0x0000000000ff782f */ /* 0x000fe400038a0000 */
[----:B------:R-:W-:Y:S02]  /*1990*/  ELECT P4, URZ, PT ;  /* 0x0000000000ff782f */ /* 0x000fe40003880000 */
[----:B------:R-:W-:Y:S01]  /*19a0*/  ELECT P3, URZ, PT ;  /* 0x0000000000ff782f */ /* 0x000fe20003860000 */
[----:B------:R-:W-:Y:S01]  /*19b0*/  UMOV UR68, UR76 ;  /* 0x0000004c00447c82 */ /* 0x000fe20008000000 */
[----:B------:R-:W-:Y:S01]  /*19c0*/  UMOV UR69, UR77 ;  /* 0x0000004d00457c82 */ /* 0x000fe20008000000 */
[----:B------:R-:W-:Y:S01]  /*19d0*/  UMOV UR67, UR75 ;  /* 0x0000004b00437c82 */ /* 0x000fe20008000000 */
[----:B------:R-:W-:Y:S01]  /*19e0*/  UMOV UR57, UR65 ;  /* 0x0000004100397c82 */ /* 0x000fe20008000000 */
[----:B------:R-:W-:-:S02]  /*19f0*/  UMOV UR60, UR76 ;  /* 0x0000004c003c7c82 */ /* 0x000fc40008000000 */
[C---:B------:R-:W-:Y:S01]  /*1a00*/  @P6 IADD3 R2, P0, PT, R30.reuse, 0x100, RZ ;  /* 0x000001001e026810 */ /* 0x040fe20007f1e0ff */
[----:B------:R-:W-:Y:S01]  /*1a10*/  UMOV UR61, UR77 ;  /* 0x0000004d003d7c82 */ /* 0x000fe20008000000 */
[----:B--2---:R-:W-:Y:S01]  /*1a20*/  @P5 IADD3 R0, P1, PT, R30, 0x100, RZ ;  /* 0x000001001e005810 */ /* 0x004fe20007f3e0ff */
[----:B------:R-:W-:Y:S01]  /*1a30*/  UMOV UR59, UR75 ;  /* 0x0000004b003b7c82 */ /* 0x000fe20008000000 */
[----:B------:R-:W-:Y:S01]  /*1a40*/  @P6 R2UR UR12, R2 ;  /* 0x00000000020c62ca */ /* 0x000fe200000e0000 */
[--C-:B------:R-:W-:Y:S01]  /*1a50*/  @P6 IMAD.X R2, RZ, RZ, R31.reuse, P0 ;  /* 0x000000ffff026224 */ /* 0x100fe200000e061f */
[----:B------:R-:W-:Y:S01]  /*1a60*/  @P4 IADD3 R4, P0, PT, R30, 0x100, RZ ;  /* 0x000001001e044810 */ /* 0x000fe20007f1e0ff */
[----:B------:R-:W-:Y:S01]  /*1a70*/  UMOV UR49, UR65 ;  /* 0x0000004100317c82 */ /* 0x000fe20008000000 */
[----:B------:R-:W-:Y:S01]  /*1a80*/  @P5 R2UR UR9, R0 ;  /* 0x00000000000952ca */ /* 0x000fe200000e0000 */
[--C-:B------:R-:W-:Y:S01]  /*1a90*/  @P5 IMAD.X R0, RZ, RZ, R31.reuse, P1 ;  /* 0x000000ffff005224 */ /* 0x100fe200008e061f */
[----:B------:R-:W-:Y:S01]  /*1aa0*/  @P6 R2UR UR11, R2 ;  /* 0x00000000020b62ca */ /* 0x000fe200000e0000 */
[--C-:B-1----:R-:W-:Y:S01]  /*1ab0*/  @P4 IMAD.X R3, RZ, RZ, R31.reuse, P0 ;  /* 0x000000ffff034224 */ /* 0x102fe200000e061f */
[----:B------:R-:W-:Y:S01]  /*1ac0*/  @P3 IADD3 R2, P0, PT, R30, 0x100, RZ ;  /* 0x000001001e023810 */ /* 0x000fe20007f1e0ff */
[----:B------:R-:W-:Y:S01]  /*1ad0*/  UMOV UR52, UR76 ;  /* 0x0000004c00347c82 */ /* 0x000fe20008000000 */
[----:B------:R-:W-:Y:S01]  /*1ae0*/  @P5 R2UR UR8, R0 ;  /* 0x00000000000852ca */ /* 0x000fe200000e0000 */
[----:B------:R-:W-:Y:S01]  /*1af0*/  UMOV UR53, UR77 ;  /* 0x0000004d00357c82 */ /* 0x000fe20008000000 */
[----:B------:R-:W-:Y:S01]  /*1b00*/  @P4 R2UR UR7, R4 ;  /* 0x00000000040742ca */ /* 0x000fe200000e0000 */
[----:B------:R-:W-:Y:S01]  /*1b10*/  @P3 IMAD.X R0, RZ, RZ, R31, P0 ;  /* 0x000000ffff003224 */ /* 0x000fe200000e061f */
[----:B------:R-:W-:Y:S01]  /*1b20*/  @P4 R2UR UR6, R3 ;  /* 0x00000000030642ca */ /* 0x000fe200000e0000 */
[----:B------:R-:W-:Y:S01]  /*1b30*/  IMAD.U32 R6, RZ, RZ, UR12 ;  /* 0x0000000cff067e24 */ /* 0x000fe2000f8e00ff */
[----:B------:R-:W-:Y:S01]  /*1b40*/  @P3 R2UR UR5, R2 ;  /* 0x00000000020532ca */ /* 0x000fe200000e0000 */
[----:B------:R-:W-:Y:S01]  /*1b50*/  IMAD.U32 R4, RZ, RZ, UR9 ;  /* 0x00000009ff047e24 */ /* 0x000fe2000f8e00ff */
[----:B------:R-:W-:Y:S01]  /*1b60*/  @P3 R2UR UR4, R0 ;  /* 0x00000000000432ca */ /* 0x000fe200000e0000 */
[----:B------:R-:W-:Y:S01]  /*1b70*/  @P6 VIADD R0, R12, 0x800 ;  /* 0x000008000c006836 */ /* 0x000fe20000000000 */
[----:B------:R-:W-:Y:S01]  /*1b80*/  UMOV UR51, UR75 ;  /* 0x0000004b00337c82 */ /* 0x000fe20008000000 */
[----:B------:R-:W-:Y:S01]  /*1b90*/  IMAD.U32 R7, RZ, RZ, UR11 ;  /* 0x0000000bff077e24 */ /* 0x000fe2000f8e00ff */
[----:B------:R-:W-:Y:S01]  /*1ba0*/  UMOV UR41, UR65 ;  /* 0x0000004100297c82 */ /* 0x000fe20008000000 */
[----:B------:R-:W-:Y:S01]  /*1bb0*/  IMAD.U32 R5, RZ, RZ, UR8 ;  /* 0x00000008ff057e24 */ /* 0x000fe2000f8e00ff */
[----:B------:R-:W-:Y:S01]  /*1bc0*/  @P5 R2UR UR8, R4 ;  /* 0x00000000040852ca */ /* 0x000fe200000e0000 */
[----:B------:R-:W-:Y:S01]  /*1bd0*/  IMAD.U32 R2, RZ, RZ, UR7 ;  /* 0x00000007ff027e24 */ /* 0x000fe2000f8e00ff */
[----:B------:R-:W-:Y:S01]  /*1be0*/  @P6 R2UR UR64, R0 ;  /* 0x00000000004062ca */ /* 0x000fe200000e0000 */
[----:B------:R-:W-:Y:S01]  /*1bf0*/  IMAD.U32 R3, RZ, RZ, UR6 ;  /* 0x00000006ff037e24 */ /* 0x000fe2000f8e00ff */
[----:B------:R-:W-:Y:S01]  /*1c00*/  @P5 R2UR UR9, R5 ;  /* 0x00000000050952ca */ /* 0x000fe200000e0000 */
[----:B------:R-:W-:Y:S01]  /*1c10*/  @P5 VIADD R5, R12, 0x2800 ;  /* 0x000028000c055836 */ /* 0x000fe20000000000 */
[----:B------:R-:W-:Y:S01]  /*1c20*/  @P4 R2UR UR12, R2 ;  /* 0x00000000020c42ca */ /* 0x000fe200000e0000 */
[----:B------:R-:W-:Y:S01]  /*1c30*/  @P4 VIADD R4, R12, 0x4800 ;  /* 0x000048000c044836 */ /* 0x000fe20000000000 */
[----:B------:R-:W-:Y:S01]  /*1c40*/  @P4 R2UR UR13, R3 ;  /* 0x00000000030d42ca */ /* 0x000fe200000e0000 */
[----:B------:R-:W-:Y:S01]  /*1c50*/  IMAD.U32 R2, RZ, RZ, UR5 ;  /* 0x00000005ff027e24 */ /* 0x000fe2000f8e00ff */
[----:B------:R-:W-:Y:S01]  /*1c60*/  @P6 R2UR UR6, R6 ;  /* 0x00000000060662ca */ /* 0x000fe200000e0000 */
[----:B------:R-:W-:Y:S01]  /*1c70*/  IMAD.U32 R3, RZ, RZ, UR4 ;  /* 0x00000004ff037e24 */ /* 0x000fe2000f8e00ff */
[----:B------:R-:W-:Y:S01]  /*1c80*/  @P6 R2UR UR7, R7 ;  /* 0x00000000070762ca */ /* 0x000fe200000e0000 */
[----:B------:R-:W-:Y:S01]  /*1c90*/  @P3 VIADD R0, R12, 0x6800 ;  /* 0x000068000c003836 */ /* 0x000fe20000000000 */
[----:B------:R-:W-:Y:S01]  /*1ca0*/  @P5 R2UR UR56, R5 ;  /* 0x00000000053852ca */ /* 0x000fe200000e0000 */
[----:B------:R-:W-:Y:S01]  /*1cb0*/  UMOV UR44, UR76 ;  /* 0x0000004c002c7c82 */ /* 0x000fe20008000000 */
[----:B------:R-:W-:Y:S01]  /*1cc0*/  @P4 R2UR UR48, R4 ;  /* 0x00000000043042ca */ /* 0x000fe200000e0000 */
[----:B------:R-:W-:Y:S01]  /*1cd0*/  UMOV UR45, UR77 ;  /* 0x0000004d002d7c82 */ /* 0x000fe20008000000 */
[----:B------:R-:W-:Y:S01]  /*1ce0*/  @P3 R2UR UR4, R2 ;  /* 0x00000000020432ca */ /* 0x000fe200000e0000 */
[----:B------:R-:W-:Y:S01]  /*1cf0*/  UMOV UR43, UR75 ;  /* 0x0000004b002b7c82 */ /* 0x000fe20008000000 */
[----:B------:R-:W-:-:S02]  /*1d00*/  @P3 R2UR UR5, R3 ;  /* 0x00000000030532ca */ /* 0x000fc400000e0000 */
[----:B------:R-:W-:Y:S01]  /*1d10*/  @P3 R2UR UR40, R0 ;  /* 0x00000000002832ca */ /* 0x000fe200000e0000 */
[----:B------:R-:W-:Y:S02]  /*1d20*/  IMAD.U32 R0, R36, -0x80000000, RZ ;  /* 0x8000000024007824 */ /* 0x000fe400078e00ff */
[----:B------:R1:W-:Y:S02]  /*1d30*/  UTMALDG.4D.2CTA [UR64], [UR6], desc[URZ] ;  /* 0x0000ff40060075b4 */ /* 0x0003e40008219000 */
[----:B------:R1:W-:Y:S02]  /*1d40*/  UTMALDG.4D.2CTA [UR56], [UR8], desc[URZ] ;  /* 0x0000ff38080075b4 */ /* 0x0003e40008219000 */
[----:B------:R1:W-:Y:S06]  /*1d50*/  UTMALDG.4D.2CTA [UR48], [UR12], desc[URZ] ;  /* 0x0000ff300c0075b4 */ /* 0x0003ec0008219000 */
[----:B------:R1:W-:Y:S01]  /*1d60*/  UTMALDG.4D.2CTA [UR40], [UR4], desc[URZ] ;  /* 0x0000ff28040075b4 */ /* 0x0003e20008219000 */
[----:B------:R-:W2:Y:S02]  /*1d70*/  SYNCS.PHASECHK.TRANS64.TRYWAIT P0, [R12+URZ+0x38], R0 ;  /* 0x000038000c0075a7 */ /* 0x000ea400080011ff */
[----:B-12---:R-:W-:Y:S05]  /*1d80*/  @!P0 BRA `(.L_x_29) ;  /* 0x0000020000e88947 */ /* 0x006fea0003800000 */
.L_x_221:
[----:B------:R-:W-:Y:S05]  /*1d90*/  @P2 BRA `(.L_x_30) ;  /* 0x00000000000c2947 */ /* 0x000fea0003800000 */
[----:B------:R-:W-:-:S13]  /*1da0*/  ELECT P0, URZ, PT ;  /* 0x0000000000ff782f */ /* 0x000fda0003800000 */
[----:B------:R-:W-:-:S04]  /*1db0*/  @P0 MOV R0, 0x10000 ;  /* 0x0001000000000802 */ /* 0x000fc80000000f00 */
[----:B------:R2:W-:Y:S03]  /*1dc0*/  @P0 SYNCS.ARRIVE.TRANS64 RZ, [R12+URZ+0x30], R0 ;  /* 0x000030000cff09a7 */ /* 0x0005e600080000ff */
.L_x_30:
        /* <DEDUP_REMOVED lines=35> */
[----:B------:R-:W-:Y:S01]  /*2000*/  @P5 R2UR UR12, R4 ;  /* 0x00000000040c52ca */ /* 0x000fe200000e0000 */
        /* <DEDUP_REMOVED lines=16> */
[----:B------:R-:W-:Y:S01]  /*2110*/  IMAD.U32 R4, R33, -0x80000000, RZ ;  /* 0x8000000021047824 */ /* 0x000fe200078e00ff */
[----:B------:R-:W-:Y:S01]  /*2120*/  @P3 R2UR UR4, R2 ;  /* 0x00000000020432ca */ /* 0x000fe200000e0000 */
[----:B------:R-:W-:Y:S01]  /*2130*/  UMOV UR9, UR33 ;  /* 0x0000002100097c82 */ /* 0x000fe20008000000 */
[----:B------:R-:W-:Y:S01]  /*2140*/  @P3 R2UR UR5, R3 ;  /* 0x00000000030532ca */ /* 0x000fe200000e0000 */
[----:B------:R-:W-:Y:S01]  /*2150*/  UMOV UR11, UR75 ;  /* 0x0000004b000b7c82 */ /* 0x000fe20008000000 */
[----:B------:R-:W-:Y:S01]  /*2160*/  @P3 R2UR UR8, R0 ;  /* 0x00000000000832ca */ /* 0x000fe200000e0000 */
[----:B------:R-:W-:-:S02]  /*2170*/  IMAD R0, R8, 0x80, R43 ;  /* 0x0000008008007824 */ /* 0x000fc400078e022b */
[----:B------:R-:W-:Y:S02]  /*2180*/  UTMALDG.4D.2CTA [UR32], [UR6], desc[URZ] ;  /* 0x0000ff20060075b4 */ /* 0x000fe40008219000 */
[C---:B------:R-:W-:Y:S01]  /*2190*/  VIADD R2, R0.reuse, 0x80 ;  /* 0x0000008000027836 */ /* 0x040fe20000000000 */
[C---:B------:R-:W-:Y:S01]  /*21a0*/  IADD3 R3, PT, PT, -R0.reuse, -0x80, RZ ;  /* 0xffffff8000037810 */ /* 0x040fe20007ffe1ff */
[----:B------:R-:W-:-:S03]  /*21b0*/  VIADD R0, R0, 0x7f ;  /* 0x0000007f00007836 */ /* 0x000fc60000000000 */
[----:B------:R-:W-:Y:S01]  /*21c0*/  SHF.R.S32.HI R3, RZ, 0x1f, R3 ;  /* 0x0000001fff037819 */ /* 0x000fe20000011403 */
[----:B------:R1:W-:Y:S01]  /*21d0*/  UTMALDG.4D.2CTA [UR24], [UR12], desc[URZ] ;  /* 0x0000ff180c0075b4 */ /* 0x0003e20008219000 */
[----:B------:R2:W-:Y:S01]  /*21e0*/  UTMALDG.4D.2CTA [UR16], [UR14], desc[URZ] ;  /* 0x0000ff100e0075b4 */ /* 0x0005e20008219000 */
[----:B-1----:R-:W-:Y:S01]  /*21f0*/  UMOV UR12, UR76 ;  /* 0x0000004c000c7c82 */ /* 0x002fe20008000000 */
[----:B------:R-:W-:Y:S02]  /*2200*/  UMOV UR13, UR77 ;  /* 0x0000004d000d7c82 */ /* 0x000fe40008000000 */
[----:B------:R2:W-:Y:S01]  /*2210*/  UTMALDG.4D.2CTA [UR8], [UR4], desc[URZ] ;  /* 0x0000ff08040075b4 */ /* 0x0005e20008219000 */
[----:B------:R-:W1:Y:S02]  /*2220*/  SYNCS.PHASECHK.TRANS64.TRYWAIT P0, [R12+URZ+0x18], R4 ;  /* 0x000018040c0075a7 */ /* 0x000e6400080011ff */
[----:B-12---:R-:W-:Y:S05]  /*2230*/  @!P0 BRA `(.L_x_31) ;  /* 0x000001fc00d88947 */ /* 0x006fea0003800000 */
.L_x_223:
[----:B------:R-:W-:Y:S05]  /*2240*/  @P2 BRA `(.L_x_32) ;  /* 0x00000000000c2947 */ /* 0x000fea0003800000 */
[----:B------:R-:W-:-:S13]  /*2250*/  ELECT P0, URZ, PT ;  /* 0x0000000000ff782f */ /* 0x000fda0003800000 */
[----:B------:R-:W-:-:S04]  /*2260*/  @P0 MOV R4, 0x4000 ;  /* 0x0000400000040802 */ /* 0x000fc80000000f00 */
[----:B------:R2:W-:Y:S03]  /*2270*/  @P0 SYNCS.ARRIVE.TRANS64 RZ, [R12+URZ+0x10], R4 ;  /* 0x000010040cff09a7 */ /* 0x0005e600080000ff */
.L_x_32:
[----:B------:R-:W-:Y:S02]  /*2280*/  ISETP.GT.AND P3, PT, R2, RZ, PT ;  /* 0x000000ff0200720c */ /* 0x000fe40003f64270 */
[----:B------:R-:W-:Y:S02]  /*2290*/  ELECT P1, URZ, PT ;  /* 0x0000000000ff782f */ /* 0x000fe40003820000 */
[----:B------:R-:W-:Y:S01]  /*22a0*/  LEA.HI R2, R3, -R2, RZ, 0x7 ;  /* 0x8000000203027211 */ /* 0x000fe200078f38ff */
[----:B------:R-:W-:Y:S01]  /*22b0*/  UMOV UR12, UR77 ;  /* 0x0000004d000c7c82 */ /* 0x000fe20008000000 */
[----:B--2---:R-:W-:Y:S02]  /*22c0*/  SHF.R.S32.HI R4, RZ, 0x1f, R0 ;  /* 0x0000001fff047819 */ /* 0x004fe40000011400 */
[----:B------:R-:W-:Y:S02]  /*22d0*/  SHF.R.S32.HI R2, RZ, 0x7, R2 ;  /* 0x00000007ff027819 */ /* 0x000fe40000011402 */
[----:B------:R-:W-:-:S02]  /*22e0*/  LEA.HI R0, R4, R0, RZ, 0x7 ;  /* 0x0000000004007211 */ /* 0x000fc400078f38ff */
[----:B------:R-:W-:Y:S01]  /*22f0*/  R2UR UR6, R34 ;  /* 0x00000000220672ca */ /* 0x000fe200000e0000 */
[----:B------:R-:W-:Y:S01]  /*2300*/  IMAD.MOV R2, RZ, RZ, -R2 ;  /* 0x000000ffff027224 */ /* 0x000fe200078e0a02 */
[----:B------:R-:W-:Y:S02]  /*2310*/  LEA.HI.SX32 R0, R0, 0x1, 0x19 ;  /* 0x0000000100007811 */ /* 0x000fe400078fcaff */
[----:B------:R-:W-:Y:S01]  /*2320*/  @P1 IADD3 R3, P0, PT, R30, 0x200, RZ ;  /* 0x000002001e031810 */ /* 0x000fe20007f1e0ff */
[----:B------:R-:W-:Y:S01]  /*2330*/  @!P3 IMAD.MOV.U32 R0, RZ, RZ, R2 ;  /* 0x000000ffff00b224 */ /* 0x000fe200078e0002 */
[----:B------:R-:W-:Y:S02]  /*2340*/  R2UR UR9, R32 ;  /* 0x00000000200972ca */ /* 0x000fe400000e0000 */
[----:B------:R-:W-:Y:S01]  /*2350*/  @P1 R2UR UR5, R3 ;  /* 0x00000000030512ca */ /* 0x000fe200000e0000 */
[----:B------:R-:W-:Y:S01]  /*2360*/  @P1 IMAD.X R2, RZ, RZ, R31, P0 ;  /* 0x000000ffff021224 */ /* 0x000fe200000e061f */
[----:B------:R-:W-:-:S02]  /*2370*/  VIMNMX R9, PT, PT, R40, R0, PT ;  /* 0x0000000028097248 */ /* 0x000fc40003fe0100 */
[----:B-1----:R-:W-:Y:S01]  /*2380*/  MOV.SPILL R5, UR10 ;  /* 0x0000000a00057c02 */ /* 0x002fe20009000f00 */
[----:B------:R-:W-:Y:S01]  /*2390*/  UMOV UR10, URZ ;  /* 0x000000ff000a7c82 */ /* 0x000fe20008000000 */
[----:B------:R-:W-:Y:S01]  /*23a0*/  @P1 R2UR UR4, R2 ;  /* 0x00000000020412ca */ /* 0x000fe200000e0000 */
[----:B------:R-:W-:-:S04]  /*23b0*/  VIADD R19, R9, 0xffffffff ;  /* 0xffffffff09137836 */ /* 0x000fc80000000000 */
[----:B------:R-:W-:Y:S02]  /*23c0*/  IMAD.SHL.U32 R0, R19, 0x80, RZ ;  /* 0x0000008013007824 */ /* 0x000fe400078e00ff */
[----:B------:R-:W-:-:S03]  /*23d0*/  IMAD.U32 R2, RZ, RZ, UR5 ;  /* 0x00000005ff027e24 */ /* 0x000fc6000f8e00ff */
[----:B------:R-:W-:Y:S01]  /*23e0*/  R2UR UR16, R0 ;  /* 0x00000000001072ca */ /* 0x000fe200000e0000 */
[----:B------:R-:W-:Y:S02]  /*23f0*/  @P1 VIADD R0, R12, 0x12800 ;  /* 0x000128000c001836 */ /* 0x000fe40000000000 */
[----:B------:R-:W-:Y:S01]  /*2400*/  IMAD.U32 R3, RZ, RZ, UR4 ;  /* 0x00000004ff037e24 */ /* 0x000fe2000f8e00ff */
[----:B------:R-:W-:Y:S01]  /*2410*/  @P1 R2UR UR4, R2 ;  /* 0x00000000020412ca */ /* 0x000fe200000e0000 */
[----:B------:R-:W-:Y:S01]  /*2420*/  IMAD.U32 R2, R22, -0x80000000, RZ ;  /* 0x8000000016027824 */ /* 0x000fe200078e00ff */
[----:B------:R-:W-:Y:S01]  /*2430*/  @P1 R2UR UR8, R0 ;  /* 0x00000000000812ca */ /* 0x000fe200000e0000 */
[----:B------:R-:W-:Y:S01]  /*2440*/  IMAD R0, R17, 0x8, R12 ;  /* 0x0000000811007824 */ /* 0x000fe200078e020c */
[----:B------:R-:W-:-:S05]  /*2450*/  @P1 R2UR UR5, R3 ;  /* 0x00000000030512ca */ /* 0x000fca00000e0000 */
[----:B------:R-:W-:-:S06]  /*2460*/  UIADD3 UR11, UPT, UPT, UR6, UR16, URZ ;  /* 0x00000010060b7290 */ /* 0x000fcc000fffe0ff */
[----:B------:R-:W-:-:S03]  /*2470*/  IMAD.U32 R8, RZ, RZ, UR11 ;  /* 0x0000000bff087e24 */ /* 0x000fc6000f8e00ff */
[----:B------:R1:W-:Y:S01]  /*2480*/  UTMALDG.3D.2CTA [UR8], [UR4], desc[URZ] ;  /* 0x0000ff08040075b4 */ /* 0x0003e20008211000 */
[----:B------:R-:W2:Y:S01]  /*2490*/  SYNCS.PHASECHK.TRANS64.TRYWAIT P0, [R0+URZ+0x50], R2 ;  /* 0x00005002000075a7 */ /* 0x000ea200080011ff */
[----:B-1----:R-:W-:Y:S01]  /*24a0*/  R2UR.FILL UR10, R5 ;  /* 0x00000000050a72ca */ /* 0x002fe200004e0000 */
[----:B--2---:R-:W-:-:S14]  /*24b0*/  @!P0 BRA `(.L_x_33) ;  /* 0x000001fc00508947 */ /* 0x004fdc0003800000 */
.L_x_225:
[----:B------:R-:W-:Y:S05]  /*24c0*/  @P2 BRA `(.L_x_34) ;  /* 0x00000000000c2947 */ /* 0x000fea0003800000 */
[----:B------:R-:W-:-:S13]  /*24d0*/  ELECT P0, URZ, PT ;  /* 0x0000000000ff782f */ /* 0x000fda0003800000 */
[----:B------:R-:W-:-:S04]  /*24e0*/  @P0 MOV R2, 0x10000 ;  /* 0x0001000000020802 */ /* 0x000fc80000000f00 */
[----:B------:R2:W-:Y:S03]  /*24f0*/  @P0 SYNCS.ARRIVE.TRANS64 RZ, [R0+URZ+0x40], R2 ;  /* 0x0000400200ff09a7 */ /* 0x0005e600080000ff */
.L_x_34:
[----:B------:R-:W-:Y:S02]  /*2500*/  ELECT P6, URZ, PT ;  /* 0x0000000000ff782f */ /* 0x000fe400038c0000 */
[----:B------:R-:W-:Y:S02]  /*2510*/  R2UR UR19, R8 ;  /* 0x00000000081372ca */ /* 0x000fe400000e0000 */
[----:B------:R-:W-:Y:S02]  /*2520*/  ELECT P5, URZ, PT ;  /* 0x0000000000ff782f */ /* 0x000fe400038a0000 */
[----:B------:R-:W-:Y:S02]  /*2530*/  MOV.SPILL R10, UR16 ;  /* 0x00000010000a7c02 */ /* 0x000fe40009000f00 */
[----:B------:R-:W-:Y:S02]  /*2540*/  ELECT P4, URZ, PT ;  /* 0x0000000000ff782f */ /* 0x000fe40003880000 */
[----:B------:R-:W-:-:S02]  /*2550*/  MOV.SPILL R16, UR42 ;  /* 0x0000002a00107c02 */ /* 0x000fc40009000f00 */
[----:B------:R-:W-:Y:S02]  /*2560*/  ELECT P3, URZ, PT ;  /* 0x0000000000ff782f */ /* 0x000fe40003860000 */
[----:B------:R-:W-:Y:S01]  /*2570*/  MOV.SPILL R15, UR34 ;  /* 0x00000022000f7c02 */ /* 0x000fe20009000f00 */
[----:B------:R-:W-:Y:S01]  /*2580*/  UMOV UR42, URZ ;  /* 0x000000ff002a7c82 */ /* 0x000fe20008000000 */
[----:B------:R-:W-:Y:S01]  /*2590*/  UMOV UR44, UR77 ;  /* 0x0000004d002c7c82 */ /* 0x000fe20008000000 */
[----:B------:R-:W-:Y:S01]  /*25a0*/  MOV.SPILL R14, UR33 ;  /* 0x00000021000e7c02 */ /* 0x000fe20009000f00 */
[----:B------:R-:W-:Y:S01]  /*25b0*/  UMOV UR34, 0x40 ;  /* 0x0000004000227882 */ /* 0x000fe20000000000 */
[----:B------:R-:W-:Y:S01]  /*25c0*/  MOV.SPILL R13, UR26 ;  /* 0x0000001a000d7c02 */ /* 0x000fe20009000f00 */
[----:B------:R-:W-:Y:S01]  /*25d0*/  UMOV UR36, UR77 ;  /* 0x0000004d00247c82 */ /* 0x000fe20008000000 */
[C---:B-1----:R-:W-:Y:S01]  /*25e0*/  @P6 IADD3 R3, P0, PT, R30.reuse, 0x280, RZ ;  /* 0x000002801e036810 */ /* 0x042fe20007f1e0ff */
[----:B------:R-:W-:Y:S01]  /*25f0*/  UMOV UR43, UR19 ;  /* 0x00000013002b7c82 */ /* 0x000fe20008000000 */
[C---:B--2---:R-:W-:Y:S01]  /*2600*/  @P5 IADD3 R2, P1, PT, R30.reuse, 0x280, RZ ;  /* 0x000002801e025810 */ /* 0x044fe20007f3e0ff */
[----:B------:R-:W-:Y:S01]  /*2610*/  UMOV UR35, UR19 ;  /* 0x0000001300237c82 */ /* 0x000fe20008000000 */
[----:B------:R-:W-:Y:S01]  /*2620*/  @P6 R2UR UR9, R3 ;  /* 0x00000000030962ca */ /* 0x000fe200000e0000 */
[--C-:B------:R-:W-:Y:S01]  /*2630*/  @P6 IMAD.X R5, RZ, RZ, R31.reuse, P0 ;  /* 0x000000ffff056224 */ /* 0x100fe200000e061f */
[----:B------:R-:W-:Y:S01]  /*2640*/  @P4 IADD3 R4, P0, PT, R30, 0x280, RZ ;  /* 0x000002801e044810 */ /* 0x000fe20007f1e0ff */
[--C-:B------:R-:W-:Y:S01]  /*2650*/  @P5 IMAD.X R3, RZ, RZ, R31.reuse, P1 ;  /* 0x000000ffff035224 */ /* 0x100fe200008e061f */
[----:B------:R-:W-:Y:S01]  /*2660*/  @P5 R2UR UR7, R2 ;  /* 0x00000000020752ca */ /* 0x000fe200000e0000 */
[----:B------:R-:W-:Y:S01]  /*2670*/  UMOV UR26, 0x80 ;  /* 0x00000080001a7882 */ /* 0x000fe20000000000 */
[----:B------:R-:W-:Y:S01]  /*2680*/  @P6 R2UR UR8, R5 ;  /* 0x00000000050862ca */ /* 0x000fe200000e0000 */
[--C-:B------:R-:W-:Y:S01]  /*2690*/  @P4 IMAD.X R2, RZ, RZ, R31.reuse, P0 ;  /* 0x000000ffff024224 */ /* 0x100fe200000e061f */
[----:B------:R-:W-:Y:S01]  /*26a0*/  @P5 R2UR UR6, R3 ;  /* 0x00000000030652ca */ /* 0x000fe200000e0000 */
[----:B------:R-:W-:Y:S01]  /*26b0*/  UMOV UR28, UR77 ;  /* 0x0000004d001c7c82 */ /* 0x000fe20008000000 */
[----:B------:R-:W-:Y:S01]  /*26c0*/  @P3 IADD3 R3, P0, PT, R30, 0x280, RZ ;  /* 0x000002801e033810 */ /* 0x000fe20007f1e0ff */
[----:B------:R-:W-:Y:S01]  /*26d0*/  UMOV UR27, UR19 ;  /* 0x00000013001b7c82 */ /* 0x000fe20008000000 */
[----:B------:R-:W-:Y:S01]  /*26e0*/  @P4 R2UR UR4, R2 ;  /* 0x00000000020442ca */ /* 0x000fe200000e0000 */
[----:B------:R-:W-:Y:S01]  /*26f0*/  VIADD R2, R0, 0x40 ;  /* 0x0000004000027836 */ /* 0x000fe20000000000 */
[----:B------:R-:W-:Y:S01]  /*2700*/  @P4 R2UR UR5, R4 ;  /* 0x00000000040542ca */ /* 0x000fe200000e0000 */
[----:B------:R-:W-:Y:S01]  /*2710*/  @P3 IMAD.X R0, RZ, RZ, R31, P0 ;  /* 0x000000ffff003224 */ /* 0x000fe200000e061f */
[----:B------:R-:W-:Y:S01]  /*2720*/  @P3 R2UR UR12, R3 ;  /* 0x00000000030c32ca */ /* 0x000fe200000e0000 */
[----:B------:R-:W-:Y:S01]  /*2730*/  IMAD.U32 R6, RZ, RZ, UR9 ;  /* 0x00000009ff067e24 */ /* 0x000fe2000f8e00ff */
[----:B------:R-:W-:Y:S01]  /*2740*/  R2UR UR13, R2 ;  /* 0x00000000020d72ca */ /* 0x000fe200000e0000 */
[----:B------:R-:W-:Y:S01]  /*2750*/  IMAD.U32 R7, RZ, RZ, UR8 ;  /* 0x00000008ff077e24 */ /* 0x000fe2000f8e00ff */
[----:B------:R-:W-:Y:S01]  /*2760*/  @P3 R2UR UR11, R0 ;  /* 0x00000000000b32ca */ /* 0x000fe200000e0000 */
[----:B------:R-:W-:Y:S01]  /*2770*/  IMAD R0, R17, 0x8000, R12 ;  /* 0x0000800011007824 */ /* 0x000fe200078e020c */
[----:B------:R-:W-:Y:S01]  /*2780*/  MOV.SPILL R11, UR18 ;  /* 0x00000012000b7c02 */ /* 0x000fe20009000f00 */
[----:B------:R-:W-:Y:S01]  /*2790*/  IMAD.U32 R5, RZ, RZ, UR6 ;  /* 0x00000006ff057e24 */ /* 0x000fe2000f8e00ff */
[----:B------:R-:W-:Y:S01]  /*27a0*/  UMOV UR18, 0xc0 ;  /* 0x000000c000127882 */ /* 0x000fe20000000000 */
[----:B------:R-:W-:Y:S01]  /*27b0*/  IMAD.U32 R3, RZ, RZ, UR4 ;  /* 0x00000004ff037e24 */ /* 0x000fe2000f8e00ff */
[----:B------:R-:W-:Y:S01]  /*27c0*/  @P6 R2UR UR4, R6 ;  /* 0x00000000060462ca */ /* 0x000fe200000e0000 */
[----:B------:R-:W-:Y:S01]  /*27d0*/  IMAD.U32 R4, RZ, RZ, UR7 ;  /* 0x00000007ff047e24 */ /* 0x000fe2000f8e00ff */
[----:B------:R-:W-:Y:S01]  /*27e0*/  @P5 R2UR UR7, R5 ;  /* 0x00000000050752ca */ /* 0x000fe200000e0000 */
[C---:B------:R-:W-:Y:S01]  /*27f0*/  @P6 VIADD R6, R0.reuse, 0x14800 ;  /* 0x0001480000066836 */ /* 0x040fe20000000000 */
        /* <DEDUP_REMOVED lines=10> */
[----:B------:R-:W-:Y:S01]  /*28a0*/  ULOP3.LUT UR41, UR13, 0xfefffff8, URZ, 0xc0, !UPT ;  /* 0xfefffff80d297892 */ /* 0x000fe2000f8ec0ff */
[----:B------:R-:W-:Y:S01]  /*28b0*/  @P3 VIADD R0, R0, 0x1a800 ;  /* 0x0001a80000003836 */ /* 0x000fe20000000000 */
[----:B------:R-:W-:Y:S01]  /*28c0*/  @P5 R2UR UR32, R5 ;  /* 0x00000000052052ca */ /* 0x000fe200000e0000 */
[----:B------:R-:W-:Y:S01]  /*28d0*/  UMOV UR20, UR77 ;  /* 0x0000004d00147c82 */ /* 0x000fe20008000000 */
[----:B------:R-:W-:-:S02]  /*28e0*/  @P4 R2UR UR24, R4 ;  /* 0x00000000041842ca */ /* 0x000fc400000e0000 */
[----:B------:R-:W-:Y:S01]  /*28f0*/  @P3 R2UR UR8, R2 ;  /* 0x00000000020832ca */ /* 0x000fe200000e0000 */
[----:B------:R-:W-:Y:S01]  /*2900*/  IMAD.U32 R2, R20, -0x80000000, RZ ;  /* 0x8000000014027824 */ /* 0x000fe200078e00ff */
[----:B------:R-:W-:Y:S01]  /*2910*/  @P3 R2UR UR9, R3 ;  /* 0x00000000030932ca */ /* 0x000fe200000e0000 */
[----:B------:R1:W-:Y:S01]  /*2920*/  UTMALDG.3D.2CTA [UR40], [UR4], desc[URZ] ;  /* 0x0000ff28040075b4 */ /* 0x0003e20008211000 */
[----:B------:R-:W-:Y:S01]  /*2930*/  @P3 R2UR UR16, R0 ;  /* 0x00000000001032ca */ /* 0x000fe200000e0000 */
[----:B------:R-:W-:Y:S01]  /*2940*/  IMAD R0, R18, 0x8, R12 ;  /* 0x0000000812007824 */ /* 0x000fe200078e020c */
[----:B-1----:R-:W-:Y:S01]  /*2950*/  UMOV UR4, UR41 ;  /* 0x0000002900047c82 */ /* 0x002fe20008000000 */
[----:B------:R-:W-:Y:S01]  /*2960*/  R2UR.FILL UR42, R16 ;  /* 0x00000000102a72ca */ /* 0x000fe200004e0000 */
[----:B------:R-:W-:Y:S01]  /*2970*/  UMOV UR33, UR4 ;  /* 0x0000000400217c82 */ /* 0x000fe20008000000 */
[----:B------:R-:W-:Y:S01]  /*2980*/  UMOV UR25, UR4 ;  /* 0x0000000400197c82 */ /* 0x000fe20008000000 */
[----:B------:R1:W-:Y:S01]  /*2990*/  UTMALDG.3D.2CTA [UR32], [UR6], desc[URZ] ;  /* 0x0000ff20060075b4 */ /* 0x0003e20008211000 */
[----:B------:R-:W-:Y:S01]  /*29a0*/  UMOV UR17, UR4 ;  /* 0x0000000400117c82 */ /* 0x000fe20008000000 */
[----:B------:R2:W-:Y:S05]  /*29b0*/  UTMALDG.3D.2CTA [UR24], [UR14], desc[URZ] ;  /* 0x0000ff180e0075b4 */ /* 0x0005ea0008211000 */
[----:B------:R3:W-:Y:S01]  /*29c0*/  UTMALDG.3D.2CTA [UR16], [UR8], desc[URZ] ;  /* 0x0000ff10080075b4 */ /* 0x0007e20008211000 */
[----:B------:R-:W4:Y:S01]  /*29d0*/  SYNCS.PHASECHK.TRANS64.TRYWAIT P0, [R0+URZ+0x70], R2 ;  /* 0x00007002000075a7 */ /* 0x000f2200080011ff */
[----:B-1----:R-:W-:-:S02]  /*29e0*/  R2UR.FILL UR34, R15 ;  /* 0x000000000f2272ca */ /* 0x002fc400004e0000 */
[----:B------:R-:W-:Y:S02]  /*29f0*/  R2UR.FILL UR33, R14 ;  /* 0x000000000e2172ca */ /* 0x000fe400004e0000 */
[----:B--2---:R-:W-:Y:S02]  /*2a00*/  R2UR.FILL UR26, R13 ;  /* 0x000000000d1a72ca */ /* 0x004fe400004e0000 */
[----:B---3--:R-:W-:Y:S02]  /*2a10*/  R2UR.FILL UR18, R11 ;  /* 0x000000000b1272ca */ /* 0x008fe400004e0000 */
[----:B------:R-:W-:Y:S01]  /*2a20*/  R2UR.FILL UR16, R10 ;  /* 0x000000000a1072ca */ /* 0x000fe200004e0000 */
[----:B----4-:R-:W-:-:S14]  /*2a30*/  @!P0 BRA `(.L_x_35) ;  /* 0x000001f800088947 */ /* 0x010fdc0003800000 */
.L_x_227:
[----:B------:R-:W-:Y:S05]  /*2a40*/  @P2 BRA `(.L_x_36) ;  /* 0x00000000000c2947 */ /* 0x000fea0003800000 */
[----:B------:R-:W-:-:S13]  /*2a50*/  ELECT P0, URZ, PT ;  /* 0x0000000000ff782f */ /* 0x000fda0003800000 */
[----:B------:R-:W-:-:S04]  /*2a60*/  @P0 MOV R2, 0x10000 ;  /* 0x0001000000020802 */ /* 0x000fc80000000f00 */
[----:B------:R2:W-:Y:S03]  /*2a70*/  @P0 SYNCS.ARRIVE.TRANS64 RZ, [R0+URZ+0x60], R2 ;  /* 0x0000600200ff09a7 */ /* 0x0005e600080000ff */
.L_x_36:
[----:B------:R-:W-:Y:S02]  /*2a80*/  ELECT P6, URZ, PT ;  /* 0x0000000000ff782f */ /* 0x000fe400038c0000 */
[----:B------:R-:W-:Y:S02]  /*2a90*/  R2UR UR19, R8 ;  /* 0x00000000081372ca */ /* 0x000fe400000e0000 */
[----:B------:R-:W-:Y:S01]  /*2aa0*/  ELECT P5, URZ, PT ;  /* 0x0000000000ff782f */ /* 0x000fe200038a0000 */
[----:B------:R-:W-:Y:S01]  /*2ab0*/  IMAD R8, R18, 0x8000, R12 ;  /* 0x0000800012087824 */ /* 0x000fe200078e020c */
[----:B------:R-:W-:Y:S02]  /*2ac0*/  ELECT P4, URZ, PT ;  /* 0x0000000000ff782f */ /* 0x000fe40003880000 */
[----:B------:R-:W-:Y:S02]  /*2ad0*/  MOV.SPILL R10, UR16 ;  /* 0x00000010000a7c02 */ /* 0x000fe40009000f00 */
[----:B------:R-:W-:-:S02]  /*2ae0*/  ELECT P3, URZ, PT ;  /* 0x0000000000ff782f */ /* 0x000fc40003860000 */
        /* <DEDUP_REMOVED lines=16> */
[----:B------:R-:W-:Y:S01]  /*2bf0*/  UMOV UR28, UR77 ;  /* 0x0000004d001c7c82 */ /* 0x000fe20008000000 */
        /* <DEDUP_REMOVED lines=15> */
[----:B------:R-:W-:Y:S01]  /*2cf0*/  IMAD.U32 R5, RZ, RZ, UR6 ;  /* 0x00000006ff057e24 */ /* 0x000fe2000f8e00ff */
[----:B------:R-:W-:Y:S01]  /*2d00*/  @P5 R2UR UR6, R4 ;  /* 0x00000000040652ca */ /* 0x000fe200000e0000 */
[----:B------:R-:W-:Y:S01]  /*2d10*/  IMAD.U32 R7, RZ, RZ, UR8 ;  /* 0x00000008ff077e24 */ /* 0x000fe2000f8e00ff */
[----:B------:R-:W-:Y:S01]  /*2d20*/  MOV.SPILL R13, UR26 ;  /* 0x0000001a000d7c02 */ /* 0x000fe20009000f00 */
        /* <DEDUP_REMOVED lines=15> */
[----:B------:R-:W-:Y:S01]  /*2e20*/  ULOP3.LUT UR41, UR13, 0xfefffff8, URZ, 0xc0, !UPT ;  /* 0xfefffff80d297892 */ /* 0x000fe2000f8ec0ff */
[----:B------:R-:W-:Y:S01]  /*2e30*/  @P4 R2UR UR24, R4 ;  /* 0x00000000041842ca */ /* 0x000fe200000e0000 */
[----:B------:R-:W-:Y:S01]  /*2e40*/  UMOV UR26, 0x80 ;  /* 0x00000080001a7882 */ /* 0x000fe20000000000 */
[----:B------:R-:W-:Y:S01]  /*2e50*/  @P3 R2UR UR8, R2 ;  /* 0x00000000020832ca */ /* 0x000fe200000e0000 */
[----:B------:R-:W-:Y:S01]  /*2e60*/  IMAD.U32 R4, R39, -0x80000000, RZ ;  /* 0x8000000027047824 */ /* 0x000fe200078e00ff */
[----:B------:R-:W-:Y:S01]  /*2e70*/  @P3 R2UR UR9, R3 ;  /* 0x00000000030932ca */ /* 0x000fe200000e0000 */
[----:B------:R-:W-:Y:S01]  /*2e80*/  VIADD R18, R18, 0x1 ;  /* 0x0000000112127836 */ /* 0x000fe20000000000 */
[----:B------:R-:W-:Y:S01]  /*2e90*/  @P3 R2UR UR16, R0 ;  /* 0x00000000001032ca */ /* 0x000fe200000e0000 */
[----:B------:R-:W-:Y:S01]  /*2ea0*/  VIADD R0, R17, 0x1 ;  /* 0x0000000111007836 */ /* 0x000fe20000000000 */
[----:B------:R1:W-:Y:S01]  /*2eb0*/  UTMALDG.3D.2CTA [UR40], [UR4], desc[URZ] ;  /* 0x0000ff28040075b4 */ /* 0x0003e20008211000 */
[----:B------:R-:W-:Y:S01]  /*2ec0*/  MOV.SPILL R11, UR18 ;  /* 0x00000012000b7c02 */ /* 0x000fe20009000f00 */
[----:B------:R-:W-:Y:S01]  /*2ed0*/  UMOV UR18, 0xc0 ;  /* 0x000000c000127882 */ /* 0x000fe20000000000 */
[----:B------:R-:W-:-:S02]  /*2ee0*/  LOP3.LUT R2, R9, 0x1, RZ, 0xc0, !PT ;  /* 0x0000000109027812 */ /* 0x000fc400078ec0ff */
[C---:B------:R-:W-:Y:S02]  /*2ef0*/  ISETP.GT.AND P0, PT, R9.reuse, RZ, PT ;  /* 0x000000ff0900720c */ /* 0x040fe40003f04270 */
[----:B------:R-:W-:Y:S02]  /*2f00*/  ISETP.NE.U32.AND P1, PT, R2, 0x1, PT ;  /* 0x000000010200780c */ /* 0x000fe40003f25070 */
[----:B------:R-:W-:Y:S02]  /*2f10*/  LEA.HI R2, R9, R9, RZ, 0x1 ;  /* 0x0000000909027211 */ /* 0x000fe400078f08ff */
[----:B------:R-:W-:Y:S02]  /*2f20*/  ISETP.NE.AND P4, PT, R0, 0x2, PT ;  /* 0x000000020000780c */ /* 0x000fe40003f85270 */
[----:B------:R-:W-:Y:S02]  /*2f30*/  ISETP.NE.AND P3, PT, R18, 0x2, PT ;  /* 0x000000021200780c */ /* 0x000fe40003f65270 */
[----:B------:R-:W-:-:S02]  /*2f40*/  LEA.HI.SX32 R28, R2, 0xffffffff, 0x1f ;  /* 0xffffffff021c7811 */ /* 0x000fc400078ffaff */
[----:B------:R-:W-:Y:S02]  /*2f50*/  SEL R3, RZ, 0x1, P4 ;  /* 0x00000001ff037807 */ /* 0x000fe40002000000 */
[----:B------:R-:W-:Y:S02]  /*2f60*/  SEL R21, RZ, 0x1, P3 ;  /* 0x00000001ff157807 */ /* 0x000fe40001800000 */
[----:B------:R-:W-:Y:S02]  /*2f70*/  LEA.HI R2, R19, R19, RZ, 0x1 ;  /* 0x0000001313027211 */ /* 0x000fe400078f08ff */
[----:B------:R-:W-:Y:S02]  /*2f80*/  ISETP.GT.AND P1, PT, R9, RZ, P1 ;  /* 0x000000ff0900720c */ /* 0x000fe40000f24270 */
[----:B------:R-:W-:Y:S02]  /*2f90*/  LOP3.LUT R22, R22, R3, RZ, 0x3c, !PT ;  /* 0x0000000316167212 */ /* 0x000fe400078e3cff */
[----:B------:R-:W-:-:S02]  /*2fa0*/  LOP3.LUT R21, R20, R21, RZ, 0x3c, !PT ;  /* 0x0000001514157212 */ /* 0x000fc400078e3cff */
[----:B------:R-:W-:Y:S01]  /*2fb0*/  @P0 SHF.R.S32.HI R28, RZ, 0x1, R2 ;  /* 0x00000001ff1c0819 */ /* 0x000fe20000011402 */
[----:B-1----:R-:W-:Y:S01]  /*2fc0*/  UMOV UR4, UR41 ;  /* 0x0000002900047c82 */ /* 0x002fe20008000000 */
[----:B------:R-:W-:Y:S01]  /*2fd0*/  R2UR.FILL UR42, R16 ;  /* 0x00000000102a72ca */ /* 0x000fe200004e0000 */
[----:B------:R-:W-:Y:S01]  /*2fe0*/  UMOV UR33, UR4 ;  /* 0x0000000400217c82 */ /* 0x000fe20008000000 */
[----:B------:R-:W-:Y:S01]  /*2ff0*/  UMOV UR25, UR4 ;  /* 0x0000000400197c82 */ /* 0x000fe20008000000 */
[----:B------:R1:W-:Y:S01]  /*3000*/  UTMALDG.3D.2CTA [UR32], [UR6], desc[URZ] ;  /* 0x0000ff20060075b4 */ /* 0x0003e20008211000 */
[----:B------:R-:W-:Y:S01]  /*3010*/  UMOV UR17, UR4 ;  /* 0x0000000400117c82 */ /* 0x000fe20008000000 */
[----:B------:R2:W-:Y:S01]  /*3020*/  UTMALDG.3D.2CTA [UR24], [UR14], desc[URZ] ;  /* 0x0000ff180e0075b4 */ /* 0x0005e20008211000 */
        /* <DEDUP_REMOVED lines=8> */
.L_x_229:
[----:B------:R-:W-:Y:S02]  /*30b0*/  ISETP.GE.AND P0, PT, R28, 0x1, PT ;  /* 0x000000011c00780c */ /* 0x000fe40003f06270 */
[----:B------:R-:W-:Y:S02]  /*30c0*/  LOP3.LUT R29, R33, 0x1, RZ, 0x3c, !PT ;  /* 0x00000001211d7812 */ /* 0x000fe400078e3cff */
[----:B------:R-:W-:Y:S02]  /*30d0*/  LOP3.LUT R37, R37, 0x1, RZ, 0x3c, !PT ;  /* 0x0000000125257812 */ /* 0x000fe400078e3cff */
[----:B------:R-:W-:Y:S02]  /*30e0*/  LOP3.LUT R35, R35, 0x1, RZ, 0x3c, !PT ;  /* 0x0000000123237812 */ /* 0x000fe400078e3cff */
[----:B------:R-:W-:Y:S02]  /*30f0*/  LOP3.LUT R36, R36, 0x1, RZ, 0x3c, !PT ;  /* 0x0000000124247812 */ /* 0x000fe400078e3cff */
[----:B------:R-:W-:-:S02]  /*3100*/  SEL R17, R0, RZ, P4 ;  /* 0x000000ff00117207 */ /* 0x000fc40002000000 */
[----:B------:R-:W-:Y:S01]  /*3110*/  SEL R18, R18, RZ, P3 ;  /* 0x000000ff12127207 */ /* 0x000fe20001800000 */
[----:B------:R-:W-:Y:S05]  /*3120*/  @!P0 BRA `(.L_x_38) ;  /* 0x0000002800488947 */ /* 0x000fea0003800000 */
[----:B------:R-:W-:Y:S01]  /*3130*/  HFMA2 R23, -RZ, RZ, 0, 0 ;  /* 0x00000000ff177431 */ /* 0x000fe200000001ff */
.L_x_59:
[----:B------:R-:W-:-:S04]  /*3140*/  SHF.L.U32 R0, R29, 0x1f, RZ ;  /* 0x0000001f1d007819 */ /* 0x000fc800000006ff */
[----:B------:R-:W2:Y:S02]  /*3150*/  SYNCS.PHASECHK.TRANS64.TRYWAIT P0, [R12+URZ+0x18], R0 ;  /* 0x000018000c0075a7 */ /* 0x000ea400080011ff */
[----:B--2---:R-:W-:Y:S05]  /*3160*/  @!P0 BRA `(.L_x_39) ;  /* 0x000001f0006c8947 */ /* 0x004fea0003800000 */
.L_x_231:
[----:B------:R-:W-:Y:S05]  /*3170*/  @P2 BRA `(.L_x_40) ;  /* 0x00000000000c2947 */ /* 0x000fea0003800000 */
[----:B------:R-:W-:-:S13]  /*3180*/  ELECT P0, URZ, PT ;  /* 0x0000000000ff782f */ /* 0x000fda0003800000 */
[----:B------:R-:W-:-:S04]  /*3190*/  @P0 MOV R0, 0x4000 ;  /* 0x0000400000000802 */ /* 0x000fc80000000f00 */
[----:B------:R3:W-:Y:S03]  /*31a0*/  @P0 SYNCS.ARRIVE.TRANS64 RZ, [R12+URZ+0x10], R0 ;  /* 0x000010000cff09a7 */ /* 0x0007e600080000ff */
.L_x_40:
[----:B------:R-:W4:Y:S01]  /*31b0*/  LDL R6, [R1+0x104] ;  /* 0x0001040001067983 */ /* 0x000f220000100800 */
[----:B------:R-:W-:Y:S02]  /*31c0*/  ELECT P2, URZ, PT ;  /* 0x0000000000ff782f */ /* 0x000fe40003840000 */
[----:B------:R-:W-:Y:S01]  /*31d0*/  R2UR UR4, R23 ;  /* 0x00000000170472ca */ /* 0x000fe200000e0000 */
[----:B------:R-:W-:Y:S01]  /*31e0*/  IMAD R4, R17, 0x8, R12 ;  /* 0x0000000811047824 */ /* 0x000fe200078e020c */
[----:B------:R-:W-:Y:S01]  /*31f0*/  R2UR UR7, R34 ;  /* 0x00000000220772ca */ /* 0x000fe200000e0000 */
[----:B------:R-:W-:Y:S01]  /*3200*/  UMOV UR12, UR77 ;  /* 0x0000004d000c7c82 */ /* 0x000fe20008000000 */
[----:B-1----:R-:W-:Y:S01]  /*3210*/  MOV.SPILL R5, UR10 ;  /* 0x0000000a00057c02 */ /* 0x002fe20009000f00 */
[----:B------:R-:W-:-:S06]  /*3220*/  UMOV UR10, URZ ;  /* 0x000000ff000a7c82 */ /* 0x000fcc0008000000 */
[----:B------:R-:W-:Y:S02]  /*3230*/  @P2 IADD3 R2, P0, PT, R30, 0x200, RZ ;  /* 0x000002001e022810 */ /* 0x000fe40007f1e0ff */
[----:B------:R-:W-:Y:S02]  /*3240*/  UIMAD UR9, UR4, -0x100, UR16 ;  /* 0xffffff00040978a4 */ /* 0x000fe4000f8e0210 */
[----:B------:R-:W-:Y:S01]  /*3250*/  @P2 R2UR UR6, R2 ;  /* 0x00000000020622ca */ /* 0x000fe200000e0000 */
[----:B---3--:R-:W-:-:S03]  /*3260*/  @P2 IMAD.X R0, RZ, RZ, R31, P0 ;  /* 0x000000ffff002224 */ /* 0x008fc600000e061f */
[----:B------:R-:W-:Y:S01]  /*3270*/  IMAD.U32 R20, RZ, RZ, UR9 ;  /* 0x00000009ff147e24 */ /* 0x000fe2000f8e00ff */
[----:B------:R-:W-:Y:S01]  /*3280*/  UIADD3 UR9, UPT, UPT, UR9, -0x80, URZ ;  /* 0xffffff8009097890 */ /* 0x000fe2000fffe0ff */
[----:B------:R-:W-:Y:S01]  /*3290*/  @P2 R2UR UR5, R0 ;  /* 0x00000000000522ca */ /* 0x000fe200000e0000 */
[----:B------:R-:W-:Y:S02]  /*32a0*/  @P2 VIADD R0, R12, 0x12800 ;  /* 0x000128000c002836 */ /* 0x000fe40000000000 */
[----:B------:R-:W-:Y:S02]  /*32b0*/  UIADD3 UR11, UPT, UPT, UR7, UR9, URZ ;  /* 0x00000009070b7290 */ /* 0x000fe4000fffe0ff */
[----:B------:R-:W-:Y:S01]  /*32c0*/  IMAD.U32 R24, RZ, RZ, UR9 ;  /* 0x00000009ff187e24 */ /* 0x000fe2000f8e00ff */
[----:B------:R-:W-:Y:S01]  /*32d0*/  R2UR UR9, R32 ;  /* 0x00000000200972ca */ /* 0x000fe200000e0000 */
[----:B------:R-:W-:Y:S01]  /*32e0*/  IMAD.U32 R2, RZ, RZ, UR6 ;  /* 0x00000006ff027e24 */ /* 0x000fe2000f8e00ff */
[----:B------:R-:W-:Y:S01]  /*32f0*/  @P2 R2UR UR8, R0 ;  /* 0x00000000000822ca */ /* 0x000fe200000e0000 */
[----:B------:R-:W-:-:S02]  /*3300*/  IMAD.U32 R0, R22, -0x80000000, RZ ;  /* 0x8000000016007824 */ /* 0x000fc400078e00ff */
[----:B------:R-:W-:Y:S01]  /*3310*/  IMAD.U32 R19, RZ, RZ, UR11 ;  /* 0x0000000bff137e24 */ /* 0x000fe2000f8e00ff */
[----:B------:R-:W-:Y:S01]  /*3320*/  @P2 R2UR UR4, R2 ;  /* 0x00000000020422ca */ /* 0x000fe200000e0000 */
[----:B--2---:R-:W-:-:S05]  /*3330*/  IMAD.U32 R3, RZ, RZ, UR5 ;  /* 0x00000005ff037e24 */ /* 0x004fca000f8e00ff */
[----:B------:R-:W-:-:S13]  /*3340*/  @P2 R2UR UR5, R3 ;  /* 0x00000000030522ca */ /* 0x000fda00000e0000 */
[----:B------:R1:W-:Y:S01]  /*3350*/  UTMALDG.3D.2CTA [UR8], [UR4], desc[URZ] ;  /* 0x0000ff08040075b4 */ /* 0x0003e20008211000 */
[----:B------:R-:W2:Y:S01]  /*3360*/  SYNCS.PHASECHK.TRANS64.TRYWAIT P0, [R4+URZ+0x50], R0 ;  /* 0x00005000040075a7 */ /* 0x000ea200080011ff */
[----:B-1----:R-:W-:Y:S02]  /*3370*/  R2UR.FILL UR10, R5 ;  /* 0x00000000050a72ca */ /* 0x002fe400004e0000 */
[----:B----4-:R-:W-:Y:S01]  /*3380*/  ISETP.NE.AND P2, PT, R6, RZ, PT ;  /* 0x000000ff0600720c */ /* 0x010fe20003f45270 */
[----:B--2---:R-:W-:-:S12]  /*3390*/  @!P0 BRA `(.L_x_41) ;  /* 0x000001ec00fc8947 */ /* 0x004fd80003800000 */
.L_x_233:
[----:B------:R-:W-:Y:S05]  /*33a0*/  @P2 BRA `(.L_x_42) ;  /* 0x00000000000c2947 */ /* 0x000fea0003800000 */
[----:B------:R-:W-:-:S13]  /*33b0*/  ELECT P0, URZ, PT ;  /* 0x0000000000ff782f */ /* 0x000fda0003800000 */
[----:B------:R-:W-:-:S04]  /*33c0*/  @P0 MOV R0, 0x10000 ;  /* 0x0001000000000802 */ /* 0x000fc80000000f00 */
[----:B------:R2:W-:Y:S03]  /*33d0*/  @P0 SYNCS.ARRIVE.TRANS64 RZ, [R4+URZ+0x40], R0 ;  /* 0x0000400004ff09a7 */ /* 0x0005e600080000ff */
.L_x_42:
[----:B------:R-:W-:Y:S01]  /*33e0*/  ELECT P6, URZ, PT ;  /* 0x0000000000ff782f */ /* 0x000fe200038c0000 */
[----:B-12---:R-:W-:Y:S01]  /*33f0*/  VIADD R4, R4, 0x40 ;  /* 0x0000004004047836 */ /* 0x006fe20000000000 */
[----:B------:R-:W-:Y:S01]  /*3400*/  ELECT P5, URZ, PT ;  /* 0x0000000000ff782f */ /* 0x000fe200038a0000 */
[--C-:B------:R-:W-:Y:S01]  /*3410*/  IMAD R6, R17, 0x8000, R12.reuse ;  /* 0x0000800011067824 */ /* 0x100fe200078e020c */
[----:B------:R-:W-:Y:S02]  /*3420*/  ELECT P4, URZ, PT ;  /* 0x0000000000ff782f */ /* 0x000fe40003880000 */
[----:B------:R-:W-:Y:S02]  /*3430*/  R2UR UR15, R19 ;  /* 0x00000000130f72ca */ /* 0x000fe400000e0000 */
[----:B------:R-:W-:Y:S02]  /*3440*/  ELECT P3, URZ, PT ;  /* 0x0000000000ff782f */ /* 0x000fe40003860000 */
[----:B------:R-:W-:Y:S01]  /*3450*/  R2UR UR14, R4 ;  /* 0x00000000040e72ca */ /* 0x000fe200000e0000 */
[----:B------:R-:W-:Y:S01]  /*3460*/  UMOV UR44, UR77 ;  /* 0x0000004d002c7c82 */ /* 0x000fe20008000000 */
[----:B------:R-:W-:Y:S01]  /*3470*/  MOV.SPILL R9, UR16 ;  /* 0x0000001000097c02 */ /* 0x000fe20009000f00 */
[----:B------:R-:W-:Y:S01]  /*3480*/  UMOV UR36, UR77 ;  /* 0x0000004d00247c82 */ /* 0x000fe20008000000 */
[----:B------:R-:W-:Y:S01]  /*3490*/  MOV.SPILL R8, UR42 ;  /* 0x0000002a00087c02 */ /* 0x000fe20009000f00 */
[----:B------:R-:W-:Y:S01]  /*34a0*/  UMOV UR42, URZ ;  /* 0x000000ff002a7c82 */ /* 0x000fe20008000000 */
[----:B------:R-:W-:Y:S01]  /*34b0*/  @P6 IADD3 R2, P0, PT, R30, 0x280, RZ ;  /* 0x000002801e026810 */ /* 0x000fe20007f1e0ff */
[----:B------:R-:W-:Y:S01]  /*34c0*/  @P6 VIADD R7, R6, 0x14800 ;  /* 0x0001480006076836 */ /* 0x000fe20000000000 */
[----:B------:R-:W-:Y:S01]  /*34d0*/  MOV.SPILL R14, UR34 ;  /* 0x00000022000e7c02 */ /* 0x000fe20009000f00 */
[----:B------:R-:W-:Y:S01]  /*34e0*/  UMOV UR34, 0x40 ;  /* 0x0000004000227882 */ /* 0x000fe20000000000 */
[----:B------:R-:W-:Y:S01]  /*34f0*/  @P6 R2UR UR9, R2 ;  /* 0x00000000020962ca */ /* 0x000fe200000e0000 */
[--C-:B------:R-:W-:Y:S01]  /*3500*/  @P6 IMAD.X R0, RZ, RZ, R31.reuse, P0 ;  /* 0x000000ffff006224 */ /* 0x100fe200000e061f */
[----:B------:R-:W-:Y:S01]  /*3510*/  @P5 IADD3 R3, P0, PT, R30, 0x280, RZ ;  /* 0x000002801e035810 */ /* 0x000fe20007f1e0ff */
[----:B------:R-:W-:Y:S01]  /*3520*/  ULOP3.LUT UR41, UR14, 0xfefffff8, URZ, 0xc0, !UPT ;  /* 0xfefffff80e297892 */ /* 0x000fe2000f8ec0ff */
[----:B------:R-:W-:Y:S01]  /*3530*/  @P6 R2UR UR40, R7 ;  /* 0x00000000072862ca */ /* 0x000fe200000e0000 */
[----:B------:R-:W-:Y:S01]  /*3540*/  UMOV UR43, UR15 ;  /* 0x0000000f002b7c82 */ /* 0x000fe20008000000 */
[----:B------:R-:W-:Y:S01]  /*3550*/  @P6 R2UR UR8, R0 ;  /* 0x00000000000862ca */ /* 0x000fe200000e0000 */
[--C-:B------:R-:W-:Y:S01]  /*3560*/  @P5 IMAD.X R0, RZ, RZ, R31.reuse, P0 ;  /* 0x000000ffff005224 */ /* 0x100fe200000e061f */
[----:B------:R-:W-:Y:S01]  /*3570*/  @P4 IADD3 R5, P0, PT, R30, 0x280, RZ ;  /* 0x000002801e054810 */ /* 0x000fe20007f1e0ff */
[----:B------:R-:W-:Y:S01]  /*3580*/  UMOV UR35, UR15 ;  /* 0x0000000f00237c82 */ /* 0x000fe20008000000 */
        /* <DEDUP_REMOVED lines=12> */
[----:B------:R-:W-:Y:S01]  /*3650*/  MOV.SPILL R13, UR33 ;  /* 0x00000021000d7c02 */ /* 0x000fe20009000f00 */
[----:B------:R-:W-:Y:S01]  /*3660*/  IMAD.U32 R2, RZ, RZ, UR9 ;  /* 0x00000009ff027e24 */ /* 0x000fe2000f8e00ff */
[----:B------:R-:W-:Y:S01]  /*3670*/  @P3 R2UR UR8, R4 ;  /* 0x00000000040832ca */ /* 0x000fe200000e0000 */
[----:B------:R-:W-:Y:S01]  /*3680*/  IMAD.U32 R4, RZ, RZ, UR7 ;  /* 0x00000007ff047e24 */ /* 0x000fe2000f8e00ff */
[----:B------:R-:W-:Y:S01]  /*3690*/  @P6 R2UR UR7, R3 ;  /* 0x00000000030762ca */ /* 0x000fe200000e0000 */
[----:B------:R-:W-:Y:S01]  /*36a0*/  IMAD.U32 R5, RZ, RZ, UR6 ;  /* 0x00000006ff057e24 */ /* 0x000fe2000f8e00ff */
[----:B------:R-:W-:Y:S01]  /*36b0*/  @P6 R2UR UR6, R2 ;  /* 0x00000000020662ca */ /* 0x000fe200000e0000 */
[----:B------:R-:W-:Y:S01]  /*36c0*/  IMAD.U32 R2, RZ, RZ, UR5 ;  /* 0x00000005ff027e24 */ /* 0x000fe2000f8e00ff */
[----:B------:R-:W-:Y:S01]  /*36d0*/  MOV.SPILL R11, UR26 ;  /* 0x0000001a000b7c02 */ /* 0x000fe20009000f00 */
        /* <DEDUP_REMOVED lines=12> */
[----:B------:R1:W-:Y:S01]  /*37a0*/  UTMALDG.3D.2CTA [UR40], [UR6], desc[URZ] ;  /* 0x0000ff28060075b4 */ /* 0x0003e20008211000 */
[----:B------:R-:W-:Y:S01]  /*37b0*/  @P3 R2UR UR8, R2 ;  /* 0x00000000020832ca */ /* 0x000fe200000e0000 */
[----:B------:R-:W-:Y:S01]  /*37c0*/  UMOV UR26, 0x80 ;  /* 0x00000080001a7882 */ /* 0x000fe20000000000 */
[----:B------:R-:W-:Y:S01]  /*37d0*/  @P3 R2UR UR9, R3 ;  /* 0x00000000030932ca */ /* 0x000fe200000e0000 */
[----:B------:R-:W-:Y:S01]  /*37e0*/  IMAD R4, R18, 0x8, R12 ;  /* 0x0000000812047824 */ /* 0x000fe200078e020c */
[----:B------:R-:W-:Y:S01]  /*37f0*/  @P3 R2UR UR16, R0 ;  /* 0x00000000001032ca */ /* 0x000fe200000e0000 */
[----:B------:R-:W-:Y:S01]  /*3800*/  IMAD.U32 R0, R21, -0x80000000, RZ ;  /* 0x8000000015007824 */ /* 0x000fe200078e00ff */
[----:B------:R-:W-:Y:S01]  /*3810*/  MOV.SPILL R10, UR18 ;  /* 0x00000012000a7c02 */ /* 0x000fe20009000f00 */
[----:B------:R-:W-:Y:S01]  /*3820*/  UMOV UR18, 0xc0 ;  /* 0x000000c000127882 */ /* 0x000fe20000000000 */
[----:B------:R-:W-:Y:S01]  /*3830*/  UMOV UR19, UR15 ;  /* 0x0000000f00137c82 */ /* 0x000fe20008000000 */
[----:B-1----:R-:W-:Y:S01]  /*3840*/  UMOV UR6, UR41 ;  /* 0x0000002900067c82 */ /* 0x002fe20008000000 */
[----:B------:R-:W-:Y:S01]  /*3850*/  R2UR.FILL UR42, R8 ;  /* 0x00000000082a72ca */ /* 0x000fe200004e0000 */
[----:B------:R-:W-:Y:S01]  /*3860*/  UMOV UR33, UR6 ;  /* 0x0000000600217c82 */ /* 0x000fe20008000000 */
[----:B------:R-:W-:Y:S01]  /*3870*/  UMOV UR25, UR6 ;  /* 0x0000000600197c82 */ /* 0x000fe20008000000 */
[----:B------:R1:W-:Y:S01]  /*3880*/  UTMALDG.3D.2CTA [UR32], [UR4], desc[URZ] ;  /* 0x0000ff20040075b4 */ /* 0x0003e20008211000 */
[----:B------:R-:W-:Y:S01]  /*3890*/  UMOV UR17, UR6 ;  /* 0x0000000600117c82 */ /* 0x000fe20008000000 */
[----:B------:R2:W-:Y:S02]  /*38a0*/  UTMALDG.3D.2CTA [UR24], [UR12], desc[URZ] ;  /* 0x0000ff180c0075b4 */ /* 0x0005e40008211000 */
        /* <DEDUP_REMOVED lines=8> */
.L_x_235:
[----:B------:R-:W-:Y:S05]  /*3930*/  @P2 BRA `(.L_x_44) ;  /* 0x00000000000c2947 */ /* 0x000fea0003800000 */
[----:B------:R-:W-:-:S13]  /*3940*/  ELECT P0, URZ, PT ;  /* 0x0000000000ff782f */ /* 0x000fda0003800000 */
[----:B------:R-:W-:-:S04]  /*3950*/  @P0 MOV R0, 0x10000 ;  /* 0x0001000000000802 */ /* 0x000fc80000000f00 */
[----:B------:R2:W-:Y:S03]  /*3960*/  @P0 SYNCS.ARRIVE.TRANS64 RZ, [R4+URZ+0x60], R0 ;  /* 0x0000600004ff09a7 */ /* 0x0005e600080000ff */
.L_x_44:
[----:B------:R-:W-:Y:S01]  /*3970*/  ELECT P6, URZ, PT ;  /* 0x0000000000ff782f */ /* 0x000fe200038c0000 */
[----:B------:R-:W-:Y:S01]  /*3980*/  VIADD R9, R17, 0x1 ;  /* 0x0000000111097836 */ /* 0x000fe20000000000 */
[----:B------:R-:W-:Y:S01]  /*3990*/  ELECT P5, URZ, PT ;  /* 0x0000000000ff782f */ /* 0x000fe200038a0000 */
[----:B------:R-:W-:Y:S01]  /*39a0*/  IMAD R8, R18, 0x8000, R12 ;  /* 0x0000800012087824 */ /* 0x000fe200078e020c */
[----:B------:R-:W-:Y:S02]  /*39b0*/  ELECT P4, URZ, PT ;  /* 0x0000000000ff782f */ /* 0x000fe40003880000 */
[----:B------:R-:W-:Y:S02]  /*39c0*/  R2UR UR19, R19 ;  /* 0x00000000131372ca */ /* 0x000fe400000e0000 */
[----:B------:R-:W-:Y:S02]  /*39d0*/  ELECT P3, URZ, PT ;  /* 0x0000000000ff782f */ /* 0x000fe40003860000 */
[----:B------:R-:W-:Y:S01]  /*39e0*/  MOV.SPILL R14, UR16 ;  /* 0x00000010000e7c02 */ /* 0x000fe20009000f00 */
[----:B------:R-:W-:Y:S01]  /*39f0*/  UMOV UR44, UR77 ;  /* 0x0000004d002c7c82 */ /* 0x000fe20008000000 */
[----:B------:R-:W-:Y:S01]  /*3a00*/  MOV.SPILL R10, UR42 ;  /* 0x0000002a000a7c02 */ /* 0x000fe20009000f00 */
[----:B------:R-:W-:Y:S01]  /*3a10*/  UMOV UR42, URZ ;  /* 0x000000ff002a7c82 */ /* 0x000fe20008000000 */
[----:B------:R-:W-:Y:S01]  /*3a20*/  MOV.SPILL R13, UR34 ;  /* 0x00000022000d7c02 */ /* 0x000fe20009000f00 */
[----:B------:R-:W-:Y:S01]  /*3a30*/  UMOV UR34, 0x40 ;  /* 0x0000004000227882 */ /* 0x000fe20000000000 */
[C---:B-1----:R-:W-:Y:S01]  /*3a40*/  @P6 IADD3 R3, P0, PT, R30.reuse, 0x300, RZ ;  /* 0x000003001e036810 */ /* 0x042fe20007f1e0ff */
[----:B------:R-:W-:Y:S01]  /*3a50*/  UMOV UR36, UR77 ;  /* 0x0000004d00247c82 */ /* 0x000fe20008000000 */
[----:B------:R-:W-:Y:S01]  /*3a60*/  MOV.SPILL R11, UR33 ;  /* 0x00000021000b7c02 */ /* 0x000fe20009000f00 */
[----:B------:R-:W-:Y:S01]  /*3a70*/  UMOV UR28, UR77 ;  /* 0x0000004d001c7c82 */ /* 0x000fe20008000000 */
[----:B------:R-:W-:Y:S01]  /*3a80*/  @P6 R2UR UR9, R3 ;  /* 0x00000000030962ca */ /* 0x000fe200000e0000 */
[--C-:B------:R-:W-:Y:S01]  /*3a90*/  @P6 IMAD.X R6, RZ, RZ, R31.reuse, P0 ;  /* 0x000000ffff066224 */ /* 0x100fe200000e061f */
[----:B------:R-:W-:Y:S01]  /*3aa0*/  @P5 IADD3 R2, P0, PT, R30, 0x300, RZ ;  /* 0x000003001e025810 */ /* 0x000fe20007f1e0ff */
[----:B------:R-:W-:Y:S01]  /*3ab0*/  UMOV UR43, UR19 ;  /* 0x00000013002b7c82 */ /* 0x000fe20008000000 */
[----:B------:R-:W-:Y:S01]  /*3ac0*/  MOV.SPILL R16, UR26 ;  /* 0x0000001a00107c02 */ /* 0x000fe20009000f00 */
[----:B------:R-:W-:Y:S01]  /*3ad0*/  UMOV UR35, UR19 ;  /* 0x0000001300237c82 */ /* 0x000fe20008000000 */
[----:B------:R-:W-:Y:S01]  /*3ae0*/  @P6 R2UR UR8, R6 ;  /* 0x00000000060862ca */ /* 0x000fe200000e0000 */
[--C-:B------:R-:W-:Y:S01]  /*3af0*/  @P5 IMAD.X R5, RZ, RZ, R31.reuse, P0 ;  /* 0x000000ffff055224 */ /* 0x100fe200000e061f */
[----:B--2---:R-:W-:Y:S01]  /*3b00*/  @P4 IADD3 R0, P0, PT, R30, 0x300, RZ ;  /* 0x000003001e004810 */ /* 0x004fe20007f1e0ff */
[----:B------:R-:W-:Y:S01]  /*3b10*/  UMOV UR26, 0x80 ;  /* 0x00000080001a7882 */ /* 0x000fe20000000000 */
[----:B------:R-:W-:Y:S01]  /*3b20*/  @P5 R2UR UR7, R2 ;  /* 0x00000000020752ca */ /* 0x000fe200000e0000 */
[----:B------:R-:W-:Y:S01]  /*3b30*/  UMOV UR27, UR19 ;  /* 0x00000013001b7c82 */ /* 0x000fe20008000000 */
[----:B------:R-:W-:Y:S01]  /*3b40*/  @P4 R2UR UR5, R0 ;  /* 0x00000000000542ca */ /* 0x000fe200000e0000 */
[--C-:B------:R-:W-:Y:S01]  /*3b50*/  @P4 IMAD.X R0, RZ, RZ, R31.reuse, P0 ;  /* 0x000000ffff004224 */ /* 0x100fe200000e061f */
[----:B------:R-:W-:Y:S01]  /*3b60*/  @P3 IADD3 R7, P0, PT, R30, 0x300, RZ ;  /* 0x000003001e073810 */ /* 0x000fe20007f1e0ff */
[----:B------:R-:W-:Y:S01]  /*3b70*/  IMAD.U32 R6, RZ, RZ, UR9 ;  /* 0x00000009ff067e24 */ /* 0x000fe2000f8e00ff */
[----:B------:R-:W-:Y:S01]  /*3b80*/  @P5 R2UR UR6, R5 ;  /* 0x00000000050652ca */ /* 0x000fe200000e0000 */
[----:B------:R-:W-:Y:S01]  /*3b90*/  UMOV UR20, UR77 ;  /* 0x0000004d00147c82 */ /* 0x000fe20008000000 */
[----:B------:R-:W-:Y:S01]  /*3ba0*/  @P4 R2UR UR4, R0 ;  /* 0x00000000000442ca */ /* 0x000fe200000e0000 */
[----:B------:R-:W-:Y:S01]  /*3bb0*/  VIADD R0, R4, 0x60 ;  /* 0x0000006004007836 */ /* 0x000fe20000000000 */
[----:B------:R-:W-:Y:S01]  /*3bc0*/  @P3 R2UR UR12, R7 ;  /* 0x00000000070c32ca */ /* 0x000fe200000e0000 */
[----:B------:R-:W-:Y:S01]  /*3bd0*/  @P3 IMAD.X R3, RZ, RZ, R31, P0 ;  /* 0x000000ffff033224 */ /* 0x000fe200000e061f */
[----:B------:R-:W-:Y:S01]  /*3be0*/  ISETP.NE.AND P0, PT, R9, 0x2, PT ;  /* 0x000000020900780c */ /* 0x000fe20003f05270 */
[----:B------:R-:W-:Y:S01]  /*3bf0*/  IMAD.U32 R7, RZ, RZ, UR8 ;  /* 0x00000008ff077e24 */ /* 0x000fe2000f8e00ff */
[----:B------:R-:W-:Y:S01]  /*3c00*/  R2UR UR13, R0 ;  /* 0x00000000000d72ca */ /* 0x000fe200000e0000 */
[----:B------:R-:W-:Y:S01]  /*3c10*/  @P6 VIADD R0, R8, 0x24800 ;  /* 0x0002480008006836 */ /* 0x000fe20000000000 */
[----:B------:R-:W-:Y:S01]  /*3c20*/  @P3 R2UR UR11, R3 ;  /* 0x00000000030b32ca */ /* 0x000fe200000e0000 */
[----:B------:R-:W-:Y:S01]  /*3c30*/  IMAD.U32 R4, RZ, RZ, UR7 ;  /* 0x00000007ff047e24 */ /* 0x000fe2000f8e00ff */
[----:B------:R-:W-:Y:S01]  /*3c40*/  SEL R2, RZ, 0x1, P0 ;  /* 0x00000001ff027807 */ /* 0x000fe20000000000 */
[----:B------:R-:W-:Y:S01]  /*3c50*/  IMAD.U32 R5, RZ, RZ, UR6 ;  /* 0x00000006ff057e24 */ /* 0x000fe2000f8e00ff */
[----:B------:R-:W-:Y:S01]  /*3c60*/  @P6 R2UR UR40, R0 ;  /* 0x00000000002862ca */ /* 0x000fe200000e0000 */
[----:B------:R-:W-:Y:S01]  /*3c70*/  IMAD.U32 R3, RZ, RZ, UR4 ;  /* 0x00000004ff037e24 */ /* 0x000fe2000f8e00ff */
[----:B------:R-:W-:Y:S01]  /*3c80*/  LOP3.LUT R22, R22, R2, RZ, 0x3c, !PT ;  /* 0x0000000216167212 */ /* 0x000fe200078e3cff */
[----:B------:R-:W-:Y:S01]  /*3c90*/  IMAD.U32 R2, RZ, RZ, UR5 ;  /* 0x00000005ff027e24 */ /* 0x000fe2000f8e00ff */
[----:B------:R-:W-:Y:S01]  /*3ca0*/  @P6 R2UR UR4, R6 ;  /* 0x00000000060462ca */ /* 0x000fe200000e0000 */
[----:B------:R-:W-:Y:S01]  /*3cb0*/  @P5 VIADD R0, R8, 0x26800 ;  /* 0x0002680008005836 */ /* 0x000fe20000000000 */
[----:B------:R-:W-:Y:S01]  /*3cc0*/  @P6 R2UR UR5, R7 ;  /* 0x00000000070562ca */ /* 0x000fe200000e0000 */
[----:B------:R-:W-:Y:S01]  /*3cd0*/  ULOP3.LUT UR41, UR13, 0xfefffff8, URZ, 0xc0, !UPT ;  /* 0xfefffff80d297892 */ /* 0x000fe2000f8ec0ff */
        /* <DEDUP_REMOVED lines=8> */
[----:B------:R-:W-:-:S02]  /*3d60*/  @P5 R2UR UR7, R5 ;  /* 0x00000000050752ca */ /* 0x000fc400000e0000 */
[----:B------:R-:W-:Y:S01]  /*3d70*/  @P4 R2UR UR24, R4 ;  /* 0x00000000041842ca */ /* 0x000fe200000e0000 */
[----:B------:R1:W-:Y:S01]  /*3d80*/  UTMALDG.3D.2CTA [UR40], [UR4], desc[URZ] ;  /* 0x0000ff28040075b4 */ /* 0x0003e20008211000 */
[----:B------:R-:W-:Y:S01]  /*3d90*/  @P3 R2UR UR8, R2 ;  /* 0x00000000020832ca */ /* 0x000fe200000e0000 */
[----:B------:R-:W-:Y:S01]  /*3da0*/  IMAD.U32 R2, R22, -0x80000000, RZ ;  /* 0x8000000016027824 */ /* 0x000fe200078e00ff */
[----:B------:R-:W-:Y:S02]  /*3db0*/  @P3 R2UR UR9, R3 ;  /* 0x00000000030932ca */ /* 0x000fe400000e0000 */
[----:B------:R-:W-:Y:S02]  /*3dc0*/  @P3 R2UR UR16, R0 ;  /* 0x00000000001032ca */ /* 0x000fe400000e0000 */
[----:B------:R-:W-:Y:S01]  /*3dd0*/  MOV.SPILL R15, UR18 ;  /* 0x00000012000f7c02 */ /* 0x000fe20009000f00 */
[----:B------:R-:W-:Y:S01]  /*3de0*/  UMOV UR18, 0xc0 ;  /* 0x000000c000127882 */ /* 0x000fe20000000000 */
[----:B-1----:R-:W-:Y:S01]  /*3df0*/  R2UR.FILL UR42, R10 ;  /* 0x000000000a2a72ca */ /* 0x002fe200004e0000 */
[----:B------:R-:W-:Y:S01]  /*3e00*/  UMOV UR4, UR41 ;  /* 0x0000002900047c82 */ /* 0x000fe20008000000 */
[----:B------:R-:W-:Y:S01]  /*3e10*/  SEL R10, R9, RZ, P0 ;  /* 0x000000ff090a7207 */ /* 0x000fe20000000000 */
[----:B------:R-:W-:Y:S01]  /*3e20*/  UMOV UR33, UR4 ;  /* 0x0000000400217c82 */ /* 0x000fe20008000000 */
[----:B------:R-:W-:Y:S01]  /*3e30*/  UMOV UR25, UR4 ;  /* 0x0000000400197c82 */ /* 0x000fe20008000000 */
[----:B------:R1:W-:Y:S01]  /*3e40*/  UTMALDG.3D.2CTA [UR32], [UR6], desc[URZ] ;  /* 0x0000ff20060075b4 */ /* 0x0003e20008211000 */
[----:B------:R-:W-:Y:S01]  /*3e50*/  UMOV UR17, UR4 ;  /* 0x0000000400117c82 */ /* 0x000fe20008000000 */
[----:B------:R-:W-:Y:S01]  /*3e60*/  IMAD R0, R10, 0x8, R12 ;  /* 0x000000080a007824 */ /* 0x000fe200078e020c */
[----:B------:R2:W-:Y:S01]  /*3e70*/  UTMALDG.3D.2CTA [UR24], [UR14], desc[URZ] ;  /* 0x0000ff180e0075b4 */ /* 0x0005e20008211000 */
[----:B------:R3:W-:Y:S02]  /*3e80*/  UTMALDG.3D.2CTA [UR16], [UR8], desc[URZ] ;  /* 0x0000ff10080075b4 */ /* 0x0007e40008211000 */
[----:B------:R-:W4:Y:S01]  /*3e90*/  SYNCS.PHASECHK.TRANS64.TRYWAIT P0, [R0+URZ+0x50], R2 ;  /* 0x00005002000075a7 */ /* 0x000f2200080011ff */
[----:B-1----:R-:W-:-:S02]  /*3ea0*/  R2UR.FILL UR34, R13 ;  /* 0x000000000d2272ca */ /* 0x002fc400004e0000 */
[----:B------:R-:W-:Y:S02]  /*3eb0*/  R2UR.FILL UR33, R11 ;  /* 0x000000000b2172ca */ /* 0x000fe400004e0000 */
[----:B--2---:R-:W-:Y:S02]  /*3ec0*/  R2UR.FILL UR26, R16 ;  /* 0x00000000101a72ca */ /* 0x004fe400004e0000 */
[----:B---3--:R-:W-:Y:S02]  /*3ed0*/  R2UR.FILL UR18, R15 ;  /* 0x000000000f1272ca */ /* 0x008fe400004e0000 */
[----:B------:R-:W-:Y:S01]  /*3ee0*/  R2UR.FILL UR16, R14 ;  /* 0x000000000e1072ca */ /* 0x000fe200004e0000 */
[----:B----4-:R-:W-:-:S14]  /*3ef0*/  @!P0 BRA `(.L_x_45) ;  /* 0x000001e4005c8947 */ /* 0x010fdc0003800000 */
.L_x_237:
[----:B------:R-:W-:Y:S05]  /*3f00*/  @P2 BRA `(.L_x_46) ;  /* 0x00000000000c2947 */ /* 0x000fea0003800000 */
[----:B------:R-:W-:-:S13]  /*3f10*/  ELECT P0, URZ, PT ;  /* 0x0000000000ff782f */ /* 0x000fda0003800000 */
[----:B------:R-:W-:-:S04]  /*3f20*/  @P0 MOV R2, 0x10000 ;  /* 0x0001000000020802 */ /* 0x000fc80000000f00 */
[----:B------:R2:W-:Y:S03]  /*3f30*/  @P0 SYNCS.ARRIVE.TRANS64 RZ, [R0+URZ+0x40], R2 ;  /* 0x0000400200ff09a7 */ /* 0x0005e600080000ff */
.L_x_46:
[----:B------:R-:W-:Y:S01]  /*3f40*/  ELECT P5, URZ, PT ;  /* 0x0000000000ff782f */ /* 0x000fe200038a0000 */
[----:B-12---:R-:W-:Y:S01]  /*3f50*/  VIADD R0, R0, 0x40 ;  /* 0x0000004000007836 */ /* 0x006fe20000000000 */
[----:B------:R-:W-:Y:S01]  /*3f60*/  ELECT P4, URZ, PT ;  /* 0x0000000000ff782f */ /* 0x000fe20003880000 */
[----:B------:R-:W-:Y:S01]  /*3f70*/  VIADD R6, R18, 0x1 ;  /* 0x0000000112067836 */ /* 0x000fe20000000000 */
[----:B------:R-:W-:Y:S01]  /*3f80*/  MOV.SPILL R9, UR26 ;  /* 0x0000001a00097c02 */ /* 0x000fe20009000f00 */
[----:B------:R-:W-:Y:S01]  /*3f90*/  UMOV UR28, UR77 ;  /* 0x0000004d001c7c82 */ /* 0x000fe20008000000 */
[----:B------:R-:W-:Y:S01]  /*3fa0*/  R2UR UR8, R0 ;  /* 0x00000000000872ca */ /* 0x000fe200000e0000 */
[----:B------:R-:W-:Y:S01]  /*3fb0*/  IMAD R0, R10, 0x8000, R12 ;  /* 0x000080000a007824 */ /* 0x000fe200078e020c */
[----:B------:R-:W-:Y:S01]  /*3fc0*/  R2UR UR27, R20 ;  /* 0x00000000141b72ca */ /* 0x000fe200000e0000 */
[----:B------:R-:W-:Y:S01]  /*3fd0*/  UMOV UR20, UR77 ;  /* 0x0000004d00147c82 */ /* 0x000fe20008000000 */
[----:B------:R-:W-:-:S02]  /*3fe0*/  R2UR UR26, R27 ;  /* 0x000000001b1a72ca */ /* 0x000fc400000e0000 */
[----:B------:R-:W-:Y:S02]  /*3ff0*/  MOV.SPILL R8, UR18 ;  /* 0x0000001200087c02 */ /* 0x000fe40009000f00 */
[C---:B------:R-:W-:Y:S02]  /*4000*/  @P5 IADD3 R2, P3, PT, R30.reuse, 0x380, RZ ;  /* 0x000003801e025810 */ /* 0x040fe40007f7e0ff */
[----:B------:R-:W-:Y:S02]  /*4010*/  @P4 IADD3 R3, P0, PT, R30, 0x380, RZ ;  /* 0x000003801e034810 */ /* 0x000fe40007f1e0ff */
[----:B------:R-:W-:Y:S01]  /*4020*/  @P5 R2UR UR7, R2 ;  /* 0x00000000020752ca */ /* 0x000fe200000e0000 */
[--C-:B------:R-:W-:Y:S01]  /*4030*/  @P5 IMAD.X R4, RZ, RZ, R31.reuse, P3 ;  /* 0x000000ffff045224 */ /* 0x100fe200018e061f */
[----:B------:R-:W-:Y:S01]  /*4040*/  @P4 R2UR UR5, R3 ;  /* 0x00000000030542ca */ /* 0x000fe200000e0000 */
[----:B------:R-:W-:Y:S01]  /*4050*/  @P4 IMAD.X R2, RZ, RZ, R31, P0 ;  /* 0x000000ffff024224 */ /* 0x000fe200000e061f */
[----:B------:R-:W-:Y:S01]  /*4060*/  ISETP.NE.AND P0, PT, R6, 0x2, PT ;  /* 0x000000020600780c */ /* 0x000fe20003f05270 */
[----:B------:R-:W-:Y:S01]  /*4070*/  ULOP3.LUT UR25, UR8, 0xfefffff8, URZ, 0xc0, !UPT ;  /* 0xfefffff808197892 */ /* 0x000fe2000f8ec0ff */
[----:B------:R-:W-:Y:S01]  /*4080*/  @P5 R2UR UR6, R4 ;  /* 0x00000000040652ca */ /* 0x000fe200000e0000 */
[----:B------:R-:W-:Y:S01]  /*4090*/  UMOV UR19, UR27 ;  /* 0x0000001b00137c82 */ /* 0x000fe20008000000 */
[----:B------:R-:W-:-:S02]  /*40a0*/  @P4 R2UR UR4, R2 ;  /* 0x00000000020442ca */ /* 0x000fc400000e0000 */
[----:B------:R-:W-:Y:S02]  /*40b0*/  MOV.SPILL R7, UR16 ;  /* 0x0000001000077c02 */ /* 0x000fe40009000f00 */
[----:B------:R-:W-:Y:S01]  /*40c0*/  R2UR UR18, R26 ;  /* 0x000000001a1272ca */ /* 0x000fe200000e0000 */
[----:B------:R-:W-:Y:S01]  /*40d0*/  IMAD.U32 R4, RZ, RZ, UR7 ;  /* 0x00000007ff047e24 */ /* 0x000fe2000f8e00ff */
[----:B------:R-:W-:Y:S01]  /*40e0*/  SEL R11, R6, RZ, P0 ;  /* 0x000000ff060b7207 */ /* 0x000fe20000000000 */
[----:B------:R-:W-:Y:S01]  /*40f0*/  IMAD.U32 R2, RZ, RZ, UR5 ;  /* 0x00000005ff027e24 */ /* 0x000fe2000f8e00ff */
[----:B------:R-:W-:-:S03]  /*4100*/  UMOV UR17, UR25 ;  /* 0x0000001900117c82 */ /* 0x000fc60008000000 */
[----:B------:R-:W-:Y:S01]  /*4110*/  IMAD.U32 R5, RZ, RZ, UR6 ;  /* 0x00000006ff057e24 */ /* 0x000fe2000f8e00ff */
[----:B------:R-:W-:Y:S01]  /*4120*/  @P5 R2UR UR6, R4 ;  /* 0x00000000040652ca */ /* 0x000fe200000e0000 */
[C---:B------:R-:W-:Y:S02]  /*4130*/  @P5 VIADD R4, R0.reuse, 0x14800 ;  /* 0x0001480000045836 */ /* 0x040fe40000000000 */
[----:B------:R-:W-:Y:S01]  /*4140*/  IMAD.U32 R3, RZ, RZ, UR4 ;  /* 0x00000004ff037e24 */ /* 0x000fe2000f8e00ff */
[----:B------:R-:W-:Y:S01]  /*4150*/  @P5 R2UR UR7, R5 ;  /* 0x00000000050752ca */ /* 0x000fe200000e0000 */
[----:B------:R-:W-:Y:S01]  /*4160*/  @P4 VIADD R0, R0, 0x18800 ;  /* 0x0001880000004836 */ /* 0x000fe20000000000 */
[----:B------:R-:W-:Y:S02]  /*4170*/  @P5 R2UR UR24, R4 ;  /* 0x00000000041852ca */ /* 0x000fe400000e0000 */
[----:B------:R-:W-:Y:S02]  /*4180*/  @P4 R2UR UR4, R2 ;  /* 0x00000000020442ca */ /* 0x000fe400000e0000 */
[----:B------:R-:W-:-:S02]  /*4190*/  @P4 R2UR UR5, R3 ;  /* 0x00000000030542ca */ /* 0x000fc400000e0000 */
[----:B------:R-:W-:Y:S02]  /*41a0*/  @P4 R2UR UR16, R0 ;  /* 0x00000000001042ca */ /* 0x000fe400000e0000 */
[----:B------:R-:W-:-:S04]  /*41b0*/  SEL R0, RZ, 0x1, P0 ;  /* 0x00000001ff007807 */ /* 0x000fc80000000000 */
[----:B------:R-:W-:Y:S01]  /*41c0*/  LOP3.LUT R21, R21, R0, RZ, 0x3c, !PT ;  /* 0x0000000015157212 */ /* 0x000fe200078e3cff */
[----:B------:R-:W-:Y:S01]  /*41d0*/  IMAD R0, R11, 0x8, R12 ;  /* 0x000000080b007824 */ /* 0x000fe200078e020c */
[----:B------:R1:W-:Y:S03]  /*41e0*/  UTMALDG.3D.2CTA [UR24], [UR6], desc[URZ] ;  /* 0x0000ff18060075b4 */ /* 0x0003e60008211000 */
[----:B------:R-:W-:Y:S02]  /*41f0*/  IMAD.U32 R2, R21, -0x80000000, RZ ;  /* 0x8000000015027824 */ /* 0x000fe400078e00ff */
[----:B------:R2:W-:Y:S02]  /*4200*/  UTMALDG.3D.2CTA [UR16], [UR4], desc[URZ] ;  /* 0x0000ff10040075b4 */ /* 0x0005e40008211000 */
[----:B------:R-:W3:Y:S01]  /*4210*/  SYNCS.PHASECHK.TRANS64.TRYWAIT P0, [R0+URZ+0x70], R2 ;  /* 0x00007002000075a7 */ /* 0x000ee200080011ff */
[----:B-1----:R-:W-:-:S02]  /*4220*/  R2UR.FILL UR26, R9 ;  /* 0x00000000091a72ca */ /* 0x002fc400004e0000 */
[----:B--2---:R-:W-:Y:S02]  /*4230*/  R2UR.FILL UR18, R8 ;  /* 0x00000000081272ca */ /* 0x004fe400004e0000 */
[----:B------:R-:W-:Y:S01]  /*4240*/  R2UR.FILL UR16, R7 ;  /* 0x00000000071072ca */ /* 0x000fe200004e0000 */
[----:B---3--:R-:W-:-:S14]  /*4250*/  @!P0 BRA `(.L_x_47) ;  /* 0x000001e0009c8947 */ /* 0x008fdc0003800000 */
.L_x_239:
[----:B------:R-:W-:Y:S05]  /*4260*/  @P2 BRA `(.L_x_48) ;  /* 0x00000000000c2947 */ /* 0x000fea0003800000 */
[----:B------:R-:W-:-:S13]  /*4270*/  ELECT P0, URZ, PT ;  /* 0x0000000000ff782f */ /* 0x000fda0003800000 */
[----:B------:R-:W-:-:S04]  /*4280*/  @P0 MOV R2, 0x10000 ;  /* 0x0001000000020802 */ /* 0x000fc80000000f00 */
[----:B------:R2:W-:Y:S03]  /*4290*/  @P0 SYNCS.ARRIVE.TRANS64 RZ, [R0+URZ+0x60], R2 ;  /* 0x0000600200ff09a7 */ /* 0x0005e600080000ff */
.L_x_48:
[----:B------:R-:W-:Y:S01]  /*42a0*/  ELECT P5, URZ, PT ;  /* 0x0000000000ff782f */ /* 0x000fe200038a0000 */
[----:B-12---:R-:W-:Y:S01]  /*42b0*/  VIADD R0, R0, 0x60 ;  /* 0x0000006000007836 */ /* 0x006fe20000000000 */
[----:B------:R-:W-:Y:S02]  /*42c0*/  ELECT P4, URZ, PT ;  /* 0x0000000000ff782f */ /* 0x000fe40003880000 */
[----:B------:R-:W-:Y:S01]  /*42d0*/  R2UR UR9, R20 ;  /* 0x00000000140972ca */ /* 0x000fe200000e0000 */
[----:B------:R-:W-:Y:S01]  /*42e0*/  UMOV UR28, UR77 ;  /* 0x0000004d001c7c82 */ /* 0x000fe20008000000 */
[----:B------:R-:W-:Y:S01]  /*42f0*/  MOV.SPILL R8, UR26 ;  /* 0x0000001a00087c02 */ /* 0x000fe20009000f00 */
[----:B------:R-:W-:Y:S01]  /*4300*/  UMOV UR20, UR77 ;  /* 0x0000004d00147c82 */ /* 0x000fe20008000000 */
[----:B------:R-:W-:Y:S01]  /*4310*/  R2UR UR8, R0 ;  /* 0x00000000000872ca */ /* 0x000fe200000e0000 */
[----:B------:R-:W-:Y:S01]  /*4320*/  IMAD R0, R11, 0x8000, R12 ;  /* 0x000080000b007824 */ /* 0x000fe200078e020c */
[----:B------:R-:W-:-:S02]  /*4330*/  MOV.SPILL R7, UR18 ;  /* 0x0000001200077c02 */ /* 0x000fc40009000f00 */
[----:B------:R-:W-:Y:S02]  /*4340*/  MOV.SPILL R6, UR16 ;  /* 0x0000001000067c02 */ /* 0x000fe40009000f00 */
[C---:B------:R-:W-:Y:S02]  /*4350*/  @P5 IADD3 R2, P3, PT, R30.reuse, 0x400, RZ ;  /* 0x000004001e025810 */ /* 0x040fe40007f7e0ff */
[----:B------:R-:W-:Y:S01]  /*4360*/  @P4 IADD3 R3, P0, PT, R30, 0x400, RZ ;  /* 0x000004001e034810 */ /* 0x000fe20007f1e0ff */
[----:B------:R-:W-:Y:S01]  /*4370*/  UMOV UR27, UR9 ;  /* 0x00000009001b7c82 */ /* 0x000fe20008000000 */
[----:B------:R-:W-:Y:S01]  /*4380*/  @P5 R2UR UR7, R2 ;  /* 0x00000000020752ca */ /* 0x000fe200000e0000 */
[--C-:B------:R-:W-:Y:S01]  /*4390*/  @P5 IMAD.X R4, RZ, RZ, R31.reuse, P3 ;  /* 0x000000ffff045224 */ /* 0x100fe200018e061f */
[----:B------:R-:W-:Y:S01]  /*43a0*/  @P4 R2UR UR5, R3 ;  /* 0x00000000030542ca */ /* 0x000fe200000e0000 */
[----:B------:R-:W-:Y:S01]  /*43b0*/  @P4 IMAD.X R2, RZ, RZ, R31, P0 ;  /* 0x000000ffff024224 */ /* 0x000fe200000e061f */
[----:B------:R-:W-:Y:S01]  /*43c0*/  R2UR UR26, R27 ;  /* 0x000000001b1a72ca */ /* 0x000fe200000e0000 */
[----:B------:R-:W-:Y:S01]  /*43d0*/  ULOP3.LUT UR25, UR8, 0xfefffff8, URZ, 0xc0, !UPT ;  /* 0xfefffff808197892 */ /* 0x000fe2000f8ec0ff */
[----:B------:R-:W-:Y:S01]  /*43e0*/  @P5 R2UR UR6, R4 ;  /* 0x00000000040652ca */ /* 0x000fe200000e0000 */
[----:B------:R-:W-:Y:S01]  /*43f0*/  UMOV UR19, UR9 ;  /* 0x0000000900137c82 */ /* 0x000fe20008000000 */
[----:B------:R-:W-:-:S02]  /*4400*/  @P4 R2UR UR4, R2 ;  /* 0x00000000020442ca */ /* 0x000fc400000e0000 */
[----:B------:R-:W-:Y:S02]  /*4410*/  R2UR UR18, R26 ;  /* 0x000000001a1272ca */ /* 0x000fe400000e0000 */
[----:B------:R-:W-:Y:S01]  /*4420*/  UMOV UR17, UR25 ;  /* 0x0000001900117c82 */ /* 0x000fe20008000000 */
[----:B------:R-:W-:Y:S02]  /*4430*/  IMAD.U32 R4, RZ, RZ, UR7 ;  /* 0x00000007ff047e24 */ /* 0x000fe4000f8e00ff */
[----:B------:R-:W-:-:S04]  /*4440*/  IMAD.U32 R2, RZ, RZ, UR5 ;  /* 0x00000005ff027e24 */ /* 0x000fc8000f8e00ff */
        /* <DEDUP_REMOVED lines=9> */
[----:B------:R-:W-:Y:S01]  /*44e0*/  @P4 R2UR UR16, R0 ;  /* 0x00000000001042ca */ /* 0x000fe200000e0000 */
[----:B------:R-:W-:-:S06]  /*44f0*/  IMAD.U32 R0, R33, -0x80000000, RZ ;  /* 0x8000000021007824 */ /* 0x000fcc00078e00ff */
[----:B------:R1:W-:Y:S06]  /*4500*/  UTMALDG.3D.2CTA [UR24], [UR6], desc[URZ] ;  /* 0x0000ff18060075b4 */ /* 0x0003ec0008211000 */
[----:B------:R2:W-:Y:S01]  /*4510*/  UTMALDG.3D.2CTA [UR16], [UR4], desc[URZ] ;  /* 0x0000ff10040075b4 */ /* 0x0005e20008211000 */
[----:B------:R-:W3:Y:S01]  /*4520*/  SYNCS.PHASECHK.TRANS64.TRYWAIT P0, [R12+URZ+0x18], R0 ;  /* 0x000018000c0075a7 */ /* 0x000ee200080011ff */
[----:B-1----:R-:W-:Y:S02]  /*4530*/  R2UR.FILL UR26, R8 ;  /* 0x00000000081a72ca */ /* 0x002fe400004e0000 */
[----:B--2---:R-:W-:-:S02]  /*4540*/  R2UR.FILL UR18, R7 ;  /* 0x00000000071272ca */ /* 0x004fc400004e0000 */
[----:B------:R-:W-:Y:S01]  /*4550*/  R2UR.FILL UR16, R6 ;  /* 0x00000000061072ca */ /* 0x000fe200004e0000 */
[----:B---3--:R-:W-:-:S14]  /*4560*/  @!P0 BRA `(.L_x_49) ;  /* 0x000001dc00f08947 */ /* 0x008fdc0003800000 */
.L_x_241:
[----:B------:R-:W-:Y:S05]  /*4570*/  @P2 BRA `(.L_x_50) ;  /* 0x00000000000c2947 */ /* 0x000fea0003800000 */
[----:B------:R-:W-:-:S13]  /*4580*/  ELECT P0, URZ, PT ;  /* 0x0000000000ff782f */ /* 0x000fda0003800000 */
[----:B------:R-:W-:-:S04]  /*4590*/  @P0 MOV R0, 0x4000 ;  /* 0x0000400000000802 */ /* 0x000fc80000000f00 */
[----:B------:R2:W-:Y:S03]  /*45a0*/  @P0 SYNCS.ARRIVE.TRANS64 RZ, [R12+URZ+0x10], R0 ;  /* 0x000010000cff09a7 */ /* 0x0005e600080000ff */
.L_x_50:
[----:B------:R-:W-:Y:S02]  /*45b0*/  ELECT P3, URZ, PT ;  /* 0x0000000000ff782f */ /* 0x000fe40003860000 */
[----:B------:R-:W-:Y:S01]  /*45c0*/  R2UR UR6, R19 ;  /* 0x00000000130672ca */ /* 0x000fe200000e0000 */
[----:B------:R-:W-:Y:S01]  /*45d0*/  VIADD R4, R10, 0x1 ;  /* 0x000000010a047836 */ /* 0x000fe20000000000 */
[----:B------:R-:W-:Y:S01]  /*45e0*/  R2UR UR9, R32 ;  /* 0x00000000200972ca */ /* 0x000fe200000e0000 */
[----:B------:R-:W-:Y:S01]  /*45f0*/  UMOV UR12, UR77 ;  /* 0x0000004d000c7c82 */ /* 0x000fe20008000000 */
[----:B------:R-:W-:Y:S01]  /*4600*/  MOV.SPILL R5, UR10 ;  /* 0x0000000a00057c02 */ /* 0x000fe20009000f00 */
[----:B------:R-:W-:-:S06]  /*4610*/  UMOV UR10, URZ ;  /* 0x000000ff000a7c82 */ /* 0x000fcc0008000000 */
[----:B------:R-:W-:Y:S02]  /*4620*/  @P3 IADD3 R2, P0, PT, R30, 0x200, RZ ;  /* 0x000002001e023810 */ /* 0x000fe40007f1e0ff */
[----:B------:R-:W-:Y:S02]  /*4630*/  UIADD3 UR11, UPT, UPT, UR6, -0x80, URZ ;  /* 0xffffff80060b7890 */ /* 0x000fe4000fffe0ff */
[----:B------:R-:W-:Y:S01]  /*4640*/  @P3 R2UR UR5, R2 ;  /* 0x00000000020532ca */ /* 0x000fe200000e0000 */
[----:B--2---:R-:W-:Y:S01]  /*4650*/  @P3 IMAD.X R0, RZ, RZ, R31, P0 ;  /* 0x000000ffff003224 */ /* 0x004fe200000e061f */
[----:B------:R-:W-:Y:S02]  /*4660*/  ISETP.NE.AND P0, PT, R4, 0x2, PT ;  /* 0x000000020400780c */ /* 0x000fe40003f05270 */
[----:B------:R-:W-:Y:S02]  /*4670*/  IMAD.U32 R14, RZ, RZ, UR11 ;  /* 0x0000000bff0e7e24 */ /* 0x000fe4000f8e00ff */
[----:B------:R-:W-:Y:S01]  /*4680*/  @P3 R2UR UR4, R0 ;  /* 0x00000000000432ca */ /* 0x000fe200000e0000 */
[----:B------:R-:W-:Y:S01]  /*4690*/  @P3 VIADD R0, R12, 0x12800 ;  /* 0x000128000c003836 */ /* 0x000fe20000000000 */
[----:B------:R-:W-:-:S04]  /*46a0*/  SEL R13, R4, RZ, P0 ;  /* 0x000000ff040d7207 */ /* 0x000fc80000000000 */
[----:B------:R-:W-:Y:S01]  /*46b0*/  @P3 R2UR UR8, R0 ;  /* 0x00000000000832ca */ /* 0x000fe200000e0000 */
[----:B------:R-:W-:Y:S01]  /*46c0*/  IMAD.U32 R2, RZ, RZ, UR5 ;  /* 0x00000005ff027e24 */ /* 0x000fe2000f8e00ff */
[----:B------:R-:W-:-:S04]  /*46d0*/  SEL R0, RZ, 0x1, P0 ;  /* 0x00000001ff007807 */ /* 0x000fc80000000000 */
[----:B------:R-:W-:Y:S01]  /*46e0*/  LOP3.LUT R22, R22, R0, RZ, 0x3c, !PT ;  /* 0x0000000016167212 */ /* 0x000fe200078e3cff */
[----:B-1----:R-:W-:Y:S01]  /*46f0*/  IMAD.U32 R3, RZ, RZ, UR4 ;  /* 0x00000004ff037e24 */ /* 0x002fe2000f8e00ff */
[----:B------:R-:W-:Y:S01]  /*4700*/  @P3 R2UR UR4, R2 ;  /* 0x00000000020432ca */ /* 0x000fe200000e0000 */
[----:B------:R-:W-:Y:S02]  /*4710*/  IMAD R0, R13, 0x8, R12 ;  /* 0x000000080d007824 */ /* 0x000fe400078e020c */
[----:B------:R-:W-:Y:S01]  /*4720*/  IMAD.U32 R2, R22, -0x80000000, RZ ;  /* 0x8000000016027824 */ /* 0x000fe200078e00ff */
[----:B------:R-:W-:-:S13]  /*4730*/  @P3 R2UR UR5, R3 ;  /* 0x00000000030532ca */ /* 0x000fda00000e0000 */
[----:B------:R1:W-:Y:S01]  /*4740*/  UTMALDG.3D.2CTA [UR8], [UR4], desc[URZ] ;  /* 0x0000ff08040075b4 */ /* 0x0003e20008211000 */
[----:B------:R-:W2:Y:S01]  /*4750*/  SYNCS.PHASECHK.TRANS64.TRYWAIT P0, [R0+URZ+0x50], R2 ;  /* 0x00005002000075a7 */ /* 0x000ea200080011ff */
[----:B-1----:R-:W-:Y:S01]  /*4760*/  R2UR.FILL UR10, R5 ;  /* 0x00000000050a72ca */ /* 0x002fe200004e0000 */
[----:B--2---:R-:W-:-:S14]  /*4770*/  @!P0 BRA `(.L_x_51) ;  /* 0x000001dc00888947 */ /* 0x004fdc0003800000 */
.L_x_243:
[----:B------:R-:W-:Y:S05]  /*4780*/  @P2 BRA `(.L_x_52) ;  /* 0x00000000000c2947 */ /* 0x000fea0003800000 */
[----:B------:R-:W-:-:S13]  /*4790*/  ELECT P0, URZ, PT ;  /* 0x0000000000ff782f */ /* 0x000fda0003800000 */
[----:B------:R-:W-:-:S04]  /*47a0*/  @P0 MOV R2, 0x10000 ;  /* 0x0001000000020802 */ /* 0x000fc80000000f00 */
[----:B------:R2:W-:Y:S03]  /*47b0*/  @P0 SYNCS.ARRIVE.TRANS64 RZ, [R0+URZ+0x40], R2 ;  /* 0x0000400200ff09a7 */ /* 0x0005e600080000ff */
.L_x_52:
[----:B------:R-:W-:Y:S01]  /*47c0*/  ELECT P6, URZ, PT ;  /* 0x0000000000ff782f */ /* 0x000fe200038c0000 */
[----:B------:R-:W-:Y:S01]  /*47d0*/  VIADD R11, R11, 0x1 ;  /* 0x000000010b0b7836 */ /* 0x000fe20000000000 */
[----:B------:R-:W-:Y:S01]  /*47e0*/  ELECT P5, URZ, PT ;  /* 0x0000000000ff782f */ /* 0x000fe200038a0000 */
[----:B-12---:R-:W-:Y:S01]  /*47f0*/  VIADD R0, R0, 0x40 ;  /* 0x0000004000007836 */ /* 0x006fe20000000000 */
[----:B------:R-:W-:Y:S02]  /*4800*/  ELECT P4, URZ, PT ;  /* 0x0000000000ff782f */ /* 0x000fe40003880000 */
[----:B------:R-:W-:Y:S02]  /*4810*/  R2UR UR15, R14 ;  /* 0x000000000e0f72ca */ /* 0x000fe400000e0000 */
[----:B------:R-:W-:Y:S02]  /*4820*/  ELECT P3, URZ, PT ;  /* 0x0000000000ff782f */ /* 0x000fe40003860000 */
[----:B------:R-:W-:Y:S01]  /*4830*/  MOV.SPILL R18, UR16 ;  /* 0x0000001000127c02 */ /* 0x000fe20009000f00 */
[----:B------:R-:W-:Y:S01]  /*4840*/  UMOV UR44, UR77 ;  /* 0x0000004d002c7c82 */ /* 0x000fe20008000000 */
[----:B------:R-:W-:Y:S01]  /*4850*/  R2UR UR14, R0 ;  /* 0x00000000000e72ca */ /* 0x000fe200000e0000 */
[----:B------:R-:W-:Y:S01]  /*4860*/  UMOV UR36, UR77 ;  /* 0x0000004d00247c82 */ /* 0x000fe20008000000 */
[----:B------:R-:W-:Y:S01]  /*4870*/  MOV.SPILL R15, UR42 ;  /* 0x0000002a000f7c02 */ /* 0x000fe20009000f00 */
[----:B------:R-:W-:Y:S01]  /*4880*/  UMOV UR42, URZ ;  /* 0x000000ff002a7c82 */ /* 0x000fe20008000000 */
[C---:B------:R-:W-:Y:S01]  /*4890*/  @P6 IADD3 R7, P0, PT, R30.reuse, 0x280, RZ ;  /* 0x000002801e076810 */ /* 0x040fe20007f1e0ff */
[----:B------:R-:W-:Y:S01]  /*48a0*/  UMOV UR28, UR77 ;  /* 0x0000004d001c7c82 */ /* 0x000fe20008000000 */
[----:B------:R-:W-:Y:S01]  /*48b0*/  MOV.SPILL R17, UR34 ;  /* 0x0000002200117c02 */ /* 0x000fe20009000f00 */
[----:B------:R-:W-:Y:S01]  /*48c0*/  UMOV UR34, 0x40 ;  /* 0x0000004000227882 */ /* 0x000fe20000000000 */
[----:B------:R-:W-:Y:S01]  /*48d0*/  @P6 R2UR UR5, R7 ;  /* 0x00000000070562ca */ /* 0x000fe200000e0000 */
[--C-:B------:R-:W-:Y:S01]  /*48e0*/  @P6 IMAD.X R6, RZ, RZ, R31.reuse, P0 ;  /* 0x000000ffff066224 */ /* 0x100fe200000e061f */
[----:B------:R-:W-:Y:S01]  /*48f0*/  @P5 IADD3 R5, P0, PT, R30, 0x280, RZ ;  /* 0x000002801e055810 */ /* 0x000fe20007f1e0ff */
[----:B------:R-:W-:Y:S01]  /*4900*/  UMOV UR43, UR15 ;  /* 0x0000000f002b7c82 */ /* 0x000fe20008000000 */
[----:B------:R-:W-:Y:S01]  /*4910*/  MOV.SPILL R16, UR33 ;  /* 0x0000002100107c02 */ /* 0x000fe20009000f00 */
[----:B------:R-:W-:Y:S01]  /*4920*/  ULOP3.LUT UR41, UR14, 0xfefffff8, URZ, 0xc0, !UPT ;  /* 0xfefffff80e297892 */ /* 0x000fe2000f8ec0ff */
        /* <DEDUP_REMOVED lines=14> */
[----:B------:R-:W-:Y:S01]  /*4a10*/  ISETP.NE.AND P0, PT, R11, 0x2, PT ;  /* 0x000000020b00780c */ /* 0x000fe20003f05270 */
[----:B------:R-:W-:Y:S01]  /*4a20*/  IMAD.U32 R2, RZ, RZ, UR5 ;  /* 0x00000005ff027e24 */ /* 0x000fe2000f8e00ff */
[----:B------:R-:W-:Y:S01]  /*4a30*/  @P4 R2UR UR8, R10 ;  /* 0x000000000a0842ca */ /* 0x000fe200000e0000 */
[----:B------:R-:W-:Y:S01]  /*4a40*/  IMAD.U32 R3, RZ, RZ, UR4 ;  /* 0x00000004ff037e24 */ /* 0x000fe2000f8e00ff */
[----:B------:R-:W-:Y:S01]  /*4a50*/  SEL R8, RZ, 0x1, P0 ;  /* 0x00000001ff087807 */ /* 0x000fe20000000000 */
[----:B------:R-:W-:Y:S01]  /*4a60*/  IMAD.U32 R6, RZ, RZ, UR12 ;  /* 0x0000000cff067e24 */ /* 0x000fe2000f8e00ff */
[----:B------:R-:W-:Y:S01]  /*4a70*/  @P3 R2UR UR6, R9 ;  /* 0x00000000090632ca */ /* 0x000fe200000e0000 */
[----:B------:R-:W-:Y:S01]  /*4a80*/  IMAD.U32 R7, RZ, RZ, UR11 ;  /* 0x0000000bff077e24 */ /* 0x000fe2000f8e00ff */
[----:B------:R-:W-:Y:S01]  /*4a90*/  LOP3.LUT R21, R21, R8, RZ, 0x3c, !PT ;  /* 0x0000000815157212 */ /* 0x000fe200078e3cff */
[----:B------:R-:W-:Y:S01]  /*4aa0*/  IMAD R8, R13, 0x8000, R12 ;  /* 0x000080000d087824 */ /* 0x000fe200078e020c */
[----:B------:R-:W-:Y:S01]  /*4ab0*/  @P6 R2UR UR4, R2 ;  /* 0x00000000020462ca */ /* 0x000fe200000e0000 */
[----:B------:R-:W-:Y:S01]  /*4ac0*/  IMAD.U32 R2, RZ, RZ, UR7 ;  /* 0x00000007ff027e24 */ /* 0x000fe2000f8e00ff */
[----:B------:R-:W-:Y:S01]  /*4ad0*/  @P6 R2UR UR5, R3 ;  /* 0x00000000030562ca */ /* 0x000fe200000e0000 */
[C---:B------:R-:W-:Y:S01]  /*4ae0*/  @P6 VIADD R4, R8.reuse, 0x14800 ;  /* 0x0001480008046836 */ /* 0x040fe20000000000 */
[----:B------:R-:W-:Y:S01]  /*4af0*/  SEL R11, R11, RZ, P0 ;  /* 0x000000ff0b0b7207 */ /* 0x000fe20000000000 */
[----:B------:R-:W-:Y:S01]  /*4b00*/  @P5 VIADD R0, R8, 0x16800 ;  /* 0x0001680008005836 */ /* 0x000fe20000000000 */
[----:B------:R-:W-:Y:S01]  /*4b10*/  MOV.SPILL R20, UR26 ;  /* 0x0000001a00147c02 */ /* 0x000fe20009000f00 */
        /* <DEDUP_REMOVED lines=10> */
[----:B------:R-:W-:Y:S01]  /*4bc0*/  UMOV UR26, 0x80 ;  /* 0x00000080001a7882 */ /* 0x000fe20000000000 */
[----:B------:R-:W-:-:S02]  /*4bd0*/  @P4 R2UR UR12, R4 ;  /* 0x00000000040c42ca */ /* 0x000fc400000e0000 */
[----:B------:R-:W-:Y:S01]  /*4be0*/  @P4 R2UR UR13, R5 ;  /* 0x00000000050d42ca */ /* 0x000fe200000e0000 */
[----:B------:R1:W-:Y:S01]  /*4bf0*/  UTMALDG.3D.2CTA [UR40], [UR4], desc[URZ] ;  /* 0x0000ff28040075b4 */ /* 0x0003e20008211000 */
[----:B------:R-:W-:Y:S01]  /*4c00*/  @P4 R2UR UR24, R2 ;  /* 0x00000000021842ca */ /* 0x000fe200000e0000 */
[----:B------:R-:W-:Y:S01]  /*4c10*/  IMAD.U32 R2, R21, -0x80000000, RZ ;  /* 0x8000000015027824 */ /* 0x000fe200078e00ff */
[----:B------:R-:W-:Y:S02]  /*4c20*/  @P3 R2UR UR7, R3 ;  /* 0x00000000030732ca */ /* 0x000fe400000e0000 */
[----:B------:R-:W-:Y:S01]  /*4c30*/  @P3 R2UR UR16, R0 ;  /* 0x00000000001032ca */ /* 0x000fe200000e0000 */
[----:B------:R-:W-:Y:S01]  /*4c40*/  IMAD R0, R11, 0x8, R12 ;  /* 0x000000080b007824 */ /* 0x000fe200078e020c */
[----:B------:R-:W-:Y:S01]  /*4c50*/  MOV.SPILL R19, UR18 ;  /* 0x0000001200137c02 */ /* 0x000fe20009000f00 */
[----:B------:R-:W-:Y:S01]  /*4c60*/  UMOV UR18, 0xc0 ;  /* 0x000000c000127882 */ /* 0x000fe20000000000 */
[----:B-1----:R-:W-:Y:S01]  /*4c70*/  UMOV UR4, UR41 ;  /* 0x0000002900047c82 */ /* 0x002fe20008000000 */
[----:B------:R-:W-:Y:S01]  /*4c80*/  R2UR.FILL UR42, R15 ;  /* 0x000000000f2a72ca */ /* 0x000fe200004e0000 */
[----:B------:R-:W-:Y:S01]  /*4c90*/  UMOV UR33, UR4 ;  /* 0x0000000400217c82 */ /* 0x000fe20008000000 */
[----:B------:R-:W-:Y:S01]  /*4ca0*/  UMOV UR25, UR4 ;  /* 0x0000000400197c82 */ /* 0x000fe20008000000 */
[----:B------:R1:W-:Y:S01]  /*4cb0*/  UTMALDG.3D.2CTA [UR32], [UR8], desc[URZ] ;  /* 0x0000ff20080075b4 */ /* 0x0003e20008211000 */
[----:B------:R-:W-:Y:S01]  /*4cc0*/  UMOV UR17, UR4 ;  /* 0x0000000400117c82 */ /* 0x000fe20008000000 */
[----:B------:R2:W-:Y:S03]  /*4cd0*/  UTMALDG.3D.2CTA [UR24], [UR12], desc[URZ] ;  /* 0x0000ff180c0075b4 */ /* 0x0005e60008211000 */
        /* <DEDUP_REMOVED lines=8> */
.L_x_245:
[----:B------:R-:W-:Y:S05]  /*4d60*/  @P2 BRA `(.L_x_54) ;  /* 0x00000000000c2947 */ /* 0x000fea0003800000 */
[----:B------:R-:W-:-:S13]  /*4d70*/  ELECT P0, URZ, PT ;  /* 0x0000000000ff782f */ /* 0x000fda0003800000 */
[----:B------:R-:W-:-:S04]  /*4d80*/  @P0 MOV R2, 0x10000 ;  /* 0x0001000000020802 */ /* 0x000fc80000000f00 */
[----:B------:R2:W-:Y:S03]  /*4d90*/  @P0 SYNCS.ARRIVE.TRANS64 RZ, [R0+URZ+0x60], R2 ;  /* 0x0000600200ff09a7 */ /* 0x0005e600080000ff */
.L_x_54:
[----:B------:R-:W-:Y:S01]  /*4da0*/  ELECT P6, URZ, PT ;  /* 0x0000000000ff782f */ /* 0x000fe200038c0000 */
[----:B-12---:R-:W-:Y:S01]  /*4db0*/  VIADD R0, R0, 0x60 ;  /* 0x0000006000007836 */ /* 0x006fe20000000000 */
[----:B------:R-:W-:Y:S01]  /*4dc0*/  ELECT P5, URZ, PT ;  /* 0x0000000000ff782f */ /* 0x000fe200038a0000 */
[----:B------:R-:W-:Y:S01]  /*4dd0*/  VIADD R9, R13, 0x1 ;  /* 0x000000010d097836 */ /* 0x000fe20000000000 */
[----:B------:R-:W-:Y:S01]  /*4de0*/  ELECT P4, URZ, PT ;  /* 0x0000000000ff782f */ /* 0x000fe20003880000 */
[----:B------:R-:W-:Y:S01]  /*4df0*/  IMAD R8, R11, 0x8000, R12 ;  /* 0x000080000b087824 */ /* 0x000fe200078e020c */
[----:B------:R-:W-:Y:S02]  /*4e00*/  ELECT P3, URZ, PT ;  /* 0x0000000000ff782f */ /* 0x000fe40003860000 */
[----:B------:R-:W-:Y:S01]  /*4e10*/  R2UR UR14, R0 ;  /* 0x00000000000e72ca */ /* 0x000fe200000e0000 */
[----:B------:R-:W-:Y:S01]  /*4e20*/  UMOV UR44, UR77 ;  /* 0x0000004d002c7c82 */ /* 0x000fe20008000000 */
[----:B------:R-:W-:Y:S01]  /*4e30*/  R2UR UR15, R14 ;  /* 0x000000000e0f72ca */ /* 0x000fe200000e0000 */
[----:B------:R-:W-:Y:S01]  /*4e40*/  UMOV UR36, UR77 ;  /* 0x0000004d00247c82 */ /* 0x000fe20008000000 */
[----:B------:R-:W-:Y:S01]  /*4e50*/  MOV.SPILL R17, UR16 ;  /* 0x0000001000117c02 */ /* 0x000fe20009000f00 */
[----:B------:R-:W-:Y:S01]  /*4e60*/  UMOV UR28, UR77 ;  /* 0x0000004d001c7c82 */ /* 0x000fe20008000000 */
[C---:B------:R-:W-:Y:S01]  /*4e70*/  @P6 IADD3 R3, P0, PT, R30.reuse, 0x300, RZ ;  /* 0x000003001e036810 */ /* 0x040fe20007f1e0ff */
[----:B------:R-:W-:Y:S01]  /*4e80*/  UMOV UR20, UR77 ;  /* 0x0000004d00147c82 */ /* 0x000fe20008000000 */
[----:B------:R-:W-:Y:S01]  /*4e90*/  MOV.SPILL R10, UR42 ;  /* 0x0000002a000a7c02 */ /* 0x000fe20009000f00 */
[----:B------:R-:W-:Y:S01]  /*4ea0*/  UMOV UR42, URZ ;  /* 0x000000ff002a7c82 */ /* 0x000fe20008000000 */
[----:B------:R-:W-:Y:S01]  /*4eb0*/  @P6 R2UR UR5, R3 ;  /* 0x00000000030562ca */ /* 0x000fe200000e0000 */
[--C-:B------:R-:W-:Y:S01]  /*4ec0*/  @P6 IMAD.X R6, RZ, RZ, R31.reuse, P0 ;  /* 0x000000ffff066224 */ /* 0x100fe200000e061f */
[----:B------:R-:W-:Y:S01]  /*4ed0*/  @P5 IADD3 R2, P0, PT, R30, 0x300, RZ ;  /* 0x000003001e025810 */ /* 0x000fe20007f1e0ff */
[----:B------:R-:W-:Y:S01]  /*4ee0*/  ULOP3.LUT UR41, UR14, 0xfefffff8, URZ, 0xc0, !UPT ;  /* 0xfefffff80e297892 */ /* 0x000fe2000f8ec0ff */
[----:B------:R-:W-:Y:S01]  /*4ef0*/  MOV.SPILL R16, UR34 ;  /* 0x0000002200107c02 */ /* 0x000fe20009000f00 */
[----:B------:R-:W-:Y:S01]  /*4f00*/  UMOV UR43, UR15 ;  /* 0x0000000f002b7c82 */ /* 0x000fe20008000000 */
[----:B------:R-:W-:Y:S01]  /*4f10*/  @P5 R2UR UR12, R2 ;  /* 0x00000000020c52ca */ /* 0x000fe200000e0000 */
[--C-:B------:R-:W-:Y:S01]  /*4f20*/  @P5 IMAD.X R5, RZ, RZ, R31.reuse, P0 ;  /* 0x000000ffff055224 */ /* 0x100fe200000e061f */
[----:B------:R-:W-:Y:S01]  /*4f30*/  @P4 IADD3 R4, P0, PT, R30, 0x300, RZ ;  /* 0x000003001e044810 */ /* 0x000fe20007f1e0ff */
[----:B------:R-:W-:Y:S01]  /*4f40*/  UMOV UR34, 0x40 ;  /* 0x0000004000227882 */ /* 0x000fe20000000000 */
[----:B------:R-:W-:Y:S01]  /*4f50*/  @P6 R2UR UR4, R6 ;  /* 0x00000000060462ca */ /* 0x000fe200000e0000 */
[----:B------:R-:W-:Y:S01]  /*4f60*/  UMOV UR35, UR15 ;  /* 0x0000000f00237c82 */ /* 0x000fe20008000000 */
[----:B------:R-:W-:Y:S01]  /*4f70*/  @P5 R2UR UR11, R5 ;  /* 0x00000000050b52ca */ /* 0x000fe200000e0000 */
[--C-:B------:R-:W-:Y:S01]  /*4f80*/  @P4 IMAD.X R2, RZ, RZ, R31.reuse, P0 ;  /* 0x000000ffff024224 */ /* 0x100fe200000e061f */
[----:B------:R-:W-:Y:S01]  /*4f90*/  @P3 IADD3 R0, P0, PT, R30, 0x300, RZ ;  /* 0x000003001e003810 */ /* 0x000fe20007f1e0ff */
[----:B------:R-:W-:Y:S01]  /*4fa0*/  UMOV UR27, UR15 ;  /* 0x0000000f001b7c82 */ /* 0x000fe20008000000 */
[----:B------:R-:W-:Y:S01]  /*4fb0*/  @P4 R2UR UR9, R4 ;  /* 0x00000000040942ca */ /* 0x000fe200000e0000 */
[----:B------:R-:W-:Y:S01]  /*4fc0*/  @P6 VIADD R4, R8, 0x24800 ;  /* 0x0002480008046836 */ /* 0x000fe20000000000 */
[----:B------:R-:W-:Y:S01]  /*4fd0*/  @P3 R2UR UR7, R0 ;  /* 0x00000000000732ca */ /* 0x000fe200000e0000 */
[----:B------:R-:W-:Y:S01]  /*4fe0*/  @P3 IMAD.X R0, RZ, RZ, R31, P0 ;  /* 0x000000ffff003224 */ /* 0x000fe200000e061f */
[----:B------:R-:W-:Y:S01]  /*4ff0*/  ISETP.NE.AND P0, PT, R9, 0x2, PT ;  /* 0x000000020900780c */ /* 0x000fe20003f05270 */
[----:B------:R-:W-:Y:S01]  /*5000*/  IMAD.U32 R6, RZ, RZ, UR12 ;  /* 0x0000000cff067e24 */ /* 0x000fe2000f8e00ff */
[----:B------:R-:W-:Y:S01]  /*5010*/  @P4 R2UR UR8, R2 ;  /* 0x00000000020842ca */ /* 0x000fe200000e0000 */
[----:B------:R-:W-:Y:S01]  /*5020*/  IMAD.U32 R2, RZ, RZ, UR5 ;  /* 0x00000005ff027e24 */ /* 0x000fe2000f8e00ff */
[----:B------:R-:W-:Y:S01]  /*5030*/  @P3 R2UR UR6, R0 ;  /* 0x00000000000632ca */ /* 0x000fe200000e0000 */
[----:B------:R-:W-:Y:S01]  /*5040*/  IMAD.U32 R3, RZ, RZ, UR4 ;  /* 0x00000004ff037e24 */ /* 0x000fe2000f8e00ff */
[----:B------:R-:W-:Y:S01]  /*5050*/  SEL R0, RZ, 0x1, P0 ;  /* 0x00000001ff007807 */ /* 0x000fe20000000000 */
[----:B------:R-:W-:Y:S01]  /*5060*/  IMAD.U32 R7, RZ, RZ, UR11 ;  /* 0x0000000bff077e24 */ /* 0x000fe2000f8e00ff */
[----:B------:R-:W-:Y:S01]  /*5070*/  @P6 R2UR UR4, R2 ;  /* 0x00000000020462ca */ /* 0x000fe200000e0000 */
[----:B------:R-:W-:Y:S01]  /*5080*/  UMOV UR19, UR15 ;  /* 0x0000000f00137c82 */ /* 0x000fe20008000000 */
[----:B------:R-:W-:Y:S01]  /*5090*/  LOP3.LUT R14, R22, R0, RZ, 0x3c, !PT ;  /* 0x00000000160e7212 */ /* 0x000fe200078e3cff */
[----:B------:R-:W-:Y:S01]  /*50a0*/  IMAD.U32 R2, RZ, RZ, UR7 ;  /* 0x00000007ff027e24 */ /* 0x000fe2000f8e00ff */
[----:B------:R-:W-:Y:S01]  /*50b0*/  @P6 R2UR UR5, R3 ;  /* 0x00000000030562ca */ /* 0x000fe200000e0000 */
[----:B------:R-:W-:Y:S01]  /*50c0*/  @P5 VIADD R0, R8, 0x26800 ;  /* 0x0002680008005836 */ /* 0x000fe20000000000 */
        /* <DEDUP_REMOVED lines=17> */
[----:B------:R-:W-:Y:S02]  /*51e0*/  SEL R7, R9, RZ, P0 ;  /* 0x000000ff09077207 */ /* 0x000fe40000000000 */
[----:B------:R-:W-:-:S02]  /*51f0*/  MOV.SPILL R15, UR33 ;  /* 0x00000021000f7c02 */ /* 0x000fc40009000f00 */
[----:B------:R-:W-:Y:S01]  /*5200*/  MOV.SPILL R19, UR26 ;  /* 0x0000001a00137c02 */ /* 0x000fe20009000f00 */
[----:B------:R-:W-:Y:S01]  /*5210*/  UMOV UR26, 0x80 ;  /* 0x00000080001a7882 */ /* 0x000fe20000000000 */
[----:B------:R-:W-:Y:S01]  /*5220*/  MOV.SPILL R18, UR18 ;  /* 0x0000001200127c02 */ /* 0x000fe20009000f00 */
[----:B------:R-:W-:Y:S01]  /*5230*/  IMAD R0, R7, 0x8, R12 ;  /* 0x0000000807007824 */ /* 0x000fe200078e020c */
[----:B------:R-:W-:Y:S01]  /*5240*/  UMOV UR18, 0xc0 ;  /* 0x000000c000127882 */ /* 0x000fe20000000000 */
        /* <DEDUP_REMOVED lines=15> */
.L_x_247:
[----:B------:R-:W-:Y:S05]  /*5340*/  @P2 BRA `(.L_x_56) ;  /* 0x00000000000c2947 */ /* 0x000fea0003800000 */
[----:B------:R-:W-:-:S13]  /*5350*/  ELECT P0, URZ, PT ;  /* 0x0000000000ff782f */ /* 0x000fda0003800000 */
[----:B------:R-:W-:-:S04]  /*5360*/  @P0 MOV R2, 0x10000 ;  /* 0x0001000000020802 */ /* 0x000fc80000000f00 */
[----:B------:R2:W-:Y:S03]  /*5370*/  @P0 SYNCS.ARRIVE.TRANS64 RZ, [R0+URZ+0x40], R2 ;  /* 0x0000400200ff09a7 */ /* 0x0005e600080000ff */
.L_x_56:
        /* <DEDUP_REMOVED lines=10> */
[----:B------:R-:W-:Y:S01]  /*5420*/  MOV.SPILL R9, UR18 ;  /* 0x0000001200097c02 */ /* 0x000fe20009000f00 */
[----:B------:R-:W-:Y:S01]  /*5430*/  VIADD R23, R23, 0x1 ;  /* 0x0000000117177836 */ /* 0x000fe20000000000 */
[----:B------:R-:W-:-:S02]  /*5440*/  MOV.SPILL R8, UR16 ;  /* 0x0000001000087c02 */ /* 0x000fc40009000f00 */
        /* <DEDUP_REMOVED lines=11> */
[----:B------:R-:W-:Y:S02]  /*5500*/  R2UR UR26, R27 ;  /* 0x000000001b1a72ca */ /* 0x000fe400000e0000 */
[----:B------:R-:W-:Y:S01]  /*5510*/  R2UR UR18, R26 ;  /* 0x000000001a1272ca */ /* 0x000fe200000e0000 */
[----:B------:R-:W-:Y:S01]  /*5520*/  IMAD.U32 R4, RZ, RZ, UR7 ;  /* 0x00000007ff047e24 */ /* 0x000fe2000f8e00ff */
[----:B------:R-:W-:Y:S01]  /*5530*/  SEL R6, R6, RZ, P0 ;  /* 0x000000ff06067207 */ /* 0x000fe20000000000 */
[----:B------:R-:W-:Y:S01]  /*5540*/  IMAD.U32 R2, RZ, RZ, UR5 ;  /* 0x00000005ff027e24 */ /* 0x000fe2000f8e00ff */
[----:B------:R-:W-:-:S03]  /*5550*/  UMOV UR17, UR25 ;  /* 0x0000001900117c82 */ /* 0x000fc60008000000 */
[----:B------:R-:W-:Y:S01]  /*5560*/  IMAD.U32 R5, RZ, RZ, UR6 ;  /* 0x00000006ff057e24 */ /* 0x000fe2000f8e00ff */
[----:B------:R-:W-:Y:S01]  /*5570*/  @P5 R2UR UR6, R4 ;  /* 0x00000000040652ca */ /* 0x000fe200000e0000 */
[----:B------:R-:W-:Y:S01]  /*5580*/  IMAD.U32 R3, RZ, RZ, UR4 ;  /* 0x00000004ff037e24 */ /* 0x000fe2000f8e00ff */
[----:B------:R-:W-:Y:S01]  /*5590*/  @P4 R2UR UR4, R2 ;  /* 0x00000000020442ca */ /* 0x000fe200000e0000 */
[C---:B------:R-:W-:Y:S01]  /*55a0*/  @P4 VIADD R4, R0.reuse, 0x18800 ;  /* 0x0001880000044836 */ /* 0x040fe20000000000 */
[----:B------:R-:W-:Y:S01]  /*55b0*/  @P5 R2UR UR7, R5 ;  /* 0x00000000050752ca */ /* 0x000fe200000e0000 */
[----:B------:R-:W-:Y:S01]  /*55c0*/  @P5 VIADD R5, R0, 0x14800 ;  /* 0x0001480000055836 */ /* 0x000fe20000000000 */
[----:B------:R-:W-:Y:S01]  /*55d0*/  @P4 R2UR UR5, R3 ;  /* 0x00000000030542ca */ /* 0x000fe200000e0000 */
[----:B------:R-:W-:Y:S01]  /*55e0*/  VIADD R2, R7, 0x1 ;  /* 0x0000000107027836 */ /* 0x000fe20000000000 */
[----:B------:R-:W-:Y:S02]  /*55f0*/  @P4 R2UR UR16, R4 ;  /* 0x00000000041042ca */ /* 0x000fe400000e0000 */
[----:B------:R-:W-:-:S02]  /*5600*/  @P5 R2UR UR24, R5 ;  /* 0x00000000051852ca */ /* 0x000fc400000e0000 */
[----:B------:R-:W-:Y:S02]  /*5610*/  SEL R0, RZ, 0x1, P0 ;  /* 0x00000001ff007807 */ /* 0x000fe40000000000 */
[----:B------:R-:W-:Y:S02]  /*5620*/  ISETP.NE.AND P0, PT, R2, 0x2, PT ;  /* 0x000000020200780c */ /* 0x000fe40003f05270 */
[----:B------:R-:W-:Y:S01]  /*5630*/  LOP3.LUT R10, R21, R0, RZ, 0x3c, !PT ;  /* 0x00000000150a7212 */ /* 0x000fe200078e3cff */
[----:B------:R-:W-:Y:S01]  /*5640*/  IMAD R0, R6, 0x8, R12 ;  /* 0x0000000806007824 */ /* 0x000fe200078e020c */
[----:B------:R-:W-:Y:S02]  /*5650*/  ISETP.NE.AND P4, PT, R23, R28, PT ;  /* 0x0000001c1700720c */ /* 0x000fe40003f85270 */
[----:B------:R-:W-:Y:S01]  /*5660*/  SEL R4, RZ, 0x1, P0 ;  /* 0x00000001ff047807 */ /* 0x000fe20000000000 */
[----:B------:R-:W-:Y:S02]  /*5670*/  IMAD.U32 R3, R10, -0x80000000, RZ ;  /* 0x800000000a037824 */ /* 0x000fe400078e00ff */
[----:B------:R1:W-:Y:S01]  /*5680*/  UTMALDG.3D.2CTA [UR24], [UR6], desc[URZ] ;  /* 0x0000ff18060075b4 */ /* 0x0003e20008211000 */
[----:B------:R2:W-:Y:S01]  /*5690*/  UTMALDG.3D.2CTA [UR16], [UR4], desc[URZ] ;  /* 0x0000ff10040075b4 */ /* 0x0005e20008211000 */
[----:B------:R-:W3:Y:S01]  /*56a0*/  SYNCS.PHASECHK.TRANS64.TRYWAIT P3, [R0+URZ+0x70], R3 ;  /* 0x00007003000075a7 */ /* 0x000ee200080611ff */
[----:B-1----:R-:W-:-:S02]  /*56b0*/  R2UR.FILL UR26, R13 ;  /* 0x000000000d1a72ca */ /* 0x002fc400004e0000 */
[----:B--2---:R-:W-:Y:S02]  /*56c0*/  R2UR.FILL UR18, R9 ;  /* 0x00000000091272ca */ /* 0x004fe400004e0000 */
[----:B------:R-:W-:Y:S01]  /*56d0*/  R2UR.FILL UR16, R8 ;  /* 0x00000000081072ca */ /* 0x000fe200004e0000 */
[----:B---3--:R-:W-:-:S14]  /*56e0*/  @!P3 BRA `(.L_x_57) ;  /* 0x000001cc00f4b947 */ /* 0x008fdc0003800000 */
.L_x_249:
[----:B------:R-:W-:Y:S02]  /*56f0*/  LOP3.LUT R22, R14, R4, RZ, 0x3c, !PT ;  /* 0x000000040e167212 */ /* 0x000fe400078e3cff */
[----:B------:R-:W-:Y:S01]  /*5700*/  SEL R17, R2, RZ, P0 ;  /* 0x000000ff02117207 */ /* 0x000fe20000000000 */
[----:B------:R-:W-:Y:S06]  /*5710*/  @P2 BRA `(.L_x_58) ;  /* 0x00000000000c2947 */ /* 0x000fec0003800000 */
[----:B------:R-:W-:-:S13]  /*5720*/  ELECT P0, URZ, PT ;  /* 0x0000000000ff782f */ /* 0x000fda0003800000 */
[----:B------:R-:W-:-:S04]  /*5730*/  @P0 MOV R2, 0x10000 ;  /* 0x0001000000020802 */ /* 0x000fc80000000f00 */
[----:B------:R2:W-:Y:S03]  /*5740*/  @P0 SYNCS.ARRIVE.TRANS64 RZ, [R0+URZ+0x60], R2 ;  /* 0x0000600200ff09a7 */ /* 0x0005e600080000ff */
.L_x_58:
        /* <DEDUP_REMOVED lines=37> */
[----:B------:R-:W-:-:S05]  /*59a0*/  VIADD R0, R6, 0x1 ;  /* 0x0000000106007836 */ /* 0x000fca0000000000 */
[C---:B------:R-:W-:Y:S01]  /*59b0*/  ISETP.NE.AND P0, PT, R0.reuse, 0x2, PT ;  /* 0x000000020000780c */ /* 0x040fe20003f05270 */
[----:B------:R1:W-:Y:S03]  /*59c0*/  UTMALDG.3D.2CTA [UR24], [UR6], desc[URZ] ;  /* 0x0000ff18060075b4 */ /* 0x0003e60008211000 */
[----:B------:R-:W-:Y:S02]  /*59d0*/  SEL R2, RZ, 0x1, P0 ;  /* 0x00000001ff027807 */ /* 0x000fe40000000000 */
[----:B------:R-:W-:Y:S02]  /*59e0*/  SEL R18, R0, RZ, P0 ;  /* 0x000000ff00127207 */ /* 0x000fe40000000000 */
[----:B------:R-:W-:Y:S01]  /*59f0*/  LOP3.LUT R21, R10, R2, RZ, 0x3c, !PT ;  /* 0x000000020a157212 */ /* 0x000fe200078e3cff */
[----:B------:R2:W-:Y:S01]  /*5a00*/  UTMALDG.3D.2CTA [UR16], [UR4], desc[URZ] ;  /* 0x0000ff10040075b4 */ /* 0x0005e20008211000 */
[----:B-1----:R-:W-:-:S02]  /*5a10*/  R2UR.FILL UR26, R9 ;  /* 0x00000000091a72ca */ /* 0x002fc400004e0000 */
[----:B--2---:R-:W-:Y:S02]  /*5a20*/  R2UR.FILL UR18, R8 ;  /* 0x00000000081272ca */ /* 0x004fe400004e0000 */
[----:B------:R-:W-:Y:S01]  /*5a30*/  R2UR.FILL UR16, R7 ;  /* 0x00000000071072ca */ /* 0x000fe200004e0000 */
[----:B------:R-:W-:-:S14]  /*5a40*/  @P4 BRA `(.L_x_59) ;  /* 0xffffffd400bc4947 */ /* 0x000fdc000383ffff */
.L_x_38:
[----:B------:R-:W-:Y:S02]  /*5a50*/  UMOV UR4, URZ ;  /* 0x000000ff00047c82 */ /* 0x000fe40008000000 */
[----:B------:R-:W-:Y:S01]  /*5a60*/  MOV R6, UR4 ;  /* 0x0000000400067c02 */ /* 0x000fe20008000f00 */
[----:B------:R-:W-:Y:S06]  /*5a70*/  @!P1 BRA `(.L_x_60) ;  /* 0x0000000c00509947 */ /* 0x000fec0003800000 */
[----:B------:R-:W-:-:S04]  /*5a80*/  SHF.L.U32 R0, R29, 0x1f, RZ ;  /* 0x0000001f1d007819 */ /* 0x000fc800000006ff */
[----:B------:R-:W2:Y:S02]  /*5a90*/  SYNCS.PHASECHK.TRANS64.TRYWAIT P0, [R12+URZ+0x18], R0 ;  /* 0x000018000c0075a7 */ /* 0x000ea400080011ff */
[----:B--2---:R-:W-:Y:S05]  /*5aa0*/  @!P0 BRA `(.L_x_61) ;  /* 0x000001cc00208947 */ /* 0x004fea0003800000 */
.L_x_251:
[----:B------:R-:W-:Y:S05]  /*5ab0*/  @P2 BRA `(.L_x_62) ;  /* 0x00000000000c2947 */ /* 0x000fea0003800000 */
[----:B------:R-:W-:-:S13]  /*5ac0*/  ELECT P0, URZ, PT ;  /* 0x0000000000ff782f */ /* 0x000fda0003800000 */
[----:B------:R-:W-:-:S04]  /*5ad0*/  @P0 MOV R0, 0x4000 ;  /* 0x0000400000000802 */ /* 0x000fc80000000f00 */
[----:B------:R3:W-:Y:S03]  /*5ae0*/  @P0 SYNCS.ARRIVE.TRANS64 RZ, [R12+URZ+0x10], R0 ;  /* 0x000010000cff09a7 */ /* 0x0007e600080000ff */
.L_x_62:
[----:B------:R-:W-:Y:S02]  /*5af0*/  ELECT P3, URZ, PT ;  /* 0x0000000000ff782f */ /* 0x000fe40003860000 */
[----:B------:R-:W-:Y:S01]  /*5b00*/  R2UR UR11, R34 ;  /* 0x00000000220b72ca */ /* 0x000fe200000e0000 */
[----:B------:R-:W-:Y:S01]  /*5b10*/  UMOV UR12, UR77 ;  /* 0x0000004d000c7c82 */ /* 0x000fe20008000000 */
[----:B------:R-:W-:Y:S02]  /*5b20*/  R2UR UR9, R32 ;  /* 0x00000000200972ca */ /* 0x000fe400000e0000 */
[----:B------:R-:W-:Y:S01]  /*5b30*/  MOV.SPILL R4, UR10 ;  /* 0x0000000a00047c02 */ /* 0x000fe20009000f00 */
[----:B------:R-:W-:-:S06]  /*5b40*/  UMOV UR10, URZ ;  /* 0x000000ff000a7c82 */ /* 0x000fcc0008000000 */
[----:B------:R-:W-:-:S04]  /*5b50*/  @P3 IADD3 R2, P0, PT, R30, 0x200, RZ ;  /* 0x000002001e023810 */ /* 0x000fc80007f1e0ff */
[----:B------:R-:W-:Y:S01]  /*5b60*/  @P3 R2UR UR5, R2 ;  /* 0x00000000020532ca */ /* 0x000fe200000e0000 */
[----:B---3--:R-:W-:-:S05]  /*5b70*/  @P3 IMAD.X R0, RZ, RZ, R31, P0 ;  /* 0x000000ffff003224 */ /* 0x008fca00000e061f */
[----:B------:R-:W-:Y:S01]  /*5b80*/  @P3 R2UR UR4, R0 ;  /* 0x00000000000432ca */ /* 0x000fe200000e0000 */
[----:B------:R-:W-:-:S05]  /*5b90*/  @P3 VIADD R0, R12, 0x12800 ;  /* 0x000128000c003836 */ /* 0x000fca0000000000 */
[----:B------:R-:W-:Y:S01]  /*5ba0*/  @P3 R2UR UR8, R0 ;  /* 0x00000000000832ca */ /* 0x000fe200000e0000 */
[----:B------:R-:W-:Y:S02]  /*5bb0*/  IMAD.U32 R2, RZ, RZ, UR5 ;  /* 0x00000005ff027e24 */ /* 0x000fe4000f8e00ff */
[----:B------:R-:W-:-:S04]  /*5bc0*/  IMAD R0, R17, 0x8, R12 ;  /* 0x0000000811007824 */ /* 0x000fc800078e020c */
[----:B--2---:R-:W-:Y:S01]  /*5bd0*/  IMAD.U32 R3, RZ, RZ, UR4 ;  /* 0x00000004ff037e24 */ /* 0x004fe2000f8e00ff */
[----:B------:R-:W-:Y:S01]  /*5be0*/  @P3 R2UR UR4, R2 ;  /* 0x00000000020432ca */ /* 0x000fe200000e0000 */
[----:B------:R-:W-:-:S03]  /*5bf0*/  IMAD.U32 R2, R22, -0x80000000, RZ ;  /* 0x8000000016027824 */ /* 0x000fc600078e00ff */
[----:B------:R-:W-:-:S13]  /*5c00*/  @P3 R2UR UR5, R3 ;  /* 0x00000000030532ca */ /* 0x000fda00000e0000 */
[----:B------:R2:W-:Y:S01]  /*5c10*/  UTMALDG.3D.2CTA [UR8], [UR4], desc[URZ] ;  /* 0x0000ff08040075b4 */ /* 0x0005e20008211000 */
[----:B------:R-:W3:Y:S01]  /*5c20*/  SYNCS.PHASECHK.TRANS64.TRYWAIT P0, [R0+URZ+0x50], R2 ;  /* 0x00005002000075a7 */ /* 0x000ee200080011ff */
[----:B--2---:R-:W-:Y:S01]  /*5c30*/  R2UR.FILL UR10, R4 ;  /* 0x00000000040a72ca */ /* 0x004fe200004e0000 */
[----:B---3--:R-:W-:-:S14]  /*5c40*/  @!P0 BRA `(.L_x_63) ;  /* 0x000001c800d48947 */ /* 0x008fdc0003800000 */
.L_x_253:
[----:B------:R-:W-:Y:S05]  /*5c50*/  @P2 BRA `(.L_x_64) ;  /* 0x00000000000c2947 */ /* 0x000fea0003800000 */
[----:B------:R-:W-:-:S13]  /*5c60*/  ELECT P0, URZ, PT ;  /* 0x0000000000ff782f */ /* 0x000fda0003800000 */
[----:B------:R-:W-:-:S04]  /*5c70*/  @P0 MOV R2, 0x10000 ;  /* 0x0001000000020802 */ /* 0x000fc80000000f00 */
[----:B------:R3:W-:Y:S03]  /*5c80*/  @P0 SYNCS.ARRIVE.TRANS64 RZ, [R0+URZ+0x40], R2 ;  /* 0x0000400200ff09a7 */ /* 0x0007e600080000ff */
.L_x_64:
[----:B------:R-:W-:Y:S01]  /*5c90*/  ELECT P6, URZ, PT ;  /* 0x0000000000ff782f */ /* 0x000fe200038c0000 */
[----:B--23--:R-:W-:Y:S01]  /*5ca0*/  VIADD R0, R0, 0x40 ;  /* 0x0000004000007836 */ /* 0x00cfe20000000000 */
[----:B------:R-:W-:Y:S02]  /*5cb0*/  ELECT P5, URZ, PT ;  /* 0x0000000000ff782f */ /* 0x000fe400038a0000 */
[----:B------:R-:W-:Y:S02]  /*5cc0*/  R2UR UR14, R34 ;  /* 0x00000000220e72ca */ /* 0x000fe400000e0000 */
[----:B------:R-:W-:Y:S02]  /*5cd0*/  ELECT P4, URZ, PT ;  /* 0x0000000000ff782f */ /* 0x000fe40003880000 */
[----:B------:R-:W-:Y:S02]  /*5ce0*/  MOV.SPILL R13, UR42 ;  /* 0x0000002a000d7c02 */ /* 0x000fe40009000f00 */
[----:B------:R-:W-:-:S02]  /*5cf0*/  ELECT P3, URZ, PT ;  /* 0x0000000000ff782f */ /* 0x000fc40003860000 */
[----:B------:R-:W-:Y:S01]  /*5d00*/  MOV.SPILL R11, UR34 ;  /* 0x00000022000b7c02 */ /* 0x000fe20009000f00 */
[----:B------:R-:W-:Y:S01]  /*5d10*/  UMOV UR42, URZ ;  /* 0x000000ff002a7c82 */ /* 0x000fe20008000000 */
[----:B------:R-:W-:Y:S01]  /*5d20*/  MOV.SPILL R10, UR33 ;  /* 0x00000021000a7c02 */ /* 0x000fe20009000f00 */
[----:B------:R-:W-:Y:S01]  /*5d30*/  UMOV UR44, UR77 ;  /* 0x0000004d002c7c82 */ /* 0x000fe20008000000 */
[----:B------:R-:W-:Y:S01]  /*5d40*/  MOV.SPILL R9, UR26 ;  /* 0x0000001a00097c02 */ /* 0x000fe20009000f00 */
[----:B------:R-:W-:Y:S01]  /*5d50*/  UMOV UR34, 0x40 ;  /* 0x0000004000227882 */ /* 0x000fe20000000000 */
[C---:B------:R-:W-:Y:S01]  /*5d60*/  @P6 IADD3 R3, P0, PT, R30.reuse, 0x280, RZ ;  /* 0x000002801e036810 */ /* 0x040fe20007f1e0ff */
[----:B------:R-:W-:Y:S01]  /*5d70*/  UMOV UR36, UR77 ;  /* 0x0000004d00247c82 */ /* 0x000fe20008000000 */
[----:B------:R-:W-:Y:S01]  /*5d80*/  MOV.SPILL R8, UR18 ;  /* 0x0000001200087c02 */ /* 0x000fe20009000f00 */
[----:B------:R-:W-:Y:S01]  /*5d90*/  UMOV UR43, UR14 ;  /* 0x0000000e002b7c82 */ /* 0x000fe20008000000 */
[----:B------:R-:W-:Y:S01]  /*5da0*/  @P6 R2UR UR12, R3 ;  /* 0x00000000030c62ca */ /* 0x000fe200000e0000 */
[--C-:B------:R-:W-:Y:S01]  /*5db0*/  @P6 IMAD.X R2, RZ, RZ, R31.reuse, P0 ;  /* 0x000000ffff026224 */ /* 0x100fe200000e061f */
[----:B------:R-:W-:Y:S01]  /*5dc0*/  @P5 IADD3 R6, P0, PT, R30, 0x280, RZ ;  /* 0x000002801e065810 */ /* 0x000fe20007f1e0ff */
[----:B------:R-:W-:Y:S01]  /*5dd0*/  UMOV UR35, UR14 ;  /* 0x0000000e00237c82 */ /* 0x000fe20008000000 */
[----:B------:R-:W-:Y:S01]  /*5de0*/  UMOV UR26, 0x80 ;  /* 0x00000080001a7882 */ /* 0x000fe20000000000 */
[----:B------:R-:W-:Y:S01]  /*5df0*/  UMOV UR27, UR14 ;  /* 0x0000000e001b7c82 */ /* 0x000fe20008000000 */
[----:B------:R-:W-:Y:S01]  /*5e00*/  @P6 R2UR UR11, R2 ;  /* 0x00000000020b62ca */ /* 0x000fe200000e0000 */
[--C-:B------:R-:W-:Y:S01]  /*5e10*/  @P5 IMAD.X R7, RZ, RZ, R31.reuse, P0 ;  /* 0x000000ffff075224 */ /* 0x100fe200000e061f */
[----:B-1----:R-:W-:Y:S01]  /*5e20*/  @P4 IADD3 R5, P0, PT, R30, 0x280, RZ ;  /* 0x000002801e054810 */ /* 0x002fe20007f1e0ff */
[----:B------:R-:W-:Y:S01]  /*5e30*/  UMOV UR28, UR77 ;  /* 0x0000004d001c7c82 */ /* 0x000fe20008000000 */
[----:B------:R-:W-:Y:S01]  /*5e40*/  @P5 R2UR UR9, R6 ;  /* 0x00000000060952ca */ /* 0x000fe200000e0000 */
[----:B------:R-:W-:Y:S01]  /*5e50*/  UMOV UR18, 0xc0 ;  /* 0x000000c000127882 */ /* 0x000fe20000000000 */
        /* <DEDUP_REMOVED lines=10> */
[----:B------:R-:W-:Y:S01]  /*5f00*/  R2UR UR11, R0 ;  /* 0x00000000000b72ca */ /* 0x000fe200000e0000 */
[----:B------:R-:W-:Y:S01]  /*5f10*/  IMAD R0, R17, 0x8000, R12 ;  /* 0x0000800011007824 */ /* 0x000fe200078e020c */
[----:B------:R-:W-:Y:S01]  /*5f20*/  @P3 R2UR UR4, R2 ;  /* 0x00000000020432ca */ /* 0x000fe200000e0000 */
[----:B------:R-:W-:Y:S01]  /*5f30*/  IMAD.U32 R2, RZ, RZ, UR12 ;  /* 0x0000000cff027e24 */ /* 0x000fe2000f8e00ff */
[----:B------:R-:W-:Y:S01]  /*5f40*/  @P6 R2UR UR13, R3 ;  /* 0x00000000030d62ca */ /* 0x000fe200000e0000 */
[----:B------:R-:W-:-:S02]  /*5f50*/  IMAD.U32 R4, RZ, RZ, UR7 ;  /* 0x00000007ff047e24 */ /* 0x000fc4000f8e00ff */
        /* <DEDUP_REMOVED lines=8> */
[----:B------:R-:W-:Y:S01]  /*5fe0*/  IMAD.U32 R3, RZ, RZ, UR4 ;  /* 0x00000004ff037e24 */ /* 0x000fe2000f8e00ff */
[----:B------:R-:W-:Y:S01]  /*5ff0*/  ULOP3.LUT UR41, UR11, 0xfefffff8, URZ, 0xc0, !UPT ;  /* 0xfefffff80b297892 */ /* 0x000fe2000f8ec0ff */
[----:B------:R-:W-:Y:S01]  /*6000*/  IMAD.U32 R6, RZ, RZ, UR9 ;  /* 0x00000009ff067e24 */ /* 0x000fe2000f8e00ff */
[----:B------:R-:W-:Y:S01]  /*6010*/  @P6 R2UR UR40, R4 ;  /* 0x00000000042862ca */ /* 0x000fe200000e0000 */
[C---:B------:R-:W-:Y:S01]  /*6020*/  @P4 VIADD R2, R0.reuse, 0x18800 ;  /* 0x0001880000024836 */ /* 0x040fe20000000000 */
[----:B------:R-:W-:Y:S01]  /*6030*/  @P3 R2UR UR7, R3 ;  /* 0x00000000030732ca */ /* 0x000fe200000e0000 */
[----:B------:R-:W-:Y:S01]  /*6040*/  @P5 VIADD R3, R0, 0x16800 ;  /* 0x0001680000035836 */ /* 0x000fe20000000000 */
[----:B------:R-:W-:Y:S01]  /*6050*/  @P5 R2UR UR4, R6 ;  /* 0x00000000060452ca */ /* 0x000fe200000e0000 */
[----:B------:R-:W-:Y:S01]  /*6060*/  @P3 VIADD R0, R0, 0x1a800 ;  /* 0x0001a80000003836 */ /* 0x000fe20000000000 */
[----:B------:R-:W-:Y:S01]  /*6070*/  @P4 R2UR UR9, R5 ;  /* 0x00000000050942ca */ /* 0x000fe200000e0000 */
[----:B------:R-:W-:Y:S01]  /*6080*/  UMOV UR11, UR41 ;  /* 0x00000029000b7c82 */ /* 0x000fe20008000000 */
[----:B------:R-:W-:Y:S01]  /*6090*/  @P5 R2UR UR32, R3 ;  /* 0x00000000032052ca */ /* 0x000fe200000e0000 */
[----:B------:R-:W-:Y:S01]  /*60a0*/  UMOV UR33, UR11 ;  /* 0x0000000b00217c82 */ /* 0x000fe20008000000 */
[----:B------:R-:W-:Y:S01]  /*60b0*/  @P4 R2UR UR24, R2 ;  /* 0x00000000021842ca */ /* 0x000fe200000e0000 */
[----:B------:R-:W-:Y:S01]  /*60c0*/  IMAD.U32 R2, R21, -0x80000000, RZ ;  /* 0x8000000015027824 */ /* 0x000fe200078e00ff */
[----:B------:R-:W-:Y:S01]  /*60d0*/  @P3 R2UR UR16, R0 ;  /* 0x00000000001032ca */ /* 0x000fe200000e0000 */
[----:B------:R-:W-:Y:S01]  /*60e0*/  IMAD R0, R18, 0x8, R12 ;  /* 0x0000000812007824 */ /* 0x000fe200078e020c */
[----:B------:R1:W-:Y:S01]  /*60f0*/  UTMALDG.3D.2CTA [UR40], [UR12], desc[URZ] ;  /* 0x0000ff280c0075b4 */ /* 0x0003e20008211000 */
[----:B------:R-:W-:Y:S01]  /*6100*/  UMOV UR25, UR11 ;  /* 0x0000000b00197c82 */ /* 0x000fe20008000000 */
[----:B------:R-:W-:-:S05]  /*6110*/  UMOV UR17, UR11 ;  /* 0x0000000b00117c82 */ /* 0x000fca0008000000 */
[----:B------:R2:W-:Y:S02]  /*6120*/  UTMALDG.3D.2CTA [UR32], [UR4], desc[URZ] ;  /* 0x0000ff20040075b4 */ /* 0x0005e40008211000 */
[----:B------:R3:W-:Y:S02]  /*6130*/  UTMALDG.3D.2CTA [UR24], [UR8], desc[URZ] ;  /* 0x0000ff18080075b4 */ /* 0x0007e40008211000 */
[----:B------:R4:W-:Y:S01]  /*6140*/  UTMALDG.3D.2CTA [UR16], [UR6], desc[URZ] ;  /* 0x0000ff10060075b4 */ /* 0x0009e20008211000 */
[----:B------:R-:W5:Y:S01]  /*6150*/  SYNCS.PHASECHK.TRANS64.TRYWAIT P0, [R0+URZ+0x70], R2 ;  /* 0x00007002000075a7 */ /* 0x000f6200080011ff */
[----:B-1----:R-:W-:Y:S02]  /*6160*/  R2UR.FILL UR42, R13 ;  /* 0x000000000d2a72ca */ /* 0x002fe400004e0000 */
[----:B--2---:R-:W-:Y:S02]  /*6170*/  R2UR.FILL UR34, R11 ;  /* 0x000000000b2272ca */ /* 0x004fe400004e0000 */
[----:B------:R-:W-:-:S02]  /*6180*/  R2UR.FILL UR33, R10 ;  /* 0x000000000a2172ca */ /* 0x000fc400004e0000 */
[----:B---3--:R-:W-:Y:S02]  /*6190*/  R2UR.FILL UR26, R9 ;  /* 0x00000000091a72ca */ /* 0x008fe400004e0000 */
[----:B----4-:R-:W-:Y:S01]  /*61a0*/  R2UR.FILL UR18, R8 ;  /* 0x00000000081272ca */ /* 0x010fe200004e0000 */
[----:B-----5:R-:W-:-:S14]  /*61b0*/  @!P0 BRA `(.L_x_65) ;  /* 0x000001c400908947 */ /* 0x020fdc0003800000 */
.L_x_255:
[----:B------:R-:W-:Y:S05]  /*61c0*/  @P2 BRA `(.L_x_66) ;  /* 0x00000000000c2947 */ /* 0x000fea0003800000 */
[----:B------:R-:W-:-:S13]  /*61d0*/  ELECT P0, URZ, PT ;  /* 0x0000000000ff782f */ /* 0x000fda0003800000 */
[----:B------:R-:W-:-:S04]  /*61e0*/  @P0 MOV R2, 0x10000 ;  /* 0x0001000000020802 */ /* 0x000fc80000000f00 */
[----:B------:R2:W-:Y:S03]  /*61f0*/  @P0 SYNCS.ARRIVE.TRANS64 RZ, [R0+URZ+0x60], R2 ;  /* 0x0000600200ff09a7 */ /* 0x0005e600080000ff */
.L_x_66:
        /* <DEDUP_REMOVED lines=12> */
[----:B------:R-:W-:Y:S01]  /*62c0*/  UMOV UR36, UR77 ;  /* 0x0000004d00247c82 */ /* 0x000fe20008000000 */
[C---:B------:R-:W-:Y:S01]  /*62d0*/  @P6 IADD3 R4, P0, PT, R30.reuse, 0x300, RZ ;  /* 0x000003001e046810 */ /* 0x040fe20007f1e0ff */
[----:B------:R-:W-:Y:S01]  /*62e0*/  UMOV UR43, UR17 ;  /* 0x00000011002b7c82 */ /* 0x000fe20008000000 */
[----:B------:R-:W-:Y:S01]  /*62f0*/  UMOV UR35, UR17 ;  /* 0x0000001100237c82 */ /* 0x000fe20008000000 */
[----:B------:R-:W-:Y:S01]  /*6300*/  MOV.SPILL R8, UR18 ;  /* 0x0000001200087c02 */ /* 0x000fe20009000f00 */
[----:B------:R-:W-:Y:S01]  /*6310*/  UMOV UR26, 0x80 ;  /* 0x00000080001a7882 */ /* 0x000fe20000000000 */
[--C-:B------:R-:W-:Y:S01]  /*6320*/  @P6 IMAD.X R6, RZ, RZ, R31.reuse, P0 ;  /* 0x000000ffff066224 */ /* 0x100fe200000e061f */
[----:B-1----:R-:W-:Y:S01]  /*6330*/  @P5 IADD3 R3, P0, PT, R30, 0x300, RZ ;  /* 0x000003001e035810 */ /* 0x002fe20007f1e0ff */
[----:B------:R-:W-:Y:S01]  /*6340*/  UMOV UR27, UR17 ;  /* 0x00000011001b7c82 */ /* 0x000fe20008000000 */
[----:B------:R-:W-:Y:S01]  /*6350*/  @P6 R2UR UR9, R4 ;  /* 0x00000000040962ca */ /* 0x000fe200000e0000 */
[----:B------:R-:W-:Y:S01]  /*6360*/  UMOV UR28, UR77 ;  /* 0x0000004d001c7c82 */ /* 0x000fe20008000000 */
[----:B------:R-:W-:Y:S01]  /*6370*/  @P5 R2UR UR7, R3 ;  /* 0x00000000030752ca */ /* 0x000fe200000e0000 */
[--C-:B------:R-:W-:Y:S01]  /*6380*/  @P5 IMAD.X R5, RZ, RZ, R31.reuse, P0 ;  /* 0x000000ffff055224 */ /* 0x100fe200000e061f */
[----:B--2---:R-:W-:Y:S01]  /*6390*/  @P4 IADD3 R2, P0, PT, R30, 0x300, RZ ;  /* 0x000003001e024810 */ /* 0x004fe20007f1e0ff */
        /* <DEDUP_REMOVED lines=8> */
[----:B------:R-:W-:Y:S01]  /*6420*/  IMAD.U32 R6, RZ, RZ, UR9 ;  /* 0x00000009ff067e24 */ /* 0x000fe2000f8e00ff */
[----:B------:R-:W-:Y:S01]  /*6430*/  @P4 R2UR UR4, R2 ;  /* 0x00000000020442ca */ /* 0x000fe200000e0000 */
[----:B------:R-:W-:Y:S01]  /*6440*/  VIADD R2, R0, 0x60 ;  /* 0x0000006000027836 */ /* 0x000fe20000000000 */
[----:B------:R-:W-:Y:S01]  /*6450*/  @P3 R2UR UR12, R3 ;  /* 0x00000000030c32ca */ /* 0x000fe200000e0000 */
[----:B------:R-:W-:-:S02]  /*6460*/  @P3 IMAD.X R0, RZ, RZ, R31, P0 ;  /* 0x000000ffff003224 */ /* 0x000fc400000e061f */
[----:B------:R-:W-:Y:S01]  /*6470*/  IMAD.U32 R7, RZ, RZ, UR8 ;  /* 0x00000008ff077e24 */ /* 0x000fe2000f8e00ff */
[----:B------:R-:W-:Y:S01]  /*6480*/  R2UR UR13, R2 ;  /* 0x00000000020d72ca */ /* 0x000fe200000e0000 */
[----:B------:R-:W-:Y:S01]  /*6490*/  IMAD.U32 R4, RZ, RZ, UR7 ;  /* 0x00000007ff047e24 */ /* 0x000fe2000f8e00ff */
[----:B------:R-:W-:Y:S01]  /*64a0*/  @P3 R2UR UR11, R0 ;  /* 0x00000000000b32ca */ /* 0x000fe200000e0000 */
[----:B------:R-:W-:Y:S02]  /*64b0*/  IMAD R0, R18, 0x8000, R12 ;  /* 0x0000800012007824 */ /* 0x000fe400078e020c */
        /* <DEDUP_REMOVED lines=18> */
[----:B------:R-:W-:Y:S01]  /*65e0*/  IMAD.MOV.U32 R29, RZ, RZ, R33 ;  /* 0x000000ffff1d7224 */ /* 0x000fe200078e0021 */
[----:B------:R-:W-:-:S02]  /*65f0*/  @P4 R2UR UR24, R4 ;  /* 0x00000000041842ca */ /* 0x000fc400000e0000 */
[----:B------:R-:W-:Y:S01]  /*6600*/  @P3 R2UR UR6, R2 ;  /* 0x00000000020632ca */ /* 0x000fe200000e0000 */
[----:B------:R-:W-:Y:S01]  /*6610*/  VIADD R2, R18, 0x1 ;  /* 0x0000000112027836 */ /* 0x000fe20000000000 */
[----:B------:R-:W-:Y:S01]  /*6620*/  @P3 R2UR UR7, R3 ;  /* 0x00000000030732ca */ /* 0x000fe200000e0000 */
[----:B------:R1:W-:Y:S01]  /*6630*/  UTMALDG.3D.2CTA [UR40], [UR4], desc[URZ] ;  /* 0x0000ff28040075b4 */ /* 0x0003e20008211000 */
[----:B------:R-:W-:Y:S01]  /*6640*/  @P3 R2UR UR16, R0 ;  /* 0x00000000001032ca */ /* 0x000fe200000e0000 */
[----:B------:R-:W-:Y:S01]  /*6650*/  VIADD R0, R17, 0x1 ;  /* 0x0000000111007836 */ /* 0x000fe20000000000 */
[----:B------:R-:W-:-:S04]  /*6660*/  ISETP.NE.AND P0, PT, R2, 0x2, PT ;  /* 0x000000020200780c */ /* 0x000fc80003f05270 */
[----:B------:R-:W-:Y:S02]  /*6670*/  ISETP.NE.AND P3, PT, R0, 0x2, PT ;  /* 0x000000020000780c */ /* 0x000fe40003f65270 */
[----:B------:R-:W-:Y:S02]  /*6680*/  SEL R4, RZ, 0x1, P0 ;  /* 0x00000001ff047807 */ /* 0x000fe40000000000 */
[----:B------:R-:W-:Y:S02]  /*6690*/  SEL R3, RZ, 0x1, P3 ;  /* 0x00000001ff037807 */ /* 0x000fe40001800000 */
[----:B------:R-:W-:Y:S02]  /*66a0*/  LOP3.LUT R21, R21, R4, RZ, 0x3c, !PT ;  /* 0x0000000415157212 */ /* 0x000fe400078e3cff */
[----:B------:R-:W-:Y:S02]  /*66b0*/  LOP3.LUT R22, R22, R3, RZ, 0x3c, !PT ;  /* 0x0000000316167212 */ /* 0x000fe400078e3cff */
[----:B------:R-:W-:-:S02]  /*66c0*/  SEL R17, R0, RZ, P3 ;  /* 0x000000ff00117207 */ /* 0x000fc40001800000 */
[----:B------:R-:W-:Y:S01]  /*66d0*/  SEL R18, R2, RZ, P0 ;  /* 0x000000ff02127207 */ /* 0x000fe20000000000 */
[----:B-1----:R-:W-:Y:S01]  /*66e0*/  UMOV UR4, UR41 ;  /* 0x0000002900047c82 */ /* 0x002fe20008000000 */
[----:B------:R-:W-:Y:S01]  /*66f0*/  R2UR.FILL UR42, R13 ;  /* 0x000000000d2a72ca */ /* 0x000fe200004e0000 */
[----:B------:R-:W-:Y:S01]  /*6700*/  UMOV UR33, UR4 ;  /* 0x0000000400217c82 */ /* 0x000fe20008000000 */
[----:B------:R-:W-:Y:S01]  /*6710*/  UMOV UR25, UR4 ;  /* 0x0000000400197c82 */ /* 0x000fe20008000000 */
[----:B------:R1:W-:Y:S01]  /*6720*/  UTMALDG.3D.2CTA [UR32], [UR8], desc[URZ] ;  /* 0x0000ff20080075b4 */ /* 0x0003e20008211000 */
[----:B------:R-:W-:Y:S01]  /*6730*/  UMOV UR17, UR4 ;  /* 0x0000000400117c82 */ /* 0x000fe20008000000 */
[----:B------:R-:W-:Y:S02]  /*6740*/  UMOV UR4, 0x80 ;  /* 0x0000008000047882 */ /* 0x000fe40000000000 */
[----:B------:R-:W-:Y:S01]  /*6750*/  IMAD.U32 R6, RZ, RZ, UR4 ;  /* 0x00000004ff067e24 */ /* 0x000fe2000f8e00ff */
[----:B------:R2:W-:Y:S01]  /*6760*/  UTMALDG.3D.2CTA [UR24], [UR14], desc[URZ] ;  /* 0x0000ff180e0075b4 */ /* 0x0005e20008211000 */
[----:B------:R3:W-:Y:S01]  /*6770*/  UTMALDG.3D.2CTA [UR16], [UR6], desc[URZ] ;  /* 0x0000ff10060075b4 */ /* 0x0007e20008211000 */
[----:B-1----:R-:W-:-:S02]  /*6780*/  R2UR.FILL UR34, R11 ;  /* 0x000000000b2272ca */ /* 0x002fc400004e0000 */
[----:B------:R-:W-:Y:S02]  /*6790*/  R2UR.FILL UR33, R10 ;  /* 0x000000000a2172ca */ /* 0x000fe400004e0000 */
[----:B--2---:R-:W-:Y:S02]  /*67a0*/  R2UR.FILL UR26, R9 ;  /* 0x00000000091a72ca */ /* 0x004fe400004e0000 */
[----:B---3--:R-:W-:-:S15]  /*67b0*/  R2UR.FILL UR18, R8 ;  /* 0x00000000081272ca */ /* 0x008fde00004e0000 */
.L_x_60:
[----:B------:R-:W-:Y:S02]  /*67c0*/  LEA R0, R17, R12, 0x3 ;  /* 0x0000000c11007211 */ /* 0x000fe400078e18ff */
[----:B------:R-:W-:-:S04]  /*67d0*/  SHF.L.U32 R2, R22, 0x1f, RZ ;  /* 0x0000001f16027819 */ /* 0x000fc800000006ff */
[----:B------:R-:W2:Y:S02]  /*67e0*/  SYNCS.PHASECHK.TRANS64.TRYWAIT P0, [R0+URZ+0x50], R2 ;  /* 0x00005002000075a7 */ /* 0x000ea400080011ff */
[----:B--2---:R-:W-:Y:S05]  /*67f0*/  @!P0 BRA `(.L_x_67) ;  /* 0x000001c000188947 */ /* 0x004fea0003800000 */
.L_x_257:
[----:B------:R-:W-:Y:S05]  /*6800*/  @P2 BRA `(.L_x_68) ;  /* 0x00000000000c2947 */ /* 0x000fea0003800000 */
[----:B------:R-:W-:-:S13]  /*6810*/  ELECT P0, URZ, PT ;  /* 0x0000000000ff782f */ /* 0x000fda0003800000 */
[----:B------:R-:W-:-:S04]  /*6820*/  @P0 MOV R2, 0x10000 ;  /* 0x0001000000020802 */ /* 0x000fc80000000f00 */
[----:B------:R3:W-:Y:S03]  /*6830*/  @P0 SYNCS.ARRIVE.TRANS64 RZ, [R0+URZ+0x40], R2 ;  /* 0x0000400200ff09a7 */ /* 0x0007e600080000ff */
.L_x_68:
[----:B------:R-:W-:Y:S01]  /*6840*/  ELECT P5, URZ, PT ;  /* 0x0000000000ff782f */ /* 0x000fe200038a0000 */
[----:B--23--:R-:W-:Y:S01]  /*6850*/  VIADD R0, R0, 0x40 ;  /* 0x0000004000007836 */ /* 0x00cfe20000000000 */
[----:B------:R-:W-:Y:S02]  /*6860*/  ELECT P4, URZ, PT ;  /* 0x0000000000ff782f */ /* 0x000fe40003880000 */
[----:B------:R-:W-:Y:S01]  /*6870*/  MOV.SPILL R8, UR26 ;  /* 0x0000001a00087c02 */ /* 0x000fe20009000f00 */
[----:B------:R-:W-:Y:S01]  /*6880*/  UMOV UR28, UR77 ;  /* 0x0000004d001c7c82 */ /* 0x000fe20008000000 */
[----:B------:R-:W-:Y:S01]  /*6890*/  R2UR UR27, R6 ;  /* 0x00000000061b72ca */ /* 0x000fe200000e0000 */
[----:B------:R-:W-:Y:S01]  /*68a0*/  UMOV UR20, UR77 ;  /* 0x0000004d00147c82 */ /* 0x000fe20008000000 */
[----:B------:R-:W-:Y:S01]  /*68b0*/  R2UR UR8, R0 ;  /* 0x00000000000872ca */ /* 0x000fe200000e0000 */
[----:B------:R-:W-:Y:S01]  /*68c0*/  IMAD R0, R17, 0x8000, R12 ;  /* 0x0000800011007824 */ /* 0x000fe200078e020c */
[----:B------:R-:W-:-:S02]  /*68d0*/  MOV.SPILL R7, UR18 ;  /* 0x0000001200077c02 */ /* 0x000fc40009000f00 */
[----:B------:R-:W-:Y:S02]  /*68e0*/  R2UR UR26, R27 ;  /* 0x000000001b1a72ca */ /* 0x000fe400000e0000 */
[C---:B------:R-:W-:Y:S02]  /*68f0*/  @P5 IADD3 R2, P3, PT, R30.reuse, 0x380, RZ ;  /* 0x000003801e025810 */ /* 0x040fe40007f7e0ff */
[----:B------:R-:W-:Y:S02]  /*6900*/  @P4 IADD3 R3, P0, PT, R30, 0x380, RZ ;  /* 0x000003801e034810 */ /* 0x000fe40007f1e0ff */
        /* <DEDUP_REMOVED lines=8> */
[----:B------:R-:W-:-:S04]  /*6990*/  @P4 R2UR UR4, R2 ;  /* 0x00000000020442ca */ /* 0x000fc800000e0000 */
[----:B------:R-:W-:Y:S01]  /*69a0*/  UMOV UR17, UR25 ;  /* 0x0000001900117c82 */ /* 0x000fe20008000000 */
[----:B------:R-:W-:Y:S02]  /*69b0*/  IMAD.U32 R4, RZ, RZ, UR7 ;  /* 0x00000007ff047e24 */ /* 0x000fe4000f8e00ff */
[----:B------:R-:W-:-:S04]  /*69c0*/  IMAD.U32 R2, RZ, RZ, UR5 ;  /* 0x00000005ff027e24 */ /* 0x000fc8000f8e00ff */
[----:B-1----:R-:W-:Y:S01]  /*69d0*/  IMAD.U32 R5, RZ, RZ, UR6 ;  /* 0x00000006ff057e24 */ /* 0x002fe2000f8e00ff */
[----:B------:R-:W-:Y:S01]  /*69e0*/  @P5 R2UR UR6, R4 ;  /* 0x00000000040652ca */ /* 0x000fe200000e0000 */
[C---:B------:R-:W-:Y:S02]  /*69f0*/  @P5 VIADD R4, R0.reuse, 0x14800 ;  /* 0x0001480000045836 */ /* 0x040fe40000000000 */
[----:B------:R-:W-:Y:S01]  /*6a00*/  IMAD.U32 R3, RZ, RZ, UR4 ;  /* 0x00000004ff037e24 */ /* 0x000fe2000f8e00ff */
[----:B------:R-:W-:Y:S01]  /*6a10*/  @P5 R2UR UR7, R5 ;  /* 0x00000000050752ca */ /* 0x000fe200000e0000 */
[----:B------:R-:W-:Y:S01]  /*6a20*/  @P4 VIADD R0, R0, 0x18800 ;  /* 0x0001880000004836 */ /* 0x000fe20000000000 */
[----:B------:R-:W-:Y:S02]  /*6a30*/  @P5 R2UR UR24, R4 ;  /* 0x00000000041852ca */ /* 0x000fe400000e0000 */
[----:B------:R-:W-:Y:S01]  /*6a40*/  @P4 R2UR UR4, R2 ;  /* 0x00000000020442ca */ /* 0x000fe200000e0000 */
[----:B------:R-:W-:Y:S01]  /*6a50*/  IMAD.U32 R2, R21, -0x80000000, RZ ;  /* 0x8000000015027824 */ /* 0x000fe200078e00ff */
[----:B------:R-:W-:-:S02]  /*6a60*/  @P4 R2UR UR5, R3 ;  /* 0x00000000030542ca */ /* 0x000fc400000e0000 */
[----:B------:R-:W-:Y:S01]  /*6a70*/  @P4 R2UR UR16, R0 ;  /* 0x00000000001042ca */ /* 0x000fe200000e0000 */
[----:B------:R-:W-:-:S06]  /*6a80*/  IMAD R0, R18, 0x8, R12 ;  /* 0x0000000812007824 */ /* 0x000fcc00078e020c */
[----:B------:R1:W-:Y:S06]  /*6a90*/  UTMALDG.3D.2CTA [UR24], [UR6], desc[URZ] ;  /* 0x0000ff18060075b4 */ /* 0x0003ec0008211000 */
[----:B------:R2:W-:Y:S01]  /*6aa0*/  UTMALDG.3D.2CTA [UR16], [UR4], desc[URZ] ;  /* 0x0000ff10040075b4 */ /* 0x0005e20008211000 */
[----:B------:R-:W3:Y:S01]  /*6ab0*/  SYNCS.PHASECHK.TRANS64.TRYWAIT P0, [R0+URZ+0x70], R2 ;  /* 0x00007002000075a7 */ /* 0x000ee200080011ff */
[----:B-1----:R-:W-:Y:S02]  /*6ac0*/  R2UR.FILL UR26, R8 ;  /* 0x00000000081a72ca */ /* 0x002fe400004e0000 */
[----:B--2---:R-:W-:Y:S01]  /*6ad0*/  R2UR.FILL UR18, R7 ;  /* 0x00000000071272ca */ /* 0x004fe200004e0000 */
[----:B---3--:R-:W-:-:S14]  /*6ae0*/  @!P0 BRA `(.L_x_69) ;  /* 0x000001bc00748947 */ /* 0x008fdc0003800000 */
.L_x_259:
[----:B------:R-:W-:Y:S05]  /*6af0*/  @P2 BRA `(.L_x_70) ;  /* 0x00000000000c2947 */ /* 0x000fea0003800000 */
[----:B------:R-:W-:-:S13]  /*6b00*/  ELECT P0, URZ, PT ;  /* 0x0000000000ff782f */ /* 0x000fda0003800000 */
[----:B------:R-:W-:-:S04]  /*6b10*/  @P0 MOV R2, 0x10000 ;  /* 0x0001000000020802 */ /* 0x000fc80000000f00 */
[----:B------:R2:W-:Y:S03]  /*6b20*/  @P0 SYNCS.ARRIVE.TRANS64 RZ, [R0+URZ+0x60], R2 ;  /* 0x0000600200ff09a7 */ /* 0x0005e600080000ff */
.L_x_70:
        /* <DEDUP_REMOVED lines=10> */
[----:B------:R-:W-:Y:S02]  /*6bd0*/  R2UR UR26, R27 ;  /* 0x000000001b1a72ca */ /* 0x000fe400000e0000 */
        /* <DEDUP_REMOVED lines=22> */
[----:B------:R-:W-:Y:S01]  /*6d40*/  @P4 R2UR UR4, R2 ;  /* 0x00000000020442ca */ /* 0x000fe200000e0000 */
[----:B------:R-:W-:Y:S01]  /*6d50*/  VIADD R2, R17, 0x1 ;  /* 0x0000000111027836 */ /* 0x000fe20000000000 */
[----:B------:R-:W-:-:S02]  /*6d60*/  @P4 R2UR UR5, R3 ;  /* 0x00000000030542ca */ /* 0x000fc400000e0000 */
[----:B------:R-:W-:Y:S01]  /*6d70*/  @P4 R2UR UR16, R0 ;  /* 0x00000000001042ca */ /* 0x000fe200000e0000 */
[----:B------:R-:W-:Y:S01]  /*6d80*/  VIADD R0, R18, 0x1 ;  /* 0x0000000112007836 */ /* 0x000fe20000000000 */
[----:B------:R-:W-:-:S04]  /*6d90*/  ISETP.NE.AND P3, PT, R2, 0x2, PT ;  /* 0x000000020200780c */ /* 0x000fc80003f65270 */
[----:B------:R-:W-:Y:S01]  /*6da0*/  ISETP.NE.AND P0, PT, R0, 0x2, PT ;  /* 0x000000020000780c */ /* 0x000fe20003f05270 */
[----:B------:R1:W-:Y:S01]  /*6db0*/  UTMALDG.3D.2CTA [UR24], [UR6], desc[URZ] ;  /* 0x0000ff18060075b4 */ /* 0x0003e20008211000 */
[----:B------:R-:W-:Y:S02]  /*6dc0*/  SEL R4, RZ, 0x1, P3 ;  /* 0x00000001ff047807 */ /* 0x000fe40001800000 */
[----:B------:R-:W-:Y:S02]  /*6dd0*/  SEL R3, RZ, 0x1, P0 ;  /* 0x00000001ff037807 */ /* 0x000fe40000000000 */
[----:B------:R-:W-:Y:S02]  /*6de0*/  LOP3.LUT R22, R22, R4, RZ, 0x3c, !PT ;  /* 0x0000000416167212 */ /* 0x000fe400078e3cff */
[----:B------:R-:W-:Y:S01]  /*6df0*/  LOP3.LUT R20, R21, R3, RZ, 0x3c, !PT ;  /* 0x0000000315147212 */ /* 0x000fe200078e3cff */
[----:B------:R2:W-:Y:S01]  /*6e00*/  UTMALDG.3D.2CTA [UR16], [UR4], desc[URZ] ;  /* 0x0000ff10040075b4 */ /* 0x0005e20008211000 */
[----:B------:R-:W-:-:S02]  /*6e10*/  SEL R17, R2, RZ, P3 ;  /* 0x000000ff02117207 */ /* 0x000fc40001800000 */
[----:B------:R-:W-:Y:S02]  /*6e20*/  SEL R18, R0, RZ, P0 ;  /* 0x000000ff00127207 */ /* 0x000fe40000000000 */
[----:B-1----:R-:W-:Y:S02]  /*6e30*/  R2UR.FILL UR26, R7 ;  /* 0x00000000071a72ca */ /* 0x002fe400004e0000 */
[----:B--2---:R-:W-:Y:S01]  /*6e40*/  R2UR.FILL UR18, R6 ;  /* 0x00000000061272ca */ /* 0x004fe200004e0000 */
[----:B------:R-:W-:-:S14]  /*6e50*/  @!P1 BRA `(.L_x_71) ;  /* 0x0000000400a09947 */ /* 0x000fdc0003800000 */
[----:B------:R-:W-:Y:S02]  /*6e60*/  LEA R0, R17, R12, 0x3 ;  /* 0x0000000c11007211 */ /* 0x000fe400078e18ff */
[----:B------:R-:W-:-:S04]  /*6e70*/  SHF.L.U32 R2, R22, 0x1f, RZ ;  /* 0x0000001f16027819 */ /* 0x000fc800000006ff */
[----:B------:R-:W1:Y:S02]  /*6e80*/  SYNCS.PHASECHK.TRANS64.TRYWAIT P0, [R0+URZ+0x50], R2 ;  /* 0x00005002000075a7 */ /* 0x000e6400080011ff */
[----:B-1----:R-:W-:Y:S05]  /*6e90*/  @!P0 BRA `(.L_x_72) ;  /* 0x000001b800a08947 */ /* 0x002fea0003800000 */
.L_x_261:
[----:B------:R-:W-:Y:S05]  /*6ea0*/  @P2 BRA `(.L_x_73) ;  /* 0x00000000000c2947 */ /* 0x000fea0003800000 */
[----:B------:R-:W-:-:S13]  /*6eb0*/  ELECT P0, URZ, PT ;  /* 0x0000000000ff782f */ /* 0x000fda0003800000 */
[----:B------:R-:W-:-:S04]  /*6ec0*/  @P0 MOV R2, 0x10000 ;  /* 0x0001000000020802 */ /* 0x000fc80000000f00 */
[----:B------:R2:W-:Y:S03]  /*6ed0*/  @P0 SYNCS.ARRIVE.TRANS64 RZ, [R0+URZ+0x40], R2 ;  /* 0x0000400200ff09a7 */ /* 0x0005e600080000ff */
.L_x_73:
[----:B------:R-:W-:Y:S01]  /*6ee0*/  ELECT P4, URZ, PT ;  /* 0x0000000000ff782f */ /* 0x000fe20003880000 */
[----:B-12---:R-:W-:Y:S01]  /*6ef0*/  VIADD R0, R0, 0x40 ;  /* 0x0000004000007836 */ /* 0x006fe20000000000 */
[----:B------:R-:W-:Y:S02]  /*6f00*/  ELECT P3, URZ, PT ;  /* 0x0000000000ff782f */ /* 0x000fe40003860000 */
[----:B------:R-:W-:Y:S01]  /*6f10*/  MOV.SPILL R7, UR26 ;  /* 0x0000001a00077c02 */ /* 0x000fe20009000f00 */
[----:B------:R-:W-:Y:S01]  /*6f20*/  UMOV UR27, URZ ;  /* 0x000000ff001b7c82 */ /* 0x000fe20008000000 */
[----:B------:R-:W-:Y:S01]  /*6f30*/  MOV.SPILL R6, UR18 ;  /* 0x0000001200067c02 */ /* 0x000fe20009000f00 */
[----:B------:R-:W-:Y:S01]  /*6f40*/  UMOV UR28, UR77 ;  /* 0x0000004d001c7c82 */ /* 0x000fe20008000000 */
[----:B------:R-:W-:Y:S01]  /*6f50*/  R2UR UR8, R0 ;  /* 0x00000000000872ca */ /* 0x000fe200000e0000 */
[----:B------:R-:W-:Y:S01]  /*6f60*/  IMAD R0, R17, 0x8000, R12 ;  /* 0x0000800011007824 */ /* 0x000fe200078e020c */
[----:B------:R-:W-:Y:S01]  /*6f70*/  R2UR UR26, R27 ;  /* 0x000000001b1a72ca */ /* 0x000fe200000e0000 */
[----:B------:R-:W-:Y:S01]  /*6f80*/  UMOV UR19, URZ ;  /* 0x000000ff00137c82 */ /* 0x000fe20008000000 */
[----:B------:R-:W-:Y:S01]  /*6f90*/  R2UR UR18, R26 ;  /* 0x000000001a1272ca */ /* 0x000fe200000e0000 */
[----:B------:R-:W-:Y:S01]  /*6fa0*/  UMOV UR20, UR77 ;  /* 0x0000004d00147c82 */ /* 0x000fe20008000000 */
[----:B------:R-:W-:-:S02]  /*6fb0*/  @P4 IADD3 R2, P1, PT, R30, 0x380, RZ ;  /* 0x000003801e024810 */ /* 0x000fc40007f3e0ff */
[----:B------:R-:W-:Y:S02]  /*6fc0*/  @P3 IADD3 R3, P0, PT, R30, 0x380, RZ ;  /* 0x000003801e033810 */ /* 0x000fe40007f1e0ff */
[----:B------:R-:W-:Y:S01]  /*6fd0*/  @P4 R2UR UR7, R2 ;  /* 0x00000000020742ca */ /* 0x000fe200000e0000 */
[--C-:B------:R-:W-:Y:S01]  /*6fe0*/  @P4 IMAD.X R4, RZ, RZ, R31.reuse, P1 ;  /* 0x000000ffff044224 */ /* 0x100fe200008e061f */
[----:B------:R-:W-:Y:S01]  /*6ff0*/  @P3 R2UR UR5, R3 ;  /* 0x00000000030532ca */ /* 0x000fe200000e0000 */
[----:B------:R-:W-:Y:S01]  /*7000*/  @P3 IMAD.X R2, RZ, RZ, R31, P0 ;  /* 0x000000ffff023224 */ /* 0x000fe200000e061f */
[----:B------:R-:W-:Y:S02]  /*7010*/  ULOP3.LUT UR25, UR8, 0xfefffff8, URZ, 0xc0, !UPT ;  /* 0xfefffff808197892 */ /* 0x000fe4000f8ec0ff */
[----:B------:R-:W-:Y:S02]  /*7020*/  @P4 R2UR UR6, R4 ;  /* 0x00000000040642ca */ /* 0x000fe400000e0000 */
[----:B------:R-:W-:-:S03]  /*7030*/  @P3 R2UR UR4, R2 ;  /* 0x00000000020432ca */ /* 0x000fc600000e0000 */
[----:B------:R-:W-:Y:S02]  /*7040*/  UMOV UR17, UR25 ;  /* 0x0000001900117c82 */ /* 0x000fe40008000000 */
        /* <DEDUP_REMOVED lines=20> */
.L_x_263:
[----:B------:R-:W-:Y:S05]  /*7190*/  @P2 BRA `(.L_x_75) ;  /* 0x00000000000c2947 */ /* 0x000fea0003800000 */
[----:B------:R-:W-:-:S13]  /*71a0*/  ELECT P0, URZ, PT ;  /* 0x0000000000ff782f */ /* 0x000fda0003800000 */
[----:B------:R-:W-:-:S04]  /*71b0*/  @P0 MOV R2, 0x10000 ;  /* 0x0001000000020802 */ /* 0x000fc80000000f00 */
[----:B------:R2:W-:Y:S03]  /*71c0*/  @P0 SYNCS.ARRIVE.TRANS64 RZ, [R0+URZ+0x60], R2 ;  /* 0x0000600200ff09a7 */ /* 0x0005e600080000ff */
.L_x_75:
        /* <DEDUP_REMOVED lines=48> */
[----:B--2---:R-:W-:-:S15]  /*74d0*/  R2UR.FILL UR18, R6 ;  /* 0x00000000061272ca */ /* 0x004fde00004e0000 */
.L_x_71:
[----:B------:R-:W-:-:S04]  /*74e0*/  SHF.L.U32 R0, R38, 0x1f, RZ ;  /* 0x0000001f26007819 */ /* 0x000fc800000006ff */
[----:B------:R-:W1:Y:S02]  /*74f0*/  SYNCS.PHASECHK.TRANS64.TRYWAIT P0, [R12+URZ+0x190], R0 ;  /* 0x000190000c0075a7 */ /* 0x000e6400080011ff */
[----:B-1----:R-:W-:Y:S05]  /*7500*/  @!P0 BRA `(.L_x_76) ;  /* 0x000001b400348947 */ /* 0x002fea0003800000 */
.L_x_265:
[----:B------:R-:W2:Y:S01]  /*7510*/  LDL R8, [R1+0x104] ;  /* 0x0001040001087983 */ /* 0x000ea20000100800 */
[----:B------:R-:W-:Y:S01]  /*7520*/  MOV R0, 0x400 ;  /* 0x0000040000007802 */ /* 0x000fe20000000f00 */
[----:B------:R-:W-:Y:S01]  /*7530*/  IMAD.MOV.U32 R33, RZ, RZ, R29 ;  /* 0x000000ffff217224 */ /* 0x000fe200078e001d */
[----:B------:R-:W-:Y:S01]  /*7540*/  LOP3.LUT R38, R38, 0x1, RZ, 0x3c, !PT ;  /* 0x0000000126267812 */ /* 0x000fe200078e3cff */
[----:B-1----:R-:W1:Y:S01]  /*7550*/  S2R R12, SR_CgaCtaId ;  /* 0x00000000000c7919 */ /* 0x002e620000008800 */
[----:B------:R-:W-:Y:S02]  /*7560*/  LOP3.LUT R39, R39, 0x1, RZ, 0x3c, !PT ;  /* 0x0000000127277812 */ /* 0x000fe400078e3cff */
[----:B-1----:R-:W-:-:S05]  /*7570*/  LEA R12, R12, R0, 0x18 ;  /* 0x000000000c0c7211 */ /* 0x002fca00078ec0ff */
[----:B------:R-:W1:Y:S01]  /*7580*/  LDS.128 R4, [R12+0x1a0] ;  /* 0x0001a0000c047984 */ /* 0x000e620000000c00 */
[----:B------:R3:W-:Y:S06]  /*7590*/  MEMBAR.ALL.CTA ;  /* 0x0000000000007992 */ /* 0x0007ec0000008000 */
[----:B---3--:R-:W3:Y:S02]  /*75a0*/  FENCE.VIEW.ASYNC.S ;  /* 0x00000000000073c6 */ /* 0x008ee40000000000 */
[----:B---3--:R3:W-:Y:S01]  /*75b0*/  SYNCS.ARRIVE.TRANS64.RED.ART0 RZ, [R41+URZ], R44 ;  /* 0x0000002c29ff79a7 */ /* 0x0087e200085004ff */
[----:B-1----:R-:W-:-:S02]  /*75c0*/  MOV R0, R4 ;  /* 0x0000000400007202 */ /* 0x002fc40000000f00 */
[----:B------:R-:W-:-:S03]  /*75d0*/  LOP3.LUT P1, RZ, R6, 0x1, RZ, 0xc0, !PT ;  /* 0x0000000106ff7812 */ /* 0x000fc6000782c0ff */
[----:B--2---:R-:W-:-:S05]  /*75e0*/  IMAD.IADD R0, R8, 0x1, R0 ;  /* 0x0000000108007824 */ /* 0x004fca00078e0200 */
[----:B------:R-:W-:-:S04]  /*75f0*/  LEA.HI R2, R0, R0, RZ, 0x1 ;  /* 0x0000000000027211 */ /* 0x000fc800078f08ff */
[----:B------:R-:W-:Y:S02]  /*7600*/  LOP3.LUT R3, R2, 0xfffffffe, RZ, 0xc0, !PT ;  /* 0xfffffffe02037812 */ /* 0x000fe400078ec0ff */
[----:B------:R-:W-:Y:S02]  /*7610*/  SHF.R.U32.HI R2, RZ, 0x1, R2 ;  /* 0x00000001ff027819 */ /* 0x000fe40000011602 */
[C---:B------:R-:W-:Y:S02]  /*7620*/  ISETP.NE.AND P0, PT, R0.reuse, R3, PT ;  /* 0x000000030000720c */ /* 0x040fe40003f05270 */
[----:B------:R-:W-:Y:S02]  /*7630*/  LOP3.LUT R3, R5, 0xffff, RZ, 0xc0, !PT ;  /* 0x0000ffff05037812 */ /* 0x000fe400078ec0ff */
[----:B------:R-:W-:Y:S02]  /*7640*/  ISETP.LT.AND P0, PT, R0, RZ, P0 ;  /* 0x000000ff0000720c */ /* 0x000fe40000701270 */
[----:B------:R-:W-:-:S02]  /*7650*/  SHF.R.U32.HI R0, RZ, 0x10, R5 ;  /* 0x00000010ff007819 */ /* 0x000fc40000011605 */
[----:B------:R-:W-:Y:S02]  /*7660*/  R2UR UR76, R3 ;  /* 0x00000000034c72ca */ /* 0x000fe400000e0000 */
[----:B------:R-:W-:Y:S01]  /*7670*/  R2UR UR77, R0 ;  /* 0x00000000004d72ca */ /* 0x000fe200000e0000 */
[----:B------:R-:W-:-:S06]  /*7680*/  VIADD R0, R2, 0xffffffff ;  /* 0xffffffff02007836 */ /* 0x000fcc0000000000 */
[----:B------:R-:W-:-:S04]  /*7690*/  @!P0 IMAD.MOV R0, RZ, RZ, R2 ;  /* 0x000000ffff008224 */ /* 0x000fc800078e0202 */
[----:B------:R-:W-:Y:S01]  /*76a0*/  IMAD.IADD R0, R0, 0x1, R0 ;  /* 0x0000000100007824 */ /* 0x000fe200078e0200 */
[----:B---3--:R-:W-:Y:S06]  /*76b0*/  @P1 BRA `(.L_x_77) ;  /* 0xffffffa000101947 */ /* 0x008fec000383ffff */
[----:B------:R-:W-:-:S04]  /*76c0*/  SHF.L.U32 R2, R37, 0x1f, RZ ;  /* 0x0000001f25027819 */ /* 0x000fc800000006ff */
[----:B------:R-:W1:Y:S02]  /*76d0*/  SYNCS.PHASECHK.TRANS64.TRYWAIT P0, [R12+URZ+0x8], R2 ;  /* 0x000008020c0075a7 */ /* 0x000e6400080011ff */
[----:B-1----:R-:W-:Y:S05]  /*76e0*/  @!P0 BRA `(.L_x_78) ;  /* 0x000001b000d88947 */ /* 0x002fea0003800000 */
.L_x_267:
[----:B------:R-:W-:Y:S04]  /*76f0*/  BSSY.RECONVERGENT B0, `(.L_x_79) ;  /* 0x0000022000007945 */ /* 0x000fe80003800200 */
[----:B------:R-:W-:Y:S05]  /*7700*/  @P2 BRA `(.L_x_80) ;  /* 0x00000000005c2947 */ /* 0x000fea0003800000 */
[----:B------:R-:W-:Y:S02]  /*7710*/  ELECT P0, URZ, PT ;  /* 0x0000000000ff782f */ /* 0x000fe40003800000 */
[----:B------:R-:W-:-:S11]  /*7720*/  SHF.L.U32 R2, R35, 0x1f, RZ ;  /* 0x0000001f23027819 */ /* 0x000fd600000006ff */
[----:B------:R-:W-:-:S04]  /*7730*/  @P0 IMAD.MOV.U32 R0, RZ, RZ, 0x4000 ;  /* 0x00004000ff000424 */ /* 0x000fc800078e00ff */
[----:B------:R2:W-:Y:S01]  /*7740*/  @P0 SYNCS.ARRIVE.TRANS64 RZ, [R12+URZ], R0 ;  /* 0x000000000cff09a7 */ /* 0x0005e200080000ff */
[----:B------:R-:W3:Y:S02]  /*7750*/  SYNCS.PHASECHK.TRANS64.TRYWAIT P0, [R12+URZ+0x28], R2 ;  /* 0x000028020c0075a7 */ /* 0x000ee400080011ff */
[----:B--23--:R-:W-:Y:S05]  /*7760*/  @!P0 BRA `(.L_x_81) ;  /* 0x000001b000d08947 */ /* 0x00cfea0003800000 */
.L_x_269:
[----:B------:R-:W-:Y:S02]  /*7770*/  ELECT P0, URZ, PT ;  /* 0x0000000000ff782f */ /* 0x000fe40003800000 */
[----:B------:R-:W-:-:S11]  /*7780*/  SHF.L.U32 R2, R36, 0x1f, RZ ;  /* 0x0000001f24027819 */ /* 0x000fd600000006ff */
[----:B------:R-:W-:-:S04]  /*7790*/  @P0 IMAD.MOV.U32 R0, RZ, RZ, 0x10000 ;  /* 0x00010000ff000424 */ /* 0x000fc800078e00ff */
[----:B------:R2:W-:Y:S01]  /*77a0*/  @P0 SYNCS.ARRIVE.TRANS64 RZ, [R12+URZ+0x20], R0 ;  /* 0x000020000cff09a7 */ /* 0x0005e200080000ff */
[----:B------:R-:W3:Y:S02]  /*77b0*/  SYNCS.PHASECHK.TRANS64.TRYWAIT P0, [R12+URZ+0x38], R2 ;  /* 0x000038020c0075a7 */ /* 0x000ee400080011ff */
[----:B--23--:R-:W-:Y:S05]  /*77c0*/  @!P0 BRA `(.L_x_82) ;  /* 0x000001b000d08947 */ /* 0x00cfea0003800000 */
.L_x_271:
[----:B------:R-:W-:Y:S02]  /*77d0*/  ELECT P0, URZ, PT ;  /* 0x0000000000ff782f */ /* 0x000fe40003800000 */
[----:B------:R-:W-:-:S11]  /*77e0*/  SHF.L.U32 R2, R29, 0x1f, RZ ;  /* 0x0000001f1d027819 */ /* 0x000fd600000006ff */
[----:B------:R-:W-:-:S04]  /*77f0*/  @P0 IMAD.MOV.U32 R0, RZ, RZ, 0x10000 ;  /* 0x00010000ff000424 */ /* 0x000fc800078e00ff */
[----:B------:R2:W-:Y:S01]  /*7800*/  @P0 SYNCS.ARRIVE.TRANS64 RZ, [R12+URZ+0x30], R0 ;  /* 0x000030000cff09a7 */ /* 0x0005e200080000ff */
[----:B------:R-:W3:Y:S02]  /*7810*/  SYNCS.PHASECHK.TRANS64.TRYWAIT P0, [R12+URZ+0x18], R2 ;  /* 0x000018020c0075a7 */ /* 0x000ee400080011ff */
[----:B--23--:R-:W-:Y:S05]  /*7820*/  @!P0 BRA `(.L_x_83) ;  /* 0x000001b000d08947 */ /* 0x00cfea0003800000 */
.L_x_273:
[----:B------:R-:W-:-:S13]  /*7830*/  ELECT P0, URZ, PT ;  /* 0x0000000000ff782f */ /* 0x000fda0003800000 */
[----:B------:R-:W-:Y:S05]  /*7840*/  @!P0 BRA `(.L_x_84) ;  /* 0x0000000000308947 */ /* 0x000fea0003800000 */
[----:B------:R-:W-:-:S04]  /*7850*/  HFMA2 R0, -RZ, RZ, 0, 2 ;  /* 0x00004000ff007431 */ /* 0x000fc800000001ff */
[----:B------:R3:W-:Y:S01]  /*7860*/  SYNCS.ARRIVE.TRANS64 RZ, [R12+URZ+0x10], R0 ;  /* 0x000010000cff79a7 */ /* 0x0007e200080000ff */
[----:B------:R-:W-:Y:S05]  /*7870*/  BRA `(.L_x_84) ;  /* 0x0000000000247947 */ /* 0x000fea0003800000 */
.L_x_80:
[----:B------:R-:W-:Y:S02]  /*7880*/  SHF.L.U32 R2, R35, 0x1f, RZ ;  /* 0x0000001f23027819 */ /* 0x000fe400000006ff */
[----:B------:R-:W-:Y:S02]  /*7890*/  SHF.L.U32 R4, R36, 0x1f, RZ ;  /* 0x0000001f24047819 */ /* 0x000fe400000006ff */
[----:B------:R-:W2:Y:S02]  /*78a0*/  SYNCS.PHASECHK.TRANS64.TRYWAIT P0, [R12+URZ+0x28], R2 ;  /* 0x000028020c0075a7 */ /* 0x000ea400080011ff */
[----:B--2---:R-:W-:Y:S05]  /*78b0*/  @!P0 BRA `(.L_x_85) ;  /* 0x000001b000c48947 */ /* 0x004fea0003800000 */
.L_x_275:
[----:B------:R-:W2:Y:S01]  /*78c0*/  SYNCS.PHASECHK.TRANS64.TRYWAIT P0, [R12+URZ+0x38], R4 ;  /* 0x000038040c0075a7 */ /* 0x000ea200080011ff */
[----:B------:R-:W-:Y:S01]  /*78d0*/  SHF.L.U32 R2, R29, 0x1f, RZ ;  /* 0x0000001f1d027819 */ /* 0x000fe200000006ff */
[----:B--2---:R-:W-:Y:S06]  /*78e0*/  @!P0 BRA `(.L_x_86) ;  /* 0x000001b000d08947 */ /* 0x004fec0003800000 */
.L_x_277:
[----:B------:R-:W3:Y:S02]  /*78f0*/  SYNCS.PHASECHK.TRANS64.TRYWAIT P0, [R12+URZ+0x18], R2 ;  /* 0x000018020c0075a7 */ /* 0x000ee400080011ff */
[----:B---3--:R-:W-:Y:S05]  /*7900*/  @!P0 BRA `(.L_x_87) ;  /* 0x000001b000e08947 */ /* 0x008fea0003800000 */
.L_x_84:
[----:B------:R-:W-:Y:S05]  /*7910*/  BSYNC.RECONVERGENT B0 ;  /* 0x0000000000007941 */ /* 0x000fea0003800200 */
.L_x_79:
[----:B---3--:R-:W-:-:S05]  /*7920*/  VIADD R0, R17, 0x1 ;  /* 0x0000000111007836 */ /* 0x008fca0000000000 */
[----:B------:R-:W-:-:S04]  /*7930*/  ISETP.NE.AND P0, PT, R0, 0x2, PT ;  /* 0x000000020000780c */ /* 0x000fc80003f05270 */
[----:B------:R-:W-:Y:S02]  /*7940*/  SEL R4, RZ, 0x1, P0 ;  /* 0x00000001ff047807 */ /* 0x000fe40000000000 */
[----:B------:R-:W-:Y:S02]  /*7950*/  SEL R0, R0, RZ, P0 ;  /* 0x000000ff00007207 */ /* 0x000fe40000000000 */
[----:B------:R-:W-:-:S03]  /*7960*/  LOP3.LUT R4, R22, R4, RZ, 0x3c, !PT ;  /* 0x0000000416047212 */ /* 0x000fc600078e3cff */
[----:B-1----:R-:W-:Y:S02]  /*7970*/  IMAD R3, R0, 0x8, R12 ;  /* 0x0000000800037824 */ /* 0x002fe400078e020c */
[----:B------:R-:W-:Y:S02]  /*7980*/  IMAD.U32 R4, R4, -0x80000000, RZ ;  /* 0x8000000004047824 */ /* 0x000fe400078e00ff */
[----:B------:R-:W-:Y:S02]  /*7990*/  VIADD R0, R18, 0x1 ;  /* 0x0000000112007836 */ /* 0x000fe40000000000 */
[----:B------:R-:W1:Y:S03]  /*79a0*/  SYNCS.PHASECHK.TRANS64.TRYWAIT P1, [R3+URZ+0x50], R4 ;  /* 0x00005004030075a7 */ /* 0x000e6600080211ff */
[----:B------:R-:W-:-:S04]  /*79b0*/  ISETP.NE.AND P0, PT, R0, 0x2, PT ;  /* 0x000000020000780c */ /* 0x000fc80003f05270 */
[----:B------:R-:W-:Y:S02]  /*79c0*/  SEL R2, RZ, 0x1, P0 ;  /* 0x00000001ff027807 */ /* 0x000fe40000000000 */
[----:B------:R-:W-:Y:S02]  /*79d0*/  SEL R0, R0, RZ, P0 ;  /* 0x000000ff00007207 */ /* 0x000fe40000000000 */
[----:B------:R-:W-:-:S03]  /*79e0*/  LOP3.LUT R2, R20, R2, RZ, 0x3c, !PT ;  /* 0x0000000214027212 */ /* 0x000fc600078e3cff */
[----:B--2---:R-:W-:Y:S02]  /*79f0*/  IMAD R12, R0, 0x8, R12 ;  /* 0x00000008000c7824 */ /* 0x004fe400078e020c */
[----:B------:R-:W-:Y:S01]  /*7a00*/  IMAD.U32 R2, R2, -0x80000000, RZ ;  /* 0x8000000002027824 */ /* 0x000fe200078e00ff */
[----:B-1----:R-:W-:Y:S06]  /*7a10*/  @!P1 BRA `(.L_x_88) ;  /* 0x000001b000b49947 */ /* 0x002fec0003800000 */
.L_x_280:
[----:B------:R-:W-:Y:S05]  /*7a20*/  @P2 BRA `(.L_x_89) ;  /* 0x00000000000c2947 */ /* 0x000fea0003800000 */
[----:B------:R-:W-:-:S13]  /*7a30*/  ELECT P0, URZ, PT ;  /* 0x0000000000ff782f */ /* 0x000fda0003800000 */
[----:B------:R-:W-:-:S04]  /*7a40*/  @P0 MOV R0, 0x10000 ;  /* 0x0001000000000802 */ /* 0x000fc80000000f00 */
[----:B------:R2:W-:Y:S03]  /*7a50*/  @P0 SYNCS.ARRIVE.TRANS64 RZ, [R3+URZ+0x40], R0 ;  /* 0x0000400003ff09a7 */ /* 0x0005e600080000ff */
.L_x_89:
[----:B------:R-:W3:Y:S02]  /*7a60*/  SYNCS.PHASECHK.TRANS64.TRYWAIT P0, [R12+URZ+0x70], R2 ;  /* 0x000070020c0075a7 */ /* 0x000ee400080011ff */
[----:B---3--:R-:W-:Y:S05]  /*7a70*/  @!P0 BRA `(.L_x_90) ;  /* 0x000001b000b48947 */ /* 0x008fea0003800000 */
.L_x_282:
[----:B------:R-:W-:Y:S05]  /*7a80*/  @P2 BRA `(.L_x_24) ;  /* 0x00000000000c2947 */ /* 0x000fea0003800000 */
[----:B------:R-:W-:-:S13]  /*7a90*/  ELECT P0, URZ, PT ;  /* 0x0000000000ff782f */ /* 0x000fda0003800000 */
[----:B--2---:R-:W-:-:S04]  /*7aa0*/  @P0 MOV R0, 0x10000 ;  /* 0x0001000000000802 */ /* 0x004fc80000000f00 */
[----:B------:R3:W-:Y:S03]  /*7ab0*/  @P0 SYNCS.ARRIVE.TRANS64 RZ, [R12+URZ+0x60], R0 ;  /* 0x000060000cff09a7 */ /* 0x0007e600080000ff */
.L_x_24:
[----:B--23--:R-:W2:Y:S02]  /*7ac0*/  S2R R0, SR_TID.X ;  /* 0x0000000000007919 */ /* 0x00cea40000002100 */
[----:B--2---:R-:W-:-:S04]  /*7ad0*/  SHF.R.U32.HI R0, RZ, 0x5, R0 ;  /* 0x00000005ff007819 */ /* 0x004fc80000011600 */
[----:B------:R-:W-:-:S13]  /*7ae0*/  ISETP.NE.AND P0, PT, R0, 0x9, PT ;  /* 0x000000090000780c */ /* 0x000fda0003f05270 */
[----:B------:R-:W-:Y:S01]  /*7af0*/  @P0 NOP ;  /* 0x0000000000000918 */ /* 0x000fe20000000000 */
        /* <DEDUP_REMOVED lines=13> */
[----:B------:R-:W4:Y:S01]  /*7bd0*/  S2R R9, SR_CgaCtaId ;  /* 0x0000000000097919 */ /* 0x000f220000008800 */
[----:B---3--:R-:W-:Y:S01]  /*7be0*/  NOP ;  /* 0x0000000000007918 */ /* 0x008fe20000000000 */
[----:B------:R-:W-:Y:S02]  /*7bf0*/  MOV R0, 0x40 ;  /* 0x0000004000007802 */ /* 0x000fe40000000f00 */
[----:B------:R-:W-:Y:S02]  /*7c00*/  MOV R8, 0x400 ;  /* 0x0000040000087802 */ /* 0x000fe40000000f00 */
[C---:B----4-:R-:W-:Y:S02]  /*7c10*/  LEA R0, R9.reuse, R0, 0x18 ;  /* 0x0000000009007211 */ /* 0x050fe400078ec0ff */
[----:B------:R-:W-:-:S04]  /*7c20*/  LEA R8, R9, R8, 0x18 ;  /* 0x0000000809087211 */ /* 0x000fc800078ec0ff */
[----:B------:R-:W3:Y:S02]  /*7c30*/  LDS.U8 R0, [R0] ;  /* 0x0000000000007984 */ /* 0x000ee40000000000 */
[----:B---3--:R-:W-:-:S13]  /*7c40*/  ISETP.NE.AND P0, PT, R0, RZ, PT ;  /* 0x000000ff0000720c */ /* 0x008fda0003f05270 */
[----:B--2---:R-:W-:Y:S05]  /*7c50*/  @P0 BRA `(.L_x_92) ;  /* 0x0000000400480947 */ /* 0x004fea0003800000 */
[C---:B------:R-:W-:Y:S02]  /*7c60*/  LOP3.LUT R0, R9.reuse, 0x1, RZ, 0xc0, !PT ;  /* 0x0000000109007812 */ /* 0x040fe400078ec0ff */
[----:B-1----:R-:W-:Y:S02]  /*7c70*/  LOP3.LUT R10, R9, 0x1, RZ, 0x3c, !PT ;  /* 0x00000001090a7812 */ /* 0x002fe400078e3cff */
[----:B------:R-:W-:-:S13]  /*7c80*/  ISETP.NE.U32.AND P1, PT, R0, 0x1, PT ;  /* 0x000000010000780c */ /* 0x000fda0003f25070 */
[----:B------:R-:W-:Y:S05]  /*7c90*/  @!P1 BRA `(.L_x_93) ;  /* 0x0000000000c09947 */ /* 0x000fea0003800000 */
[----:B------:R-:W-:Y:S01]  /*7ca0*/  ELECT P0, URZ, PT ;  /* 0x0000000000ff782f */ /* 0x000fe20003800000 */
[----:B------:R-:W-:-:S12]  /*7cb0*/  BSSY B0, `(.L_x_93) ;  /* 0x000002e000007945 */ /* 0x000fd80003800000 */
[----:B------:R-:W-:Y:S05]  /*7cc0*/  @!P0 BRA `(.L_x_94) ;  /* 0x0000000000b08947 */ /* 0x000fea0003800000 */
[----:B------:R-:W-:-:S05]  /*7cd0*/  UMOV UR4, 0x10 ;  /* 0x0000001000047882 */ /* 0x000fca0000000000 */
[----:B------:R-:W-:Y:S04]  /*7ce0*/  DEPBAR.LE SB1, 0x36 ;  /* 0x00009d800000791a */ /* 0x000fe80000000000 */
[----:B------:R-:W1:Y:S02]  /*7cf0*/  UTCATOMSWS.2CTA.FIND_AND_SET.ALIGN UP0, UR4, UR4 ;  /* 0x00000004000475e3 */ /* 0x000e640008200800 */
[----:B-1----:R-:W-:-:S04]  /*7d00*/  PLOP3.LUT P0, PT, PT, PT, UP0, 0x80, 0x8 ;  /* 0x000000000008781c */ /* 0x002fc80003f0f008 */
[----:B------:R-:W-:-:S04]  /*7d10*/  SEL R0, RZ, 0xffffffff, !P0 ;  /* 0xffffffffff007807 */ /* 0x000fc80004000000 */
[----:B------:R-:W-:Y:S01]  /*7d20*/  ISETP.NE.AND P0, PT, R0, RZ, PT ;  /* 0x000000ff0000720c */ /* 0x000fe20003f05270 */
[----:B------:R-:W-:-:S12]  /*7d30*/  IMAD.U32 R0, RZ, RZ, UR4 ;  /* 0x00000004ff007e24 */ /* 0x000fd8000f8e00ff */
[----:B------:R-:W-:Y:S05]  /*7d40*/  @P0 BRA `(.L_x_95) ;  /* 0x0000000000240947 */ /* 0x000fea0003800000 */
.L_x_96:
[----:B------:R-:W-:Y:S05]  /*7d50*/  NANOSLEEP 0x64 ;  /* 0x000000640000795d */ /* 0x000fea0003800000 */
[----:B------:R-:W-:-:S05]  /*7d60*/  UMOV UR4, 0x10 ;  /* 0x0000001000047882 */ /* 0x000fca0000000000 */
[----:B------:R-:W-:Y:S04]  /*7d70*/  DEPBAR.LE SB1, 0x36 ;  /* 0x00009d800000791a */ /* 0x000fe80000000000 */
[----:B------:R-:W1:Y:S02]  /*7d80*/  UTCATOMSWS.2CTA.FIND_AND_SET.ALIGN UP0, UR4, UR4 ;  /* 0x00000004000475e3 */ /* 0x000e640008200800 */
[----:B-1----:R-:W-:-:S04]  /*7d90*/  PLOP3.LUT P0, PT, PT, PT, UP0, 0x80, 0x8 ;  /* 0x000000000008781c */ /* 0x002fc80003f0f008 */
[----:B------:R-:W-:-:S04]  /*7da0*/  SEL R0, RZ, 0xffffffff, !P0 ;  /* 0xffffffffff007807 */ /* 0x000fc80004000000 */
[----:B------:R-:W-:Y:S01]  /*7db0*/  ISETP.NE.AND P0, PT, R0, RZ, PT ;  /* 0x000000ff0000720c */ /* 0x000fe20003f05270 */
[----:B------:R-:W-:-:S12]  /*7dc0*/  IMAD.U32 R0, RZ, RZ, UR4 ;  /* 0x00000004ff007e24 */ /* 0x000fd8000f8e00ff */
[----:B------:R-:W-:Y:S05]  /*7dd0*/  @!P0 BRA `(.L_x_96) ;  /* 0xfffffffc00dc8947 */ /* 0x000fea000383ffff */
.L_x_95:
[----:B------:R-:W-:Y:S01]  /*7de0*/  MOV R2, 0x60 ;  /* 0x0000006000027802 */ /* 0x000fe20000000f00 */
[----:B------:R-:W-:Y:S01]  /*7df0*/  VIADD R7, R8, 0x188 ;  /* 0x0000018808077836 */ /* 0x000fe20000000000 */
[----:B------:R-:W-:Y:S01]  /*7e00*/  MOV R4, 0x58 ;  /* 0x0000005800047802 */ /* 0x000fe20000000f00 */
[----:B------:R-:W-:Y:S01]  /*7e10*/  IMAD.MOV.U32 R12, RZ, RZ, 0x4 ;  /* 0x00000004ff0c7424 */ /* 0x000fe200078e00ff */
[C---:B------:R-:W-:Y:S02]  /*7e20*/  LEA R6, R9.reuse, R2, 0x18 ;  /* 0x0000000209067211 */ /* 0x040fe400078ec0ff */
[----:B------:R-:W-:-:S03]  /*7e30*/  LEA R4, R9, R4, 0x18 ;  /* 0x0000000409047211 */ /* 0x000fc600078ec0ff */
[----:B------:R-:W1:Y:S02]  /*7e40*/  LDS R2, [R6] ;  /* 0x0000000006027984 */ /* 0x000e640000000800 */
[----:B-1----:R-:W-:-:S04]  /*7e50*/  IMAD.U32 R2, R2, -0x80000000, RZ ;  /* 0x8000000002027824 */ /* 0x002fc800078e00ff */
[----:B------:R-:W1:Y:S02]  /*7e60*/  SYNCS.PHASECHK.TRANS64.TRYWAIT P0, [R4+URZ], R2 ;  /* 0x00000002040075a7 */ /* 0x000e6400080011ff */
[----:B-1----:R-:W-:Y:S05]  /*7e70*/  @P0 BRA `(.L_x_97) ;  /* 0x0000000000080947 */ /* 0x002fea0003800000 */
[----:B------:R-:W1:Y:S02]  /*7e80*/  SYNCS.PHASECHK.TRANS64.TRYWAIT P0, [R4+URZ], R2 ;  /* 0x00000002040075a7 */ /* 0x000e6400080011ff */
[----:B-1----:R-:W-:Y:S05]  /*7e90*/  @!P0 BRA `(.L_x_98) ;  /* 0x000001ac00c48947 */ /* 0x002fea0003800000 */
.L_x_97:
[----:B------:R-:W-:Y:S01]  /*7ea0*/  PRMT R5, R10, 0x654, R4 ;  /* 0x000006540a057816 */ /* 0x000fe20000000004 */
[----:B-1----:R-:W-:Y:S01]  /*7eb0*/  IMAD.SHL.U32 R3, R0, 0x20, RZ ;  /* 0x0000002000037824 */ /* 0x002fe200078e00ff */
[----:B------:R-:W-:Y:S01]  /*7ec0*/  PRMT R4, R10, 0x654, R7 ;  /* 0x000006540a047816 */ /* 0x000fe20000000007 */
[----:B------:R-:W-:Y:S01]  /*7ed0*/  IMAD.MOV.U32 R11, RZ, RZ, 0xffff ;  /* 0x0000ffffff0b7424 */ /* 0x000fe200078e00ff */
[----:B------:R1:W-:Y:S01]  /*7ee0*/  SYNCS.ARRIVE.TRANS64.RED RZ, [R5+URZ], R12 ;  /* 0x0000000c05ff79a7 */ /* 0x0003e200080004ff */
[----:B------:R-:W-:Y:S01]  /*7ef0*/  VIADD R2, R0, 0x10 ;  /* 0x0000001000027836 */ /* 0x000fe20000000000 */
[----:B------:R2:W-:Y:S04]  /*7f00*/  STS [R8+0x188], R3 ;  /* 0x0001880308007388 */ /* 0x0005e80000000800 */
[----:B------:R3:W-:Y:S01]  /*7f10*/  STAS [R4.64], R0 ;  /* 0x0000000004007dbd */ /* 0x0007e2000c0008ff */
[----:B------:R-:W-:-:S02]  /*7f20*/  SHF.L.U32 R2, R44, R2, RZ ;  /* 0x000000022c027219 */ /* 0x000fc400000006ff */
[----:B--2---:R-:W-:-:S04]  /*7f30*/  SHF.L.U32 R3, R11, R0, RZ ;  /* 0x000000000b037219 */ /* 0x004fc800000006ff */
[----:B------:R-:W-:Y:S02]  /*7f40*/  LOP3.LUT R2, R2, R3, RZ, 0xfc, !PT ;  /* 0x0000000302027212 */ /* 0x000fe400078efcff */
[----:B---3--:R-:W-:-:S04]  /*7f50*/  MOV R0, 0x50 ;  /* 0x0000005000007802 */ /* 0x008fc80000000f00 */
[----:B------:R-:W-:-:S05]  /*7f60*/  LEA R0, R9, R0, 0x18 ;  /* 0x0000000009007211 */ /* 0x000fca00078ec0ff */
[----:B------:R1:W-:Y:S04]  /*7f70*/  ATOMS.OR RZ, [R0], R2 ;  /* 0x0000000200ff738c */ /* 0x0003e80003000000 */
[----:B------:R1:W-:Y:S02]  /*7f80*/  ATOMS.XOR RZ, [R6], R44 ;  /* 0x0000002c06ff738c */ /* 0x0003e40003800000 */
.L_x_94:
[----:B------:R-:W-:Y:S05]  /*7f90*/  BSYNC B0 ;  /* 0x0000000000007941 */ /* 0x000fea0003800000 */
.L_x_93:
[----:B------:R-:W-:Y:S05]  /*7fa0*/  @P1 BRA `(.L_x_99) ;  /* 0x0000000000841947 */ /* 0x000fea0003800000 */
[----:B------:R-:W-:Y:S05]  /*7fb0*/  WARPSYNC.ALL ;  /* 0x0000000000007948 */ /* 0x000fea0003800000 */
[----:B------:R-:W-:Y:S01]  /*7fc0*/  NOP ;  /* 0x0000000000007918 */ /* 0x000fe20000000000 */
[----:B------:R-:W-:-:S13]  /*7fd0*/  ELECT P0, URZ, PT ;  /* 0x0000000000ff782f */ /* 0x000fda0003800000 */
[----:B------:R-:W-:Y:S05]  /*7fe0*/  @!P0 BRA `(.L_x_99) ;  /* 0x0000000000748947 */ /* 0x000fea0003800000 */
[----:B-1----:R-:W-:-:S04]  /*7ff0*/  MOV R0, 0x60 ;  /* 0x0000006000007802 */ /* 0x002fc80000000f00 */
[----:B------:R-:W-:Y:S02]  /*8000*/  LEA R6, R9, R0, 0x18 ;  /* 0x0000000009067211 */ /* 0x000fe400078ec0ff */
[----:B------:R-:W-:-:S03]  /*8010*/  MOV R0, 0x58 ;  /* 0x0000005800007802 */ /* 0x000fc60000000f00 */
[----:B------:R-:W1:Y:S01]  /*8020*/  LDS R2, [R6] ;  /* 0x0000000006027984 */ /* 0x000e620000000800 */
[----:B------:R-:W-:Y:S01]  /*8030*/  LEA R4, R9, R0, 0x18 ;  /* 0x0000000009047211 */ /* 0x000fe200078ec0ff */
[----:B-1----:R-:W-:-:S04]  /*8040*/  IMAD.U32 R2, R2, -0x80000000, RZ ;  /* 0x8000000002027824 */ /* 0x002fc800078e00ff */
[----:B------:R-:W1:Y:S02]  /*8050*/  SYNCS.PHASECHK.TRANS64.TRYWAIT P0, [R4+URZ], R2 ;  /* 0x00000002040075a7 */ /* 0x000e6400080011ff */
[----:B-1----:R-:W-:Y:S05]  /*8060*/  @P0 BRA `(.L_x_100) ;  /* 0x0000000000080947 */ /* 0x002fea0003800000 */
[----:B------:R-:W1:Y:S02]  /*8070*/  SYNCS.PHASECHK.TRANS64.TRYWAIT P0, [R4+URZ], R2 ;  /* 0x00000002040075a7 */ /* 0x000e6400080011ff */
[----:B-1----:R-:W-:Y:S05]  /*8080*/  @!P0 BRA `(.L_x_101) ;  /* 0x000001ac00608947 */ /* 0x002fea0003800000 */
.L_x_100:
[----:B------:R-:W2:Y:S01]  /*8090*/  LDS R0, [R8+0x188] ;  /* 0x0001880008007984 */ /* 0x000ea20000000800 */
[----:B-1----:R-:W-:Y:S02]  /*80a0*/  IMAD.MOV.U32 R3, RZ, RZ, 0xffff ;  /* 0x0000ffffff037424 */ /* 0x002fe400078e00ff */
[----:B--2---:R-:W-:-:S03]  /*80b0*/  IMAD.SHL.U32 R5, R0, 0x20, RZ ;  /* 0x0000002000057824 */ /* 0x004fc600078e00ff */
[----:B------:R-:W-:Y:S01]  /*80c0*/  SHF.L.U32 R3, R3, R0, RZ ;  /* 0x0000000003037219 */ /* 0x000fe200000006ff */
[----:B------:R-:W-:Y:S01]  /*80d0*/  VIADD R2, R0, 0x10 ;  /* 0x0000001000027836 */ /* 0x000fe20000000000 */
[----:B------:R2:W-:Y:S01]  /*80e0*/  STS [R8+0x188], R5 ;  /* 0x0001880508007388 */ /* 0x0005e20000000800 */
[----:B------:R-:W-:-:S03]  /*80f0*/  MOV R0, 0x50 ;  /* 0x0000005000007802 */ /* 0x000fc60000000f00 */
[----:B------:R-:W-:-:S04]  /*8100*/  SHF.L.U32 R2, R44, R2, RZ ;  /* 0x000000022c027219 */ /* 0x000fc800000006ff */
[----:B------:R-:W-:Y:S02]  /*8110*/  LOP3.LUT R3, R2, R3, RZ, 0xfc, !PT ;  /* 0x0000000302037212 */ /* 0x000fe400078efcff */
[----:B------:R-:W-:Y:S02]  /*8120*/  LEA R2, R9, R0, 0x18 ;  /* 0x0000000009027211 */ /* 0x000fe400078ec0ff */
[----:B------:R-:W-:-:S03]  /*8130*/  PRMT R0, R10, 0x654, R4 ;  /* 0x000006540a007816 */ /* 0x000fc60000000004 */
[----:B------:R2:W-:Y:S01]  /*8140*/  ATOMS.OR RZ, [R2], R3 ;  /* 0x0000000302ff738c */ /* 0x0005e20003000000 */
[----:B------:R2:W-:Y:S03]  /*8150*/  SYNCS.ARRIVE.TRANS64.RED.A1T0 RZ, [R0+URZ], RZ ;  /* 0x000000ff00ff79a7 */ /* 0x0005e600081004ff */
[----:B------:R2:W-:Y:S01]  /*8160*/  ATOMS.XOR RZ, [R6], R44 ;  /* 0x0000002c06ff738c */ /* 0x0005e20003800000 */
[----:B------:R-:W-:Y:S05]  /*8170*/  BRA `(.L_x_99) ;  /* 0x0000000000107947 */ /* 0x000fea0003800000 */
.L_x_92:
[----:B------:R-:W-:Y:S02]  /*8180*/  MOV R0, 0xffffffff ;  /* 0xffffffff00007802 */ /* 0x000fe40000000f00 */
[----:B------:R-:W-:-:S03]  /*8190*/  MOV R2, 0x81c0 ;  /* 0x000081c000027802 */ /* 0x000fc60000000f00 */
[----:B------:R2:W-:Y:S04]  /*81a0*/  STS [R8+0x188], R0 ;  /* 0x0001880008007388 */ /* 0x0005e80000000800 */
[----:B-12---:R-:W-:Y:S05]  /*81b0*/  CALL.REL.NOINC `($__internal_1_$__cuda_sm10x_tcgen05_guardrail_trap_phase_invalid_during_alloc) ;  /* 0x000001cc00087944 */ /* 0x006fea0003c00000 */
.L_x_99:
[----:B------:R-:W-:Y:S05]  /*81c0*/  WARPSYNC.ALL ;  /* 0x0000000000007948 */ /* 0x000fea0003800000 */
[----:B------:R-:W-:Y:S01]  /*81d0*/  NOP ;  /* 0x0000000000007918 */ /* 0x000fe20000000000 */
[----:B-12---:R-:W1:Y:S01]  /*81e0*/  S2R R2, SR_CgaCtaId ;  /* 0x0000000000027919 */ /* 0x006e620000008800 */
[----:B------:R-:W2:Y:S01]  /*81f0*/  S2R R6, SR_CTAID.X ;  /* 0x0000000000067919 */ /* 0x000ea20000002500 */
[----:B------:R-:W-:-:S05]  /*8200*/  CS2R.32 R4, SR_CgaSize ;  /* 0x0000000000047805 */ /* 0x000fca0000008a00 */
[----:B------:R-:W-:-:S06]  /*8210*/  IMAD R4, R4, -0xa0, RZ ;  /* 0xffffff6004047824 */ /* 0x000fcc00078e02ff */
[----:B------:R-:W3:Y:S01]  /*8220*/  LDC R4, c[0x0][R4+0x2b0] ;  /* 0x0000ac0004047b82 */ /* 0x000ee20000000800 */
[----:B------:R-:W-:Y:S01]  /*8230*/  MOV R3, 0x400 ;  /* 0x0000040000037802 */ /* 0x000fe20000000f00 */
[----:B------:R-:W4:Y:S01]  /*8240*/  S2R R8, SR_CgaCtaId ;  /* 0x0000000000087919 */ /* 0x000f220000008800 */
[----:B------:R-:W5:Y:S01]  /*8250*/  LDL.LU R0, [R1+0x118] ;  /* 0x0001180001007983 */ /* 0x000f620000300800 */
[----:B------:R-:W-:-:S05]  /*8260*/  CS2R.32 R5, SR_CgaSize ;  /* 0x0000000000057805 */ /* 0x000fca0000008a00 */
[----:B------:R-:W-:-:S06]  /*8270*/  IMAD R5, R5, -0xa0, RZ ;  /* 0xffffff6005057824 */ /* 0x000fcc00078e02ff */
[----:B------:R-:W4:Y:S01]  /*8280*/  LDC R5, c[0x0][R5+0x2a0] ;  /* 0x0000a80005057b82 */ /* 0x000f220000000800 */
[----:B------:R-:W-:Y:S01]  /*8290*/  HFMA2 R62, -RZ, RZ, 0, 0 ;  /* 0x00000000ff3e7431 */ /* 0x000fe200000001ff */
[----:B------:R-:W-:Y:S01]  /*82a0*/  UMOV UR41, 0x40004040 ;  /* 0x4000404000297882 */ /* 0x000fe20000000000 */
[----:B------:R-:W-:Y:S01]  /*82b0*/  UMOV UR39, 0x40004040 ;  /* 0x4000404000277882 */ /* 0x000fe20000000000 */
[----:B------:R-:W-:Y:S01]  /*82c0*/  UMOV UR37, 0x40004040 ;  /* 0x4000404000257882 */ /* 0x000fe20000000000 */
[----:B------:R-:W-:Y:S01]  /*82d0*/  UMOV UR35, 0x40004040 ;  /* 0x4000404000237882 */ /* 0x000fe20000000000 */
[----:B------:R-:W-:Y:S01]  /*82e0*/  UMOV UR33, 0x40004040 ;  /* 0x4000404000217882 */ /* 0x000fe20000000000 */
[----:B------:R-:W-:Y:S01]  /*82f0*/  UMOV UR31, 0x40004040 ;  /* 0x40004040001f7882 */ /* 0x000fe20000000000 */
[----:B------:R-:W5:Y:S01]  /*8300*/  LDC R10, c[0x0][0x380] ;  /* 0x0000e000ff0a7b82 */ /* 0x000f620000000800 */
[----:B------:R-:W-:Y:S01]  /*8310*/  UMOV UR29, 0x40004040 ;  /* 0x40004040001d7882 */ /* 0x000fe20000000000 */
        /* <DEDUP_REMOVED lines=9> */
[----:B-1----:R-:W-:Y:S01]  /*83b0*/  LEA R2, R2, R3, 0x18 ;  /* 0x0000000302027211 */ /* 0x002fe200078ec0ff */
[----:B------:R-:W-:Y:S01]  /*83c0*/  UMOV UR7, 0x40004040 ;  /* 0x4000404000077882 */ /* 0x000fe20000000000 */
[----:B------:R-:W-:Y:S01]  /*83d0*/  UMOV UR5, 0x40004040 ;  /* 0x4000404000057882 */ /* 0x000fe20000000000 */
[----:B------:R-:W-:Y:S01]  /*83e0*/  IMAD.MOV.U32 R20, RZ, RZ, 0x1 ;  /* 0x00000001ff147424 */ /* 0x000fe200078e00ff */
[----:B------:R-:W-:Y:S01]  /*83f0*/  R2UR UR13, R2 ;  /* 0x00000000020d72ca */ /* 0x000fe200000e0000 */
[----:B--2---:R1:W-:Y:S01]  /*8400*/  STL [R1+0x118], R6 ;  /* 0x0001180601007387 */ /* 0x0043e20000100800 */
[----:B------:R-:W-:-:S02]  /*8410*/  I2FP.F32.U32 R2, R6 ;  /* 0x0000000600027245 */ /* 0x000fc40000201000 */
[----:B------:R-:W-:Y:S02]  /*8420*/  CS2R R106, SRZ ;  /* 0x00000000006a7805 */ /* 0x000fe4000001ff00 */
[----:B------:R-:W-:Y:S01]  /*8430*/  CS2R R108, SRZ ;  /* 0x00000000006c7805 */ /* 0x000fe2000001ff00 */
[----:B------:R-:W-:Y:S01]  /*8440*/  IMAD.MOV.U32 R14, RZ, RZ, RZ ;  /* 0x000000ffff0e7224 */ /* 0x000fe200078e00ff */
[----:B------:R-:W-:Y:S01]  /*8450*/  CS2R R12, SRZ ;  /* 0x00000000000c7805 */ /* 0x000fe2000001ff00 */
[----:B---3--:R-:W-:Y:S01]  /*8460*/  FMUL R2, R4, R2 ;  /* 0x0000000204027220 */ /* 0x008fe20000400000 */
[----:B------:R-:W-:Y:S01]  /*8470*/  MOV R4, 0x400 ;  /* 0x0000040000047802 */ /* 0x000fe20000000f00 */
[----:B------:R-:W-:Y:S01]  /*8480*/  IMAD.MOV.U32 R63, RZ, RZ, 0x1 ;  /* 0x00000001ff3f7424 */ /* 0x000fe200078e00ff */
[----:B------:R-:W-:Y:S01]  /*8490*/  MOV R127, UR37 ;  /* 0x00000025007f7c02 */ /* 0x000fe20008000f00 */
[----:B------:R-:W-:Y:S01]  /*84a0*/  IMAD.MOV.U32 R64, RZ, RZ, 0x1 ;  /* 0x00000001ff407424 */ /* 0x000fe200078e00ff */
[----:B----4-:R-:W-:Y:S01]  /*84b0*/  LEA R8, R8, R4, 0x18 ;  /* 0x0000000408087211 */ /* 0x010fe200078ec0ff */
[----:B------:R-:W2:Y:S01]  /*84c0*/  F2I.U32.TRUNC.NTZ R2, R2 ;  /* 0x0000000200027305 */ /* 0x000ea2000020f000 */
[----:B------:R-:W-:Y:S01]  /*84d0*/  IMAD.U32 R7, RZ, RZ, UR13 ;  /* 0x0000000dff077e24 */ /* 0x000fe2000f8e00ff */
[----:B------:R-:W-:Y:S01]  /*84e0*/  MOV R141, UR33 ;  /* 0x00000021008d7c02 */ /* 0x000fe20008000f00 */
[----:B------:R-:W-:Y:S01]  /*84f0*/  IMAD.MOV.U32 R60, RZ, RZ, RZ ;  /* 0x000000ffff3c7224 */ /* 0x000fe200078e00ff */
[----:B------:R-:W-:Y:S01]  /*8500*/  R2UR UR4, R8 ;  /* 0x00000000080472ca */ /* 0x000fe200000e0000 */
[C---:B------:R-:W-:Y:S01]  /*8510*/  VIADD R3, R7.reuse, 0x10800 ;  /* 0x0001080007037836 */ /* 0x040fe20000000000 */
[----:B------:R-:W-:Y:S01]  /*8520*/  IADD3 R144, PT, PT, R7, 0x198, RZ ;  /* 0x0000019807907810 */ /* 0x000fe20007ffe0ff */
[----:B------:R-:W-:Y:S01]  /*8530*/  IMAD.U32 R143, RZ, RZ, UR39 ;  /* 0x00000027ff8f7e24 */ /* 0x000fe2000f8e00ff */
[----:B------:R-:W-:Y:S01]  /*8540*/  MOV R137, UR29 ;  /* 0x0000001d00897c02 */ /* 0x000fe20008000f00 */
[----:B------:R-:W-:Y:S01]  /*8550*/  IMAD.U32 R139, RZ, RZ, UR31 ;  /* 0x0000001fff8b7e24 */ /* 0x000fe2000f8e00ff */
[----:B------:R-:W-:Y:S01]  /*8560*/  SHF.R.U32.HI R3, RZ, 0x4, R3 ;  /* 0x00000004ff037819 */ /* 0x000fe20000011603 */
[----:B------:R-:W-:Y:S01]  /*8570*/  IMAD.U32 R135, RZ, RZ, UR27 ;  /* 0x0000001bff877e24 */ /* 0x000fe2000f8e00ff */
[----:B------:R-:W-:Y:S01]  /*8580*/  PRMT R144, RZ, 0x654, R144 ;  /* 0x00000654ff907816 */ /* 0x000fe20000000090 */
[----:B------:R-:W-:Y:S01]  /*8590*/  IMAD.U32 R131, RZ, RZ, UR23 ;  /* 0x00000017ff837e24 */ /* 0x000fe2000f8e00ff */
[----:B------:R-:W-:Y:S01]  /*85a0*/  LOP3.LUT R4, R3, 0x3fc0, RZ, 0xc0, !PT ;  /* 0x00003fc003047812 */ /* 0x000fe200078ec0ff */
[----:B--2---:R-:W-:Y:S01]  /*85b0*/  IMAD.MOV R3, RZ, RZ, -R2 ;  /* 0x000000ffff037224 */ /* 0x004fe200078e0a02 */
[----:B------:R-:W-:Y:S01]  /*85c0*/  MOV R133, UR25 ;  /* 0x0000001900857c02 */ /* 0x000fe20008000f00 */
[----:B------:R-:W-:Y:S01]  /*85d0*/  IMAD.U32 R125, RZ, RZ, UR19 ;  /* 0x00000013ff7d7e24 */ /* 0x000fe2000f8e00ff */
[----:B------:R-:W-:Y:S01]  /*85e0*/  LOP3.LUT R2, R4, 0x10000, RZ, 0xfc, !PT ;  /* 0x0001000004027812 */ /* 0x000fe200078efcff */
[----:B------:R-:W-:Y:S01]  /*85f0*/  IMAD R3, R5, R3, R6 ;  /* 0x0000000305037224 */ /* 0x000fe200078e0206 */
[----:B------:R-:W-:Y:S01]  /*8600*/  MOV R129, UR21 ;  /* 0x0000001500817c02 */ /* 0x000fe20008000f00 */
[----:B-1----:R-:W-:Y:S01]  /*8610*/  VIADD R6, R7, 0x12800 ;  /* 0x0001280007067836 */ /* 0x002fe20000000000 */
[C---:B------:R-:W-:Y:S01]  /*8620*/  IADD3 R5, PT, PT, R2.reuse, 0x2, RZ ;  /* 0x0000000202057810 */ /* 0x040fe20007ffe0ff */
[----:B------:R-:W-:Y:S01]  /*8630*/  VIADD R4, R2, 0x4 ;  /* 0x0000000402047836 */ /* 0x000fe20000000000 */
[----:B------:R1:W-:Y:S01]  /*8640*/  STL [R1+0x3c], R3 ;  /* 0x00003c0301007387 */ /* 0x0003e20000100800 */
[----:B------:R-:W-:Y:S01]  /*8650*/  MOV R123, UR17 ;  /* 0x00000011007b7c02 */ /* 0x000fe20008000f00 */
[----:B------:R-:W-:Y:S01]  /*8660*/  IMAD.U32 R121, RZ, RZ, UR15 ;  /* 0x0000000fff797e24 */ /* 0x000fe2000f8e00ff */
[----:B------:R-:W-:Y:S01]  /*8670*/  R2UR UR8, R5 ;  /* 0x00000000050872ca */ /* 0x000fe200000e0000 */
[----:B------:R-:W-:Y:S01]  /*8680*/  IMAD.U32 R113, RZ, RZ, UR5 ;  /* 0x00000005ff717e24 */ /* 0x000fe2000f8e00ff */
[----:B------:R-:W-:Y:S01]  /*8690*/  R2UR UR6, R4 ;  /* 0x00000000040672ca */ /* 0x000fe200000e0000 */
[----:B------:R-:W-:Y:S01]  /*86a0*/  IMAD.U32 R115, RZ, RZ, UR7 ;  /* 0x00000007ff737e24 */ /* 0x000fe2000f8e00ff */
[----:B------:R-:W-:Y:S01]  /*86b0*/  SHF.R.U32.HI R6, RZ, 0x4, R6 ;  /* 0x00000004ff067819 */ /* 0x000fe20000011606 */
[----:B------:R-:W-:Y:S01]  /*86c0*/  UMOV UR77, 0x40004040 ;  /* 0x40004040004d7882 */ /* 0x000fe20000000000 */
[----:B------:R-:W-:Y:S01]  /*86d0*/  MOV R119, UR11 ;  /* 0x0000000b00777c02 */ /* 0x000fe20008000f00 */
[----:B------:R-:W-:Y:S01]  /*86e0*/  UMOV UR75, 0x40004040 ;  /* 0x40004040004b7882 */ /* 0x000fe20000000000 */
[----:B------:R-:W-:Y:S01]  /*86f0*/  LOP3.LUT R4, R6, 0x3fc0, RZ, 0xc0, !PT ;  /* 0x00003fc006047812 */ /* 0x000fe200078ec0ff */
[----:B------:R-:W-:Y:S01]  /*8700*/  UMOV UR73, 0x40004040 ;  /* 0x4000404000497882 */ /* 0x000fe20000000000 */
[----:B------:R-:W-:Y:S01]  /*8710*/  MOV R117, UR9 ;  /* 0x0000000900757c02 */ /* 0x000fe20008000f00 */
[----:B------:R-:W-:Y:S01]  /*8720*/  UMOV UR71, 0x40004040 ;  /* 0x4000404000477882 */ /* 0x000fe20000000000 */
[----:B------:R-:W-:Y:S01]  /*8730*/  UMOV UR69, 0x40004040 ;  /* 0x4000404000457882 */ /* 0x000fe20000000000 */
[----:B------:R-:W-:-:S02]  /*8740*/  UMOV UR67, 0x40004040 ;  /* 0x4000404000437882 */ /* 0x000fc40000000000 */
[----:B------:R-:W-:Y:S02]  /*8750*/  IMAD.U32 R6, RZ, RZ, UR6 ;  /* 0x00000006ff067e24 */ /* 0x000fe4000f8e00ff */
[----:B-1----:R-:W-:-:S05]  /*8760*/  VIADD R3, R2, 0x6 ;  /* 0x0000000602037836 */ /* 0x002fca0000000000 */
[----:B------:R-:W-:Y:S01]  /*8770*/  R2UR UR4, R3 ;  /* 0x00000000030472ca */ /* 0x000fe200000e0000 */
[----:B------:R-:W-:-:S05]  /*8780*/  IMAD.U32 R3, RZ, RZ, UR8 ;  /* 0x00000008ff037e24 */ /* 0x000fca000f8e00ff */
[----:B------:R1:W-:Y:S04]  /*8790*/  STL [R1+0x38], R3 ;  /* 0x0000380301007387 */ /* 0x0003e80000100800 */
[----:B------:R2:W-:Y:S03]  /*87a0*/  STL [R1+0x34], R6 ;  /* 0x0000340601007387 */ /* 0x0005e60000100800 */
[----:B------:R-:W-:Y:S01]  /*87b0*/  IMAD.U32 R5, RZ, RZ, UR4 ;  /* 0x00000004ff057e24 */ /* 0x000fe2000f8e00ff */
[----:B------:R-:W-:-:S04]  /*87c0*/  R2UR UR4, R2 ;  /* 0x00000000020472ca */ /* 0x000fc800000e0000 */
[----:B------:R3:W-:Y:S09]  /*87d0*/  STL [R1+0x30], R5 ;  /* 0x0000300501007387 */ /* 0x0007f20000100800 */
[----:B------:R-:W-:Y:S01]  /*87e0*/  IMAD.U32 R67, RZ, RZ, UR4 ;  /* 0x00000004ff437e24 */ /* 0x000fe2000f8e00ff */
[----:B-1----:R-:W-:-:S04]  /*87f0*/  IADD3 R3, PT, PT, R2, 0x2, RZ ;  /* 0x0000000202037810 */ /* 0x002fc80007ffe0ff */
[----:B------:R-:W-:Y:S01]  /*8800*/  R2UR UR4, R3 ;  /* 0x00000000030472ca */ /* 0x000fe200000e0000 */
[----:B--2---:R-:W-:-:S05]  /*8810*/  VIADD R6, R2, 0x4 ;  /* 0x0000000402067836 */ /* 0x004fca0000000000 */
[----:B------:R-:W-:Y:S01]  /*8820*/  R2UR UR6, R6 ;  /* 0x00000000060672ca */ /* 0x000fe200000e0000 */
[----:B------:R-:W-:Y:S02]  /*8830*/  VIADD R6, R7, 0x800 ;  /* 0x0000080007067836 */ /* 0x000fe40000000000 */
[----:B---3--:R-:W-:Y:S01]  /*8840*/  VIADD R5, R2, 0x6 ;  /* 0x0000000602057836 */ /* 0x008fe20000000000 */
[----:B------:R-:W-:Y:S02]  /*8850*/  LOP3.LUT R2, R4, 0x10000, RZ, 0xfc, !PT ;  /* 0x0001000004027812 */ /* 0x000fe400078efcff */
[----:B------:R-:W-:Y:S02]  /*8860*/  SHF.R.U32.HI R6, RZ, 0x4, R6 ;  /* 0x00000004ff067819 */ /* 0x000fe40000011606 */
[----:B------:R-:W-:Y:S01]  /*8870*/  MOV R103, UR4 ;  /* 0x0000000400677c02 */ /* 0x000fe20008000f00 */
[C---:B------:R-:W-:Y:S01]  /*8880*/  VIADD R3, R2.reuse, 0x6 ;  /* 0x0000000602037836 */ /* 0x040fe20000000000 */
[----:B------:R-:W-:Y:S01]  /*8890*/  R2UR UR4, R5 ;  /* 0x00000000050472ca */ /* 0x000fe200000e0000 */
[C---:B------:R-:W-:Y:S01]  /*88a0*/  VIADD R5, R2.reuse, 0x2 ;  /* 0x0000000202057836 */ /* 0x040fe20000000000 */
[----:B------:R-:W-:Y:S01]  /*88b0*/  IADD3 R4, PT, PT, R2, 0x4, RZ ;  /* 0x0000000402047810 */ /* 0x000fe20007ffe0ff */
[----:B------:R-:W-:Y:S01]  /*88c0*/  IMAD.U32 R102, RZ, RZ, UR6 ;  /* 0x00000006ff667e24 */ /* 0x000fe2000f8e00ff */
[----:B------:R-:W-:-:S02]  /*88d0*/  R2UR UR6, R3 ;  /* 0x00000000030672ca */ /* 0x000fc400000e0000 */
[----:B------:R-:W-:Y:S02]  /*88e0*/  R2UR UR8, R5 ;  /* 0x00000000050872ca */ /* 0x000fe400000e0000 */
[----:B------:R-:W-:-:S05]  /*88f0*/  LOP3.LUT R6, R6, 0x3fc0, RZ, 0xc0, !PT ;  /* 0x00003fc006067812 */ /* 0x000fca00078ec0ff */
[----:B------:R-:W-:Y:S01]  /*8900*/  IMAD.U32 R101, RZ, RZ, UR4 ;  /* 0x00000004ff657e24 */ /* 0x000fe2000f8e00ff */
[----:B------:R-:W-:-:S05]  /*8910*/  R2UR UR4, R4 ;  /* 0x00000000040472ca */ /* 0x000fca00000e0000 */
[----:B------:R-:W-:Y:S02]  /*8920*/  IMAD.U32 R3, RZ, RZ, UR8 ;  /* 0x00000008ff037e24 */ /* 0x000fe4000f8e00ff */
[----:B------:R-:W-:-:S03]  /*8930*/  IMAD.U32 R100, RZ, RZ, UR8 ;  /* 0x00000008ff647e24 */ /* 0x000fc6000f8e00ff */
[----:B------:R1:W-:Y:S03]  /*8940*/  STL [R1+0x2c], R3 ;  /* 0x00002c0301007387 */ /* 0x0003e60000100800 */
[----:B------:R-:W-:Y:S01]  /*8950*/  IMAD.U32 R4, RZ, RZ, UR4 ;  /* 0x00000004ff047e24 */ /* 0x000fe2000f8e00ff */
[----:B------:R-:W-:-:S04]  /*8960*/  R2UR UR4, R2 ;  /* 0x00000000020472ca */ /* 0x000fc800000e0000 */
[----:B------:R2:W-:Y:S09]  /*8970*/  STL [R1+0x28], R4 ;  /* 0x0000280401007387 */ /* 0x0005f20000100800 */
[----:B------:R-:W-:Y:S02]  /*8980*/  IMAD.U32 R66, RZ, RZ, UR4 ;  /* 0x00000004ff427e24 */ /* 0x000fe4000f8e00ff */
[----:B-1----:R-:W-:-:S05]  /*8990*/  IMAD.U32 R3, RZ, RZ, UR6 ;  /* 0x00000006ff037e24 */ /* 0x002fca000f8e00ff */
[----:B------:R1:W-:Y:S01]  /*89a0*/  STL [R1+0x24], R3 ;  /* 0x0000240301007387 */ /* 0x0003e20000100800 */
[----:B--2---:R-:W-:-:S04]  /*89b0*/  IADD3 R4, PT, PT, R2, 0x4, RZ ;  /* 0x0000000402047810 */ /* 0x004fc80007ffe0ff */
[----:B------:R-:W-:-:S13]  /*89c0*/  R2UR UR6, R4 ;  /* 0x00000000040672ca */ /* 0x000fda00000e0000 */
[----:B------:R-:W-:Y:S01]  /*89d0*/  MOV R99, UR6 ;  /* 0x0000000600637c02 */ /* 0x000fe20008000f00 */
[----:B-1----:R-:W-:Y:S01]  /*89e0*/  VIADD R3, R2, 0x6 ;  /* 0x0000000602037836 */ /* 0x002fe20000000000 */
[----:B------:R-:W-:-:S04]  /*89f0*/  LOP3.LUT R2, R6, 0x10000, RZ, 0xfc, !PT ;  /* 0x0001000006027812 */ /* 0x000fc800078efcff */
[----:B------:R-:W-:Y:S01]  /*8a00*/  R2UR UR4, R3 ;  /* 0x00000000030472ca */ /* 0x000fe200000e0000 */
[C---:B------:R-:W-:Y:S02]  /*8a10*/  VIADD R6, R2.reuse, 0x2 ;  /* 0x0000000202067836 */ /* 0x040fe40000000000 */
[C---:B------:R-:W-:Y:S02]  /*8a20*/  VIADD R5, R2.reuse, 0x4 ;  /* 0x0000000402057836 */ /* 0x040fe40000000000 */
[C---:B------:R-:W-:Y:S02]  /*8a30*/  VIADD R3, R2.reuse, 0x200 ;  /* 0x0000020002037836 */ /* 0x040fe40000000000 */
[----:B------:R-:W-:Y:S01]  /*8a40*/  VIADD R4, R2, 0x6 ;  /* 0x0000000602047836 */ /* 0x000fe20000000000 */
[----:B------:R-:W-:-:S04]  /*8a50*/  R2UR UR8, R5 ;  /* 0x00000000050872ca */ /* 0x000fc800000e0000 */
[----:B------:R-:W-:Y:S01]  /*8a60*/  R2UR UR6, R4 ;  /* 0x00000000040672ca */ /* 0x000fe200000e0000 */
[----:B------:R-:W-:Y:S01]  /*8a70*/  IMAD.U32 R98, RZ, RZ, UR4 ;  /* 0x00000004ff627e24 */ /* 0x000fe2000f8e00ff */
[----:B------:R-:W-:Y:S01]  /*8a80*/  R2UR UR4, R6 ;  /* 0x00000000060472ca */ /* 0x000fe200000e0000 */
[----:B------:R-:W-:-:S06]  /*8a90*/  VIADD R6, R2, 0x202 ;  /* 0x0000020202067836 */ /* 0x000fcc0000000000 */
[----:B------:R-:W-:-:S06]  /*8aa0*/  IMAD.U32 R4, RZ, RZ, UR8 ;  /* 0x00000008ff047e24 */ /* 0x000fcc000f8e00ff */
[----:B------:R-:W-:Y:S02]  /*8ab0*/  MOV R5, UR4 ;  /* 0x0000000400057c02 */ /* 0x000fe40008000f00 */
[----:B------:R-:W-:Y:S01]  /*8ac0*/  R2UR UR4, R3 ;  /* 0x00000000030472ca */ /* 0x000fe200000e0000 */
[----:B------:R-:W-:Y:S02]  /*8ad0*/  IMAD.U32 R3, RZ, RZ, UR6 ;  /* 0x00000006ff037e24 */ /* 0x000fe4000f8e00ff */
[----:B------:R1:W-:Y:S04]  /*8ae0*/  STL [R1+0x20], R5 ;  /* 0x0000200501007387 */ /* 0x0003e80000100800 */
[----:B------:R2:W-:Y:S04]  /*8af0*/  STL [R1+0x1c], R4 ;  /* 0x00001c0401007387 */ /* 0x0005e80000100800 */
[----:B------:R3:W-:Y:S02]  /*8b00*/  STL [R1+0x18], R3 ;  /* 0x0000180301007387 */ /* 0x0007e40000100800 */
[----:B------:R-:W-:-:S02]  /*8b10*/  MOV R8, UR4 ;  /* 0x0000000400087c02 */ /* 0x000fc40008000f00 */
[----:B------:R-:W-:Y:S02]  /*8b20*/  R2UR UR4, R6 ;  /* 0x00000000060472ca */ /* 0x000fe400000e0000 */
[C---:B------:R-:W-:Y:S01]  /*8b30*/  IADD3 R6, PT, PT, R2.reuse, 0x402, RZ ;  /* 0x0000040202067810 */ /* 0x040fe20007ffe0ff */
[----:B------:R4:W-:Y:S01]  /*8b40*/  STL [R1+0x14], R8 ;  /* 0x0000140801007387 */ /* 0x0009e20000100800 */
[C---:B-1----:R-:W-:Y:S02]  /*8b50*/  VIADD R5, R2.reuse, 0x204 ;  /* 0x0000020402057836 */ /* 0x042fe40000000000 */
[----:B--2---:R-:W-:-:S03]  /*8b60*/  VIADD R4, R2, 0x206 ;  /* 0x0000020602047836 */ /* 0x004fc60000000000 */
[----:B------:R-:W-:-:S04]  /*8b70*/  R2UR UR8, R5 ;  /* 0x00000000050872ca */ /* 0x000fc800000e0000 */
[----:B------:R-:W-:Y:S02]  /*8b80*/  IMAD.U32 R5, RZ, RZ, UR4 ;  /* 0x00000004ff057e24 */ /* 0x000fe4000f8e00ff */
[----:B---3--:R-:W-:Y:S01]  /*8b90*/  VIADD R3, R2, 0x400 ;  /* 0x0000040002037836 */ /* 0x008fe20000000000 */
[----:B------:R-:W-:Y:S02]  /*8ba0*/  R2UR UR6, R4 ;  /* 0x00000000040672ca */ /* 0x000fe400000e0000 */
[----:B------:R1:W-:Y:S02]  /*8bb0*/  STL [R1+0x10], R5 ;  /* 0x0000100501007387 */ /* 0x0003e40000100800 */
[----:B------:R-:W-:Y:S02]  /*8bc0*/  R2UR UR4, R3 ;  /* 0x00000000030472ca */ /* 0x000fe400000e0000 */
[----:B-----5:R-:W-:Y:S01]  /*8bd0*/  LOP3.LUT R0, R0, 0x7ffffffe, RZ, 0xc0, !PT ;  /* 0x7ffffffe00007812 */ /* 0x020fe200078ec0ff */
[----:B------:R-:W-:-:S06]  /*8be0*/  IMAD.U32 R4, RZ, RZ, UR8 ;  /* 0x00000008ff047e24 */ /* 0x000fcc000f8e00ff */
[----:B------:R-:W-:Y:S01]  /*8bf0*/  IMAD.U32 R3, RZ, RZ, UR6 ;  /* 0x00000006ff037e24 */ /* 0x000fe2000f8e00ff */
[----:B------:R2:W-:Y:S03]  /*8c00*/  STL [R1+0xc], R4 ;  /* 0x00000c0401007387 */ /* 0x0005e60000100800 */
[----:B----4-:R-:W-:Y:S01]  /*8c10*/  IMAD.U32 R8, RZ, RZ, UR4 ;  /* 0x00000004ff087e24 */ /* 0x010fe2000f8e00ff */
[----:B------:R-:W-:Y:S01]  /*8c20*/  R2UR UR4, R6 ;  /* 0x00000000060472ca */ /* 0x000fe200000e0000 */
[----:B------:R3:W-:Y:S01]  /*8c30*/  STL [R1+0x8], R3 ;  /* 0x0000080301007387 */ /* 0x0007e20000100800 */
[----:B------:R-:W-:-:S03]  /*8c40*/  VIADD R6, R2, 0x602 ;  /* 0x0000060202067836 */ /* 0x000fc60000000000 */
[----:B------:R4:W-:Y:S01]  /*8c50*/  STL [R1+0x4], R8 ;  /* 0x0000040801007387 */ /* 0x0009e20000100800 */
[----:B-1----:R-:W-:-:S05]  /*8c60*/  VIADD R5, R2, 0x404 ;  /* 0x0000040402057836 */ /* 0x002fca0000000000 */
[----:B------:R-:W-:Y:S02]  /*8c70*/  R2UR UR8, R5 ;  /* 0x00000000050872ca */ /* 0x000fe400000e0000 */
[C---:B------:R-:W-:Y:S01]  /*8c80*/  IADD3 R5, PT, PT, R2.reuse, 0x604, RZ ;  /* 0x0000060402057810 */ /* 0x040fe20007ffe0ff */
[C---:B--2---:R-:W-:Y:S01]  /*8c90*/  VIADD R4, R2.reuse, 0x406 ;  /* 0x0000040602047836 */ /* 0x044fe20000000000 */
[----:B---3--:R-:W-:-:S09]  /*8ca0*/  IADD3 R3, PT, PT, R2, 0x600, RZ ;  /* 0x0000060002037810 */ /* 0x008fd20007ffe0ff */
[----:B------:R-:W-:Y:S01]  /*8cb0*/  IMAD.U32 R165, RZ, RZ, UR8 ;  /* 0x00000008ffa57e24 */ /* 0x000fe2000f8e00ff */
[----:B------:R-:W-:Y:S01]  /*8cc0*/  R2UR UR6, R4 ;  /* 0x00000000040672ca */ /* 0x000fe200000e0000 */
[----:B------:R-:W-:Y:S01]  /*8cd0*/  IMAD.U32 R4, RZ, RZ, UR4 ;  /* 0x00000004ff047e24 */ /* 0x000fe2000f8e00ff */
[----:B------:R-:W-:Y:S01]  /*8ce0*/  R2UR UR4, R3 ;  /* 0x00000000030472ca */ /* 0x000fe200000e0000 */
[C---:B------:R-:W-:Y:S01]  /*8cf0*/  VIADD R3, R2.reuse, 0x2 ;  /* 0x0000000202037836 */ /* 0x040fe20000000000 */
[----:B------:R-:W-:Y:S01]  /*8d00*/  R2UR UR8, R5 ;  /* 0x00000000050872ca */ /* 0x000fe200000e0000 */
[----:B------:R-:W-:Y:S01]  /*8d10*/  VIADD R5, R2, 0x4 ;  /* 0x0000000402057836 */ /* 0x000fe20000000000 */
[----:B------:R1:W-:Y:S01]  /*8d20*/  STL [R1], R4 ;  /* 0x0000000401007387 */ /* 0x0003e20000100800 */
[----:B----4-:R-:W2:Y:S06]  /*8d30*/  LDC R8, c[0x0][0x398] ;  /* 0x0000e600ff087b82 */ /* 0x010eac0000000800 */
[----:B------:R-:W-:-:S02]  /*8d40*/  IMAD.U32 R164, RZ, RZ, UR6 ;  /* 0x00000006ffa47e24 */ /* 0x000fc4000f8e00ff */
[----:B------:R-:W-:Y:S01]  /*8d50*/  IMAD.U32 R163, RZ, RZ, UR4 ;  /* 0x00000004ffa37e24 */ /* 0x000fe2000f8e00ff */
[----:B------:R-:W-:Y:S01]  /*8d60*/  R2UR UR4, R6 ;  /* 0x00000000060472ca */ /* 0x000fe200000e0000 */
[----:B------:R-:W-:Y:S01]  /*8d70*/  VIADD R6, R2, 0x202 ;  /* 0x0000020202067836 */ /* 0x000fe20000000000 */
[----:B------:R-:W-:-:S11]  /*8d80*/  MOV R161, UR8 ;  /* 0x0000000800a17c02 */ /* 0x000fd60008000f00 */
[----:B------:R-:W-:Y:S01]  /*8d90*/  IMAD.U32 R162, RZ, RZ, UR4 ;  /* 0x00000004ffa27e24 */ /* 0x000fe2000f8e00ff */
[----:B------:R-:W-:Y:S01]  /*8da0*/  R2UR UR4, R3 ;  /* 0x00000000030472ca */ /* 0x000fe200000e0000 */
[C---:B-1----:R-:W-:Y:S01]  /*8db0*/  VIADD R4, R2.reuse, 0x606 ;  /* 0x0000060602047836 */ /* 0x042fe20000000000 */
[----:B------:R-:W-:Y:S01]  /*8dc0*/  IADD3 R3, PT, PT, R2, 0x200, RZ ;  /* 0x0000020002037810 */ /* 0x000fe20007ffe0ff */
[----:B--2---:R-:W-:Y:S01]  /*8dd0*/  IMAD.MOV R9, RZ, RZ, -R8 ;  /* 0x000000ffff097224 */ /* 0x004fe200078e0a08 */
[----:B------:R-:W-:Y:S01]  /*8de0*/  BAR.SYNC.DEFER_BLOCKING 0x2, 0x120 ;  /* 0x0084800000007b1d */ /* 0x000fe20000010000 */
[----:B------:R-:W-:Y:S02]  /*8df0*/  ISETP.GT.AND P0, PT, R8, RZ, PT ;  /* 0x000000ff0800720c */ /* 0x000fe40003f04270 */
[----:B------:R-:W-:Y:S01]  /*8e00*/  R2UR UR6, R4 ;  /* 0x00000000040672ca */ /* 0x000fe200000e0000 */
[----:B------:R-:W-:-:S05]  /*8e10*/  VIADD R4, R2, 0x6 ;  /* 0x0000000602047836 */ /* 0x000fca0000000000 */
[----:B------:R-:W-:Y:S01]  /*8e20*/  IMAD.U32 R97, RZ, RZ, UR4 ;  /* 0x00000004ff617e24 */ /* 0x000fe2000f8e00ff */
[----:B------:R-:W-:Y:S01]  /*8e30*/  R2UR UR4, R5 ;  /* 0x00000000050472ca */ /* 0x000fe200000e0000 */
[----:B------:R-:W-:Y:S01]  /*8e40*/  VIADD R5, R2, 0x204 ;  /* 0x0000020402057836 */ /* 0x000fe20000000000 */
[----:B------:R-:W-:Y:S01]  /*8e50*/  R2UR UR8, R4 ;  /* 0x00000000040872ca */ /* 0x000fe200000e0000 */
[----:B------:R-:W-:-:S03]  /*8e60*/  VIADD R4, R2, 0x206 ;  /* 0x0000020602047836 */ /* 0x000fc60000000000 */
[----:B------:R-:W-:Y:S01]  /*8e70*/  IMAD.U32 R160, RZ, RZ, UR6 ;  /* 0x00000006ffa07e24 */ /* 0x000fe2000f8e00ff */
[----:B------:R-:W-:Y:S01]  /*8e80*/  R2UR UR6, R3 ;  /* 0x00000000030672ca */ /* 0x000fe200000e0000 */
[----:B------:R-:W-:-:S05]  /*8e90*/  VIADD R3, R2, 0x400 ;  /* 0x0000040002037836 */ /* 0x000fca0000000000 */
[----:B------:R-:W-:Y:S01]  /*8ea0*/  IMAD.U32 R96, RZ, RZ, UR4 ;  /* 0x00000004ff607e24 */ /* 0x000fe2000f8e00ff */
[----:B------:R-:W-:Y:S01]  /*8eb0*/  R2UR UR4, R6 ;  /* 0x00000000060472ca */ /* 0x000fe200000e0000 */
[----:B------:R-:W-:Y:S02]  /*8ec0*/  VIADD R6, R2, 0x402 ;  /* 0x0000040202067836 */ /* 0x000fe40000000000 */
[----:B------:R-:W-:Y:S01]  /*8ed0*/  IMAD.U32 R95, RZ, RZ, UR8 ;  /* 0x00000008ff5f7e24 */ /* 0x000fe2000f8e00ff */
[----:B------:R-:W-:Y:S01]  /*8ee0*/  R2UR UR8, R4 ;  /* 0x00000000040872ca */ /* 0x000fe200000e0000 */
[C---:B------:R-:W-:Y:S01]  /*8ef0*/  VIADD R4, R2.reuse, 0x406 ;  /* 0x0000040602047836 */ /* 0x040fe20000000000 */
[----:B------:R-:W-:Y:S02]  /*8f00*/  MOV R94, UR6 ;  /* 0x00000006005e7c02 */ /* 0x000fe40008000f00 */
[----:B------:R-:W-:Y:S01]  /*8f10*/  R2UR UR6, R3 ;  /* 0x00000000030672ca */ /* 0x000fe200000e0000 */
[----:B------:R-:W-:-:S04]  /*8f20*/  VIADD R3, R2, 0x600 ;  /* 0x0000060002037836 */ /* 0x000fc80000000000 */
[----:B------:R-:W-:Y:S01]  /*8f30*/  IMAD.U32 R93, RZ, RZ, UR4 ;  /* 0x00000004ff5d7e24 */ /* 0x000fe2000f8e00ff */
[----:B------:R-:W-:Y:S01]  /*8f40*/  R2UR UR4, R5 ;  /* 0x00000000050472ca */ /* 0x000fe200000e0000 */
[----:B------:R-:W-:Y:S02]  /*8f50*/  VIADD R5, R2, 0x404 ;  /* 0x0000040402057836 */ /* 0x000fe40000000000 */
[----:B------:R-:W-:-:S03]  /*8f60*/  IMAD.U32 R91, RZ, RZ, UR8 ;  /* 0x00000008ff5b7e24 */ /* 0x000fc6000f8e00ff */
[----:B------:R-:W-:Y:S01]  /*8f70*/  R2UR UR8, R5 ;  /* 0x00000000050872ca */ /* 0x000fe200000e0000 */
[----:B------:R-:W-:Y:S01]  /*8f80*/  IMAD.U32 R90, RZ, RZ, UR6 ;  /* 0x00000006ff5a7e24 */ /* 0x000fe2000f8e00ff */
[----:B------:R-:W-:Y:S01]  /*8f90*/  R2UR UR6, R3 ;  /* 0x00000000030672ca */ /* 0x000fe200000e0000 */
[C---:B------:R-:W-:Y:S02]  /*8fa0*/  VIADD R3, R2.reuse, 0x606 ;  /* 0x0000060602037836 */ /* 0x040fe40000000000 */
[----:B------:R-:W-:Y:S02]  /*8fb0*/  VIADD R5, R2, 0x602 ;  /* 0x0000060202057836 */ /* 0x000fe40000000000 */
[----:B------:R-:W-:Y:S02]  /*8fc0*/  MOV R92, UR4 ;  /* 0x00000004005c7c02 */ /* 0x000fe40008000f00 */
[----:B------:R-:W-:Y:S01]  /*8fd0*/  R2UR UR4, R6 ;  /* 0x00000000060472ca */ /* 0x000fe200000e0000 */
[----:B------:R-:W-:-:S03]  /*8fe0*/  VIADD R6, R7, 0x8800 ;  /* 0x0000880007067836 */ /* 0x000fc60000000000 */
[----:B------:R-:W-:Y:S01]  /*8ff0*/  IMAD.U32 R88, RZ, RZ, UR8 ;  /* 0x00000008ff587e24 */ /* 0x000fe2000f8e00ff */
[----:B------:R-:W-:Y:S02]  /*9000*/  R2UR UR8, R5 ;  /* 0x00000000050872ca */ /* 0x000fe400000e0000 */
[----:B------:R-:W-:Y:S02]  /*9010*/  SHF.R.U32.HI R6, RZ, 0x4, R6 ;  /* 0x00000004ff067819 */ /* 0x000fe40000011606 */
[----:B------:R-:W-:Y:S02]  /*9020*/  MOV R86, UR6 ;  /* 0x0000000600567c02 */ /* 0x000fe40008000f00 */
[----:B------:R-:W-:Y:S02]  /*9030*/  LOP3.LUT R6, R6, 0x3fc0, RZ, 0xc0, !PT ;  /* 0x00003fc006067812 */ /* 0x000fe400078ec0ff */
[----:B------:R-:W-:Y:S02]  /*9040*/  MOV R89, UR4 ;  /* 0x0000000400597c02 */ /* 0x000fe40008000f00 */
[----:B------:R-:W-:Y:S01]  /*9050*/  R2UR UR4, R4 ;  /* 0x00000000040472ca */ /* 0x000fe200000e0000 */
[----:B------:R-:W-:-:S02]  /*9060*/  VIADD R4, R2, 0x604 ;  /* 0x0000060402047836 */ /* 0x000fc40000000000 */
[----:B------:R-:W-:-:S03]  /*9070*/  MOV R85, UR8 ;  /* 0x0000000800557c02 */ /* 0x000fc60008000f00 */
[----:B------:R-:W-:-:S07]  /*9080*/  R2UR UR6, R4 ;  /* 0x00000000040672ca */ /* 0x000fce00000e0000 */
[----:B------:R-:W-:Y:S01]  /*9090*/  IMAD.U32 R87, RZ, RZ, UR4 ;  /* 0x00000004ff577e24 */ /* 0x000fe2000f8e00ff */
[----:B------:R-:W-:Y:S02]  /*90a0*/  R2UR UR4, R2 ;  /* 0x00000000020472ca */ /* 0x000fe400000e0000 */
[----:B------:R-:W-:-:S03]  /*90b0*/  LOP3.LUT R2, R6, 0x10000, RZ, 0xfc, !PT ;  /* 0x0001000006027812 */ /* 0x000fc600078efcff */
[----:B------:R-:W-:Y:S01]  /*90c0*/  IMAD.U32 R84, RZ, RZ, UR6 ;  /* 0x00000006ff547e24 */ /* 0x000fe2000f8e00ff */
[C---:B------:R-:W-:Y:S01]  /*90d0*/  IADD3 R4, PT, PT, R2.reuse, 0x6, RZ ;  /* 0x0000000602047810 */ /* 0x040fe20007ffe0ff */
[C---:B------:R-:W-:Y:S01]  /*90e0*/  VIADD R6, R2.reuse, 0x2 ;  /* 0x0000000202067836 */ /* 0x040fe20000000000 */
[C---:B------:R-:W-:Y:S01]  /*90f0*/  R2UR UR44, R2.reuse ;  /* 0x00000000022c72ca */ /* 0x040fe200000e0000 */
[----:B------:R-:W-:Y:S01]  /*9100*/  VIADD R5, R2, 0x4 ;  /* 0x0000000402057836 */ /* 0x000fe20000000000 */
[----:B------:R-:W-:Y:S01]  /*9110*/  R2UR UR6, R4 ;  /* 0x00000000040672ca */ /* 0x000fe200000e0000 */
[C---:B------:R-:W-:Y:S02]  /*9120*/  VIADD R4, R2.reuse, 0x206 ;  /* 0x0000020602047836 */ /* 0x040fe40000000000 */
[----:B------:R-:W-:Y:S01]  /*9130*/  IMAD.U32 R65, RZ, RZ, UR4 ;  /* 0x00000004ff417e24 */ /* 0x000fe2000f8e00ff */
[----:B------:R-:W-:Y:S01]  /*9140*/  R2UR UR4, R3 ;  /* 0x00000000030472ca */ /* 0x000fe200000e0000 */
[C---:B------:R-:W-:Y:S01]  /*9150*/  VIADD R3, R2.reuse, 0x200 ;  /* 0x0000020002037836 */ /* 0x040fe20000000000 */
[----:B------:R-:W-:Y:S01]  /*9160*/  R2UR UR8, R5 ;  /* 0x00000000050872ca */ /* 0x000fe200000e0000 */
[----:B------:R-:W-:-:S02]  /*9170*/  VIADD R5, R2, 0x204 ;  /* 0x0000020402057836 */ /* 0x000fc40000000000 */
[----:B------:R-:W-:-:S04]  /*9180*/  VIADD R11, R2, 0x604 ;  /* 0x00000604020b7836 */ /* 0x000fc80000000000 */
[----:B------:R-:W-:Y:S01]  /*9190*/  IMAD.U32 R157, RZ, RZ, UR6 ;  /* 0x00000006ff9d7e24 */ /* 0x000fe2000f8e00ff */
[----:B------:R-:W-:Y:S01]  /*91a0*/  R2UR UR6, R4 ;  /* 0x00000000040672ca */ /* 0x000fe200000e0000 */
[----:B------:R-:W-:Y:S02]  /*91b0*/  VIADD R4, R2, 0x406 ;  /* 0x0000040602047836 */ /* 0x000fe40000000000 */
[----:B------:R-:W-:Y:S01]  /*91c0*/  IMAD.U32 R83, RZ, RZ, UR4 ;  /* 0x00000004ff537e24 */ /* 0x000fe2000f8e00ff */
[----:B------:R-:W-:Y:S01]  /*91d0*/  R2UR UR4, R6 ;  /* 0x00000000060472ca */ /* 0x000fe200000e0000 */
[----:B------:R-:W-:Y:S01]  /*91e0*/  IMAD.U32 R158, RZ, RZ, UR8 ;  /* 0x00000008ff9e7e24 */ /* 0x000fe2000f8e00ff */
[C---:B------:R-:W-:Y:S02]  /*91f0*/  IADD3 R6, PT, PT, R2.reuse, 0x202, RZ ;  /* 0x0000020202067810 */ /* 0x040fe40007ffe0ff */
[----:B------:R-:W-:Y:S01]  /*9200*/  R2UR UR8, R5 ;  /* 0x00000000050872ca */ /* 0x000fe200000e0000 */
[----:B------:R-:W-:-:S04]  /*9210*/  VIADD R5, R2, 0x404 ;  /* 0x0000040402057836 */ /* 0x000fc80000000000 */
[----:B------:R-:W-:Y:S01]  /*9220*/  IMAD.U32 R153, RZ, RZ, UR6 ;  /* 0x00000006ff997e24 */ /* 0x000fe2000f8e00ff */
[----:B------:R-:W-:Y:S01]  /*9230*/  R2UR UR6, R4 ;  /* 0x00000000040672ca */ /* 0x000fe200000e0000 */
[C---:B------:R-:W-:Y:S02]  /*9240*/  VIADD R4, R2.reuse, 0x606 ;  /* 0x0000060602047836 */ /* 0x040fe40000000000 */
[----:B------:R-:W-:Y:S01]  /*9250*/  IMAD.U32 R159, RZ, RZ, UR4 ;  /* 0x00000004ff9f7e24 */ /* 0x000fe2000f8e00ff */
[----:B------:R-:W-:Y:S01]  /*9260*/  R2UR UR4, R3 ;  /* 0x00000000030472ca */ /* 0x000fe200000e0000 */
[C---:B------:R-:W-:Y:S02]  /*9270*/  VIADD R3, R2.reuse, 0x400 ;  /* 0x0000040002037836 */ /* 0x040fe40000000000 */
[----:B------:R-:W-:Y:S01]  /*9280*/  IMAD.U32 R154, RZ, RZ, UR8 ;  /* 0x00000008ff9a7e24 */ /* 0x000fe2000f8e00ff */
[----:B------:R-:W-:Y:S01]  /*9290*/  R2UR UR8, R5 ;  /* 0x00000000050872ca */ /* 0x000fe200000e0000 */
[----:B------:R-:W-:-:S04]  /*92a0*/  VIADD R5, R2, 0x604 ;  /* 0x0000060402057836 */ /* 0x000fc80000000000 */
[----:B------:R-:W-:Y:S01]  /*92b0*/  IMAD.U32 R149, RZ, RZ, UR6 ;  /* 0x00000006ff957e24 */ /* 0x000fe2000f8e00ff */
[----:B------:R-:W-:Y:S01]  /*92c0*/  R2UR UR6, R4 ;  /* 0x00000000040672ca */ /* 0x000fe200000e0000 */
[----:B------:R-:W-:Y:S02]  /*92d0*/  VIADD R4, R2, 0x4 ;  /* 0x0000000402047836 */ /* 0x000fe40000000000 */
[----:B------:R-:W-:Y:S01]  /*92e0*/  IMAD.U32 R156, RZ, RZ, UR4 ;  /* 0x00000004ff9c7e24 */ /* 0x000fe2000f8e00ff */
[----:B------:R-:W-:Y:S01]  /*92f0*/  R2UR UR4, R6 ;  /* 0x00000000060472ca */ /* 0x000fe200000e0000 */
[----:B------:R-:W-:Y:S02]  /*9300*/  VIADD R6, R2, 0x402 ;  /* 0x0000040202067836 */ /* 0x000fe40000000000 */
[----:B------:R-:W-:Y:S01]  /*9310*/  IMAD.U32 R150, RZ, RZ, UR8 ;  /* 0x00000008ff967e24 */ /* 0x000fe2000f8e00ff */
[----:B------:R-:W-:Y:S01]  /*9320*/  R2UR UR8, R5 ;  /* 0x00000000050872ca */ /* 0x000fe200000e0000 */
[----:B------:R-:W-:-:S04]  /*9330*/  VIADD R5, R8, 0xffffffff ;  /* 0xffffffff08057836 */ /* 0x000fc80000000000 */
[----:B------:R-:W-:Y:S01]  /*9340*/  IMAD.U32 R145, RZ, RZ, UR6 ;  /* 0x00000006ff917e24 */ /* 0x000fe2000f8e00ff */
[----:B------:R-:W-:Y:S02]  /*9350*/  R2UR UR6, R4 ;  /* 0x00000000040672ca */ /* 0x000fe400000e0000 */
[----:B------:R-:W-:Y:S02]  /*9360*/  SHF.R.S32.HI R4, RZ, 0x1f, R9 ;  /* 0x0000001fff047819 */ /* 0x000fe40000011409 */
[----:B------:R-:W-:Y:S02]  /*9370*/  MOV R155, UR4 ;  /* 0x00000004009b7c02 */ /* 0x000fe40008000f00 */
[----:B------:R-:W-:Y:S01]  /*9380*/  R2UR UR4, R3 ;  /* 0x00000000030472ca */ /* 0x000fe200000e0000 */
[----:B------:R-:W-:Y:S01]  /*9390*/  VIADD R3, R2, 0x600 ;  /* 0x0000060002037836 */ /* 0x000fe20000000000 */
[----:B------:R-:W-:Y:S01]  /*93a0*/  LEA.HI R4, R4, -R8, RZ, 0x7 ;  /* 0x8000000804047211 */ /* 0x000fe200078f38ff */
[----:B------:R-:W-:-:S04]  /*93b0*/  IMAD.U32 R146, RZ, RZ, UR8 ;  /* 0x00000008ff927e24 */ /* 0x000fc8000f8e00ff */
[----:B------:R-:W-:-:S06]  /*93c0*/  IMAD.U32 R81, RZ, RZ, UR6 ;  /* 0x00000006ff517e24 */ /* 0x000fcc000f8e00ff */
[----:B------:R-:W-:Y:S02]  /*93d0*/  MOV R152, UR4 ;  /* 0x0000000400987c02 */ /* 0x000fe40008000f00 */
[----:B------:R-:W-:Y:S02]  /*93e0*/  R2UR UR4, R6 ;  /* 0x00000000060472ca */ /* 0x000fe400000e0000 */
[----:B------:R-:W-:-:S11]  /*93f0*/  IADD3 R6, PT, PT, R2, 0x602, RZ ;  /* 0x0000060202067810 */ /* 0x000fd60007ffe0ff */
[----:B------:R-:W-:Y:S01]  /*9400*/  IMAD.U32 R151, RZ, RZ, UR4 ;  /* 0x00000004ff977e24 */ /* 0x000fe2000f8e00ff */
[----:B------:R-:W-:Y:S02]  /*9410*/  R2UR UR4, R3 ;  /* 0x00000000030472ca */ /* 0x000fe400000e0000 */
[----:B------:R-:W-:-:S11]  /*9420*/  IADD3 R3, PT, PT, R2, 0x2, RZ ;  /* 0x0000000202037810 */ /* 0x000fd60007ffe0ff */
[----:B------:R-:W-:Y:S01]  /*9430*/  IMAD.U32 R148, RZ, RZ, UR4 ;  /* 0x00000004ff947e24 */ /* 0x000fe2000f8e00ff */
[----:B------:R-:W-:Y:S02]  /*9440*/  R2UR UR4, R6 ;  /* 0x00000000060472ca */ /* 0x000fe400000e0000 */
[----:B------:R-:W-:-:S11]  /*9450*/  SHF.R.S32.HI R6, RZ, 0x1f, R5 ;  /* 0x0000001fff067819 */ /* 0x000fd60000011405 */
[----:B------:R-:W-:Y:S01]  /*9460*/  IMAD.U32 R147, RZ, RZ, UR4 ;  /* 0x00000004ff937e24 */ /* 0x000fe2000f8e00ff */
[----:B------:R-:W-:Y:S01]  /*9470*/  R2UR UR4, R3 ;  /* 0x00000000030472ca */ /* 0x000fe200000e0000 */
[----:B------:R-:W-:-:S12]  /*9480*/  VIADD R3, R2, 0x6 ;  /* 0x0000000602037836 */ /* 0x000fd80000000000 */
[----:B------:R-:W-:Y:S02]  /*9490*/  MOV R82, UR4 ;  /* 0x0000000400527c02 */ /* 0x000fe40008000f00 */
[----:B------:R-:W-:Y:S02]  /*94a0*/  R2UR UR4, R3 ;  /* 0x00000000030472ca */ /* 0x000fe400000e0000 */
[----:B------:R-:W-:Y:S01]  /*94b0*/  LEA.HI R3, R6, R5, RZ, 0x7 ;  /* 0x0000000506037211 */ /* 0x000fe200078f38ff */
[C---:B------:R-:W-:Y:S02]  /*94c0*/  VIADD R5, R2.reuse, 0x202 ;  /* 0x0000020202057836 */ /* 0x040fe40000000000 */
[C---:B------:R-:W-:Y:S01]  /*94d0*/  VIADD R6, R2.reuse, 0x200 ;  /* 0x0000020002067836 */ /* 0x040fe20000000000 */
[----:B------:R-:W-:Y:S02]  /*94e0*/  LEA.HI.SX32 R111, R3, 0x1, 0x19 ;  /* 0x00000001036f7811 */ /* 0x000fe400078fcaff */
[----:B------:R-:W-:Y:S01]  /*94f0*/  SHF.R.S32.HI R3, RZ, 0x7, R4 ;  /* 0x00000007ff037819 */ /* 0x000fe20000011404 */
[----:B------:R-:W-:Y:S01]  /*9500*/  VIADD R4, R2, 0x400 ;  /* 0x0000040002047836 */ /* 0x000fe20000000000 */
[----:B------:R-:W-:-:S02]  /*9510*/  R2UR UR6, R6 ;  /* 0x00000000060672ca */ /* 0x000fc400000e0000 */
[C---:B------:R-:W-:Y:S01]  /*9520*/  IADD3 R6, PT, PT, R2.reuse, 0x204, RZ ;  /* 0x0000020402067810 */ /* 0x040fe20007ffe0ff */
[----:B------:R-:W-:Y:S01]  /*9530*/  IMAD.MOV R3, RZ, RZ, -R3 ;  /* 0x000000ffff037224 */ /* 0x000fe200078e0a03 */
[----:B------:R-:W-:Y:S02]  /*9540*/  MOV R80, UR4 ;  /* 0x0000000400507c02 */ /* 0x000fe40008000f00 */
[----:B------:R-:W-:Y:S01]  /*9550*/  R2UR UR4, R5 ;  /* 0x00000000050472ca */ /* 0x000fe200000e0000 */
[----:B------:R-:W-:Y:S01]  /*9560*/  VIADD R5, R2, 0x206 ;  /* 0x0000020602057836 */ /* 0x000fe20000000000 */
[----:B------:R-:W-:Y:S01]  /*9570*/  R2UR UR8, R6 ;  /* 0x00000000060872ca */ /* 0x000fe200000e0000 */
[----:B------:R-:W-:Y:S01]  /*9580*/  VIADD R6, R2, 0x402 ;  /* 0x0000040202067836 */ /* 0x000fe20000000000 */
[----:B------:R-:W-:Y:S01]  /*9590*/  @!P0 MOV R111, R3 ;  /* 0x00000003006f8202 */ /* 0x000fe20000000f00 */
[----:B------:R-:W-:Y:S01]  /*95a0*/  IMAD.IADD R3, R8, 0x1, -R10 ;  /* 0x0000000108037824 */ /* 0x000fe200078e0a0a */
[----:B------:R-:W-:Y:S01]  /*95b0*/  CS2R R8, SRZ ;  /* 0x0000000000087805 */ /* 0x000fe2000001ff00 */
[----:B------:R-:W-:Y:S01]  /*95c0*/  IMAD.U32 R79, RZ, RZ, UR6 ;  /* 0x00000006ff4f7e24 */ /* 0x000fe2000f8e00ff */
[----:B------:R-:W-:Y:S01]  /*95d0*/  R2UR UR6, R5 ;  /* 0x00000000050672ca */ /* 0x000fe200000e0000 */
[----:B------:R-:W-:Y:S01]  /*95e0*/  VIADD R3, R7, 0x34800 ;  /* 0x0003480007037836 */ /* 0x000fe20000000000 */
[C---:B------:R-:W-:Y:S01]  /*95f0*/  IADD3 R7, PT, PT, R2.reuse, 0x600, RZ ;  /* 0x0000060002077810 */ /* 0x040fe20007ffe0ff */
[----:B------:R-:W-:-:S02]  /*9600*/  VIADD R5, R2, 0x404 ;  /* 0x0000040402057836 */ /* 0x000fc40000000000 */
[----:B------:R-:W-:Y:S01]  /*9610*/  IMAD.U32 R78, RZ, RZ, UR4 ;  /* 0x00000004ff4e7e24 */ /* 0x000fe2000f8e00ff */
[----:B------:R-:W-:Y:S01]  /*9620*/  R2UR UR4, R4 ;  /* 0x00000000040472ca */ /* 0x000fe200000e0000 */
[----:B------:R-:W-:Y:S01]  /*9630*/  IMAD.U32 R77, RZ, RZ, UR8 ;  /* 0x00000008ff4d7e24 */ /* 0x000fe2000f8e00ff */
[----:B------:R-:W1:Y:S01]  /*9640*/  LDS R4, [UR13+0x188] ;  /* 0x0001880dff047984 */ /* 0x000e620008000800 */
[----:B------:R-:W-:Y:S01]  /*9650*/  R2UR UR8, R5 ;  /* 0x00000000050872ca */ /* 0x000fe200000e0000 */
[----:B------:R-:W-:Y:S01]  /*9660*/  VIADD R10, R2, 0x602 ;  /* 0x00000602020a7836 */ /* 0x000fe20000000000 */
[----:B------:R-:W-:Y:S02]  /*9670*/  SHF.R.U32.HI R3, RZ, 0x4, R3 ;  /* 0x00000004ff037819 */ /* 0x000fe40000011603 */
[----:B------:R-:W-:Y:S02]  /*9680*/  IMAD.U32 R76, RZ, RZ, UR6 ;  /* 0x00000006ff4c7e24 */ /* 0x000fe4000f8e00ff */
[----:B------:R-:W-:-:S04]  /*9690*/  LOP3.LUT R3, R3, 0x3fc0, RZ, 0xc0, !PT ;  /* 0x00003fc003037812 */ /* 0x000fc800078ec0ff */
[----:B------:R-:W-:Y:S01]  /*96a0*/  IMAD.U32 R75, RZ, RZ, UR4 ;  /* 0x00000004ff4b7e24 */ /* 0x000fe2000f8e00ff */
[----:B------:R-:W-:Y:S02]  /*96b0*/  R2UR UR4, R6 ;  /* 0x00000000060472ca */ /* 0x000fe400000e0000 */
[----:B------:R-:W-:Y:S01]  /*96c0*/  IMAD.U32 R73, RZ, RZ, UR8 ;  /* 0x00000008ff497e24 */ /* 0x000fe2000f8e00ff */
[----:B------:R-:W-:Y:S02]  /*96d0*/  R2UR UR8, R10 ;  /* 0x000000000a0872ca */ /* 0x000fe400000e0000 */
[----:B------:R-:W-:-:S04]  /*96e0*/  LOP3.LUT R3, R3, 0x10000, RZ, 0xfc, !PT ;  /* 0x0001000003037812 */ /* 0x000fc800078efcff */
[C---:B------:R-:W-:Y:S01]  /*96f0*/  R2UR UR40, R3.reuse ;  /* 0x00000000032872ca */ /* 0x040fe200000e0000 */
[C---:B------:R-:W-:Y:S01]  /*9700*/  VIADD R15, R3.reuse, 0x2 ;  /* 0x00000002030f7836 */ /* 0x040fe20000000000 */
[C---:B------:R-:W-:Y:S01]  /*9710*/  R2UR UR38, R3.reuse ;  /* 0x00000000032672ca */ /* 0x040fe200000e0000 */
[C---:B------:R-:W-:Y:S01]  /*9720*/  VIADD R36, R3.reuse, 0x6 ;  /* 0x0000000603247836 */ /* 0x040fe20000000000 */
[----:B------:R-:W-:Y:S01]  /*9730*/  MOV R74, UR4 ;  /* 0x00000004004a7c02 */ /* 0x000fe20008000f00 */
[----:B------:R-:W-:Y:S01]  /*9740*/  VIADD R35, R3, 0x200 ;  /* 0x0000020003237836 */ /* 0x000fe20000000000 */
[----:B------:R-:W-:Y:S01]  /*9750*/  R2UR UR4, R7 ;  /* 0x00000000070472ca */ /* 0x000fe200000e0000 */
[C---:B------:R-:W-:Y:S01]  /*9760*/  VIADD R34, R3.reuse, 0x202 ;  /* 0x0000020203227836 */ /* 0x040fe20000000000 */
[C---:B------:R-:W-:Y:S01]  /*9770*/  R2UR UR36, R3.reuse ;  /* 0x00000000032472ca */ /* 0x040fe200000e0000 */
[C---:B------:R-:W-:Y:S01]  /*9780*/  VIADD R33, R3.reuse, 0x204 ;  /* 0x0000020403217836 */ /* 0x040fe20000000000 */
[C---:B------:R-:W-:Y:S01]  /*9790*/  IADD3 R16, PT, PT, R3.reuse, 0x4, RZ ;  /* 0x0000000403107810 */ /* 0x040fe20007ffe0ff */
[C---:B------:R-:W-:Y:S01]  /*97a0*/  VIADD R31, R3.reuse, 0x2 ;  /* 0x00000002031f7836 */ /* 0x040fe20000000000 */
[C---:B------:R-:W-:Y:S01]  /*97b0*/  IADD3 R32, PT, PT, R3.reuse, 0x206, RZ ;  /* 0x0000020603207810 */ /* 0x040fe20007ffe0ff */
[C---:B------:R-:W-:Y:S01]  /*97c0*/  VIADD R30, R3.reuse, 0x4 ;  /* 0x00000004031e7836 */ /* 0x040fe20000000000 */
[C---:B------:R-:W-:Y:S01]  /*97d0*/  IADD3 R27, PT, PT, R3.reuse, 0x202, RZ ;  /* 0x00000202031b7810 */ /* 0x040fe20007ffe0ff */
[C---:B------:R-:W-:Y:S01]  /*97e0*/  VIADD R29, R3.reuse, 0x6 ;  /* 0x00000006031d7836 */ /* 0x040fe20000000000 */
[C---:B------:R-:W-:Y:S01]  /*97f0*/  IADD3 R21, PT, PT, R3.reuse, 0x6, RZ ;  /* 0x0000000603157810 */ /* 0x040fe20007ffe0ff */
[----:B------:R-:W-:Y:S01]  /*9800*/  VIADD R28, R3, 0x200 ;  /* 0x00000200031c7836 */ /* 0x000fe20000000000 */
[----:B------:R-:W-:Y:S01]  /*9810*/  MOV R70, UR8 ;  /* 0x0000000800467c02 */ /* 0x000fe20008000f00 */
[----:B-1----:R1:W-:Y:S01]  /*9820*/  STL [R1+0x6c], R4 ;  /* 0x00006c0401007387 */ /* 0x0023e20000100800 */
[----:B------:R-:W-:Y:S01]  /*9830*/  IMAD.U32 R71, RZ, RZ, UR4 ;  /* 0x00000004ff477e24 */ /* 0x000fe2000f8e00ff */
[----:B------:R-:W-:Y:S01]  /*9840*/  R2UR UR34, R15 ;  /* 0x000000000f2272ca */ /* 0x000fe200000e0000 */
[----:B------:R-:W-:Y:S01]  /*9850*/  VIADD R26, R3, 0x204 ;  /* 0x00000204031a7836 */ /* 0x000fe20000000000 */
[----:B------:R-:W-:Y:S01]  /*9860*/  R2UR UR32, R31 ;  /* 0x000000001f2072ca */ /* 0x000fe200000e0000 */
[C---:B------:R-:W-:Y:S01]  /*9870*/  VIADD R24, R3.reuse, 0x206 ;  /* 0x0000020603187836 */ /* 0x040fe20000000000 */
        /* <DEDUP_REMOVED lines=9> */
[C---:B------:R-:W-:Y:S01]  /*9910*/  VIADD R17, R3.reuse, 0x204 ;  /* 0x0000020403117836 */ /* 0x040fe20000000000 */
[----:B------:R-:W-:Y:S01]  /*9920*/  R2UR UR20, R24 ;  /* 0x00000000181472ca */ /* 0x000fe200000e0000 */
[----:B------:R-:W-:Y:S01]  /*9930*/  VIADD R3, R3, 0x206 ;  /* 0x0000020603037836 */ /* 0x000fe20000000000 */
[----:B------:R-:W-:Y:S01]  /*9940*/  R2UR UR18, R23 ;  /* 0x00000000171272ca */ /* 0x000fe200000e0000 */
[----:B------:R-:W-:Y:S01]  /*9950*/  IMAD.U32 R26, RZ, RZ, UR40 ;  /* 0x00000028ff1a7e24 */ /* 0x000fe2000f8e00ff */
[----:B------:R-:W-:Y:S01]  /*9960*/  R2UR UR16, R22 ;  /* 0x00000000161072ca */ /* 0x000fe200000e0000 */
[----:B------:R-:W-:Y:S01]  /*9970*/  IMAD.U32 R142, RZ, RZ, UR38 ;  /* 0x00000026ff8e7e24 */ /* 0x000fe2000f8e00ff */
[----:B------:R-:W-:Y:S01]  /*9980*/  R2UR UR14, R21 ;  /* 0x00000000150e72ca */ /* 0x000fe200000e0000 */
[----:B------:R-:W-:Y:S01]  /*9990*/  IMAD.U32 R126, RZ, RZ, UR36 ;  /* 0x00000024ff7e7e24 */ /* 0x000fe2000f8e00ff */
[----:B------:R-:W-:Y:S01]  /*99a0*/  R2UR UR10, R19 ;  /* 0x00000000130a72ca */ /* 0x000fe200000e0000 */
[----:B-1----:R-:W-:Y:S01]  /*99b0*/  VIADD R4, R2, 0x406 ;  /* 0x0000040602047836 */ /* 0x002fe20000000000 */
        /* <DEDUP_REMOVED lines=22> */
[----:B------:R-:W-:Y:S01]  /*9b20*/  MOV R27, UR41 ;  /* 0x00000029001b7c02 */ /* 0x000fe20008000f00 */
[----:B------:R-:W-:-:S02]  /*9b30*/  IMAD.U32 R128, RZ, RZ, UR20 ;  /* 0x00000014ff807e24 */ /* 0x000fc4000f8e00ff */
[----:B------:R-:W-:Y:S02]  /*9b40*/  IMAD.U32 R124, RZ, RZ, UR18 ;  /* 0x00000012ff7c7e24 */ /* 0x000fe4000f8e00ff */
[----:B------:R-:W-:Y:S02]  /*9b50*/  IMAD.U32 R122, RZ, RZ, UR16 ;  /* 0x00000010ff7a7e24 */ /* 0x000fe4000f8e00ff */
[----:B------:R-:W-:Y:S02]  /*9b60*/  IMAD.U32 R120, RZ, RZ, UR14 ;  /* 0x0000000eff787e24 */ /* 0x000fe4000f8e00ff */
[----:B------:R-:W-:Y:S01]  /*9b70*/  IMAD.U32 R69, RZ, RZ, UR6 ;  /* 0x00000006ff457e24 */ /* 0x000fe2000f8e00ff */
[----:B------:R-:W-:Y:S01]  /*9b80*/  R2UR UR6, R17 ;  /* 0x00000000110672ca */ /* 0x000fe200000e0000 */
[----:B------:R-:W-:Y:S02]  /*9b90*/  IMAD.U32 R118, RZ, RZ, UR10 ;  /* 0x0000000aff767e24 */ /* 0x000fe4000f8e00ff */
[----:B------:R-:W-:-:S02]  /*9ba0*/  IMAD.U32 R112, RZ, RZ, UR4 ;  /* 0x00000004ff707e24 */ /* 0x000fc4000f8e00ff */
[----:B------:R-:W-:-:S08]  /*9bb0*/  IMAD.U32 R116, RZ, RZ, UR8 ;  /* 0x00000008ff747e24 */ /* 0x000fd0000f8e00ff */
[----:B------:R-:W-:-:S07]  /*9bc0*/  IMAD.U32 R114, RZ, RZ, UR6 ;  /* 0x00000006ff727e24 */ /* 0x000fce000f8e00ff */
.L_x_147:
[----:B------:R-:W2:Y:S01]  /*9bd0*/  LDL R2, [R1+0x3c] ;  /* 0x00003c0001027983 */ /* 0x000ea20000100800 */
[----:B-1----:R-:W1:Y:S03]  /*9be0*/  LDC R6, c[0x0][0x380] ;  /* 0x0000e000ff067b82 */ /* 0x002e660000000800 */
[----:B------:R-:W3:Y:S05]  /*9bf0*/  LDL R5, [R1+0x104] ;  /* 0x0001040001057983 */ /* 0x000eea0000100800 */
[----:B------:R-:W1:Y:S02]  /*9c00*/  LDC R4, c[0x0][0x398] ;  /* 0x0000e600ff047b82 */ /* 0x000e640000000800 */
[----:B-1----:R-:W-:-:S02]  /*9c10*/  IMAD.IADD R4, R4, 0x1, -R6 ;  /* 0x0000000104047824 */ /* 0x002fc400078e0a06 */
[----:B--2---:R-:W-:-:S05]  /*9c20*/  IMAD.IADD R0, R2, 0x1, R0 ;  /* 0x0000000102007824 */ /* 0x004fca00078e0200 */
[----:B------:R-:W-:-:S04]  /*9c30*/  LEA.HI R2, R0, R0, RZ, 0x1 ;  /* 0x0000000000027211 */ /* 0x000fc800078f08ff */
[----:B------:R-:W-:Y:S02]  /*9c40*/  LOP3.LUT R3, R2, 0xfffffffe, RZ, 0xc0, !PT ;  /* 0xfffffffe02037812 */ /* 0x000fe400078ec0ff */
[----:B------:R-:W-:Y:S02]  /*9c50*/  SHF.R.U32.HI R2, RZ, 0x1, R2 ;  /* 0x00000001ff027819 */ /* 0x000fe40000011602 */
[----:B------:R-:W-:-:S04]  /*9c60*/  ISETP.NE.AND P0, PT, R0, R3, PT ;  /* 0x000000030000720c */ /* 0x000fc80003f05270 */
[----:B------:R-:W-:Y:S01]  /*9c70*/  ISETP.LT.AND P0, PT, R0, RZ, P0 ;  /* 0x000000ff0000720c */ /* 0x000fe20000701270 */
[----:B------:R-:W-:-:S12]  /*9c80*/  VIADD R0, R2, 0xffffffff ;  /* 0xffffffff02007836 */ /* 0x000fd80000000000 */
[----:B------:R-:W-:-:S04]  /*9c90*/  @!P0 IMAD.MOV R0, RZ, RZ, R2 ;  /* 0x000000ffff008224 */ /* 0x000fc800078e0202 */
[----:B------:R-:W-:-:S04]  /*9ca0*/  IMAD R0, R0, 0x80, R4 ;  /* 0x0000008000007824 */ /* 0x000fc800078e0204 */
[C---:B------:R-:W-:Y:S01]  /*9cb0*/  VIADD R2, R0.reuse, 0x80 ;  /* 0x0000008000027836 */ /* 0x040fe20000000000 */
[C---:B------:R-:W-:Y:S01]  /*9cc0*/  IADD3 R3, PT, PT, -R0.reuse, -0x80, RZ ;  /* 0xffffff8000037810 */ /* 0x040fe20007ffe1ff */
[----:B------:R-:W-:-:S03]  /*9cd0*/  VIADD R0, R0, 0x7f ;  /* 0x0000007f00007836 */ /* 0x000fc60000000000 */
[----:B------:R-:W-:Y:S02]  /*9ce0*/  SHF.R.S32.HI R3, RZ, 0x1f, R3 ;  /* 0x0000001fff037819 */ /* 0x000fe40000011403 */
[----:B------:R-:W-:Y:S02]  /*9cf0*/  ISETP.GT.AND P0, PT, R2, RZ, PT ;  /* 0x000000ff0200720c */ /* 0x000fe40003f04270 */
[----:B------:R-:W-:Y:S02]  /*9d00*/  LEA.HI R2, R3, -R2, RZ, 0x7 ;  /* 0x8000000203027211 */ /* 0x000fe400078f38ff */
[----:B------:R-:W-:Y:S02]  /*9d10*/  SHF.R.S32.HI R4, RZ, 0x1f, R0 ;  /* 0x0000001fff047819 */ /* 0x000fe40000011400 */
[----:B------:R-:W-:Y:S02]  /*9d20*/  SHF.R.S32.HI R2, RZ, 0x7, R2 ;  /* 0x00000007ff027819 */ /* 0x000fe40000011402 */
[----:B------:R-:W-:-:S03]  /*9d30*/  LEA.HI R0, R4, R0, RZ, 0x7 ;  /* 0x0000000004007211 */ /* 0x000fc600078f38ff */
[----:B------:R-:W-:Y:S01]  /*9d40*/  IMAD.MOV R2, RZ, RZ, -R2 ;  /* 0x000000ffff027224 */ /* 0x000fe200078e0a02 */
[----:B------:R-:W-:-:S03]  /*9d50*/  LEA.HI.SX32 R0, R0, 0x1, 0x19 ;  /* 0x0000000100007811 */ /* 0x000fc600078fcaff */
[----:B------:R-:W-:Y:S01]  /*9d60*/  @!P0 IMAD.MOV.U32 R0, RZ, RZ, R2 ;  /* 0x000000ffff008224 */ /* 0x000fe200078e0002 */
[----:B---3--:R-:W-:-:S04]  /*9d70*/  ISETP.NE.AND P0, PT, R5, RZ, PT ;  /* 0x000000ff0500720c */ /* 0x008fc80003f05270 */
[----:B------:R-:W-:-:S04]  /*9d80*/  VIMNMX R104, PT, PT, R111, R0, PT ;  /* 0x000000006f687248 */ /* 0x000fc80003fe0100 */
[----:B------:R-:W-:-:S05]  /*9d90*/  LOP3.LUT R110, R104, 0x1, RZ, 0xc0, !PT ;  /* 0x00000001686e7812 */ /* 0x000fca00078ec0ff */
[----:B------:R-:W-:Y:S05]  /*9da0*/  @P0 BRA `(.L_x_102) ;  /* 0x0000008400000947 */ /* 0x000fea0003800000 */
[----:B------:R-:W-:Y:S02]  /*9db0*/  SHF.L.U32 R0, R106, 0x1f, RZ ;  /* 0x0000001f6a007819 */ /* 0x000fe400000006ff */
[----:B------:R-:W-:Y:S02]  /*9dc0*/  SHF.L.U32 R2, R108, 0x1f, RZ ;  /* 0x0000001f6c027819 */ /* 0x000fe400000006ff */
[----:B------:R-:W1:Y:S02]  /*9dd0*/  SYNCS.PHASECHK.TRANS64.TRYWAIT P0, [UR13], R0 ;  /* 0x00000000ff0075a7 */ /* 0x000e64000800110d */
[----:B-1----:R-:W-:Y:S05]  /*9de0*/  @!P0 BRA `(.L_x_103) ;  /* 0x0000019000208947 */ /* 0x002fea0003800000 */
.L_x_286:
[----:B------:R-:W2:Y:S01]  /*9df0*/  SYNCS.PHASECHK.TRANS64.TRYWAIT P0, [UR13+0x20], R2 ;  /* 0x00002002ff0075a7 */ /* 0x000ea2000800110d */
[----:B------:R-:W-:Y:S01]  /*9e00*/  SHF.L.U32 R0, R109, 0x1f, RZ ;  /* 0x0000001f6d007819 */ /* 0x000fe200000006ff */
[----:B--2---:R-:W-:Y:S06]  /*9e10*/  @!P0 BRA `(.L_x_104) ;  /* 0x0000019000348947 */ /* 0x004fec0003800000 */
.L_x_288:
[----:B------:R-:W2:Y:S01]  /*9e20*/  SYNCS.PHASECHK.TRANS64.TRYWAIT P0, [UR13+0x30], R0 ;  /* 0x00003000ff0075a7 */ /* 0x000ea2000800110d */
[----:B-1----:R-:W-:Y:S02]  /*9e30*/  LEA R4, R14, UR13, 0x3 ;  /* 0x0000000d0e047c11 */ /* 0x002fe4000f8e18ff */
[----:B------:R-:W-:Y:S01]  /*9e40*/  SHF.L.U32 R2, R20, 0x1f, RZ ;  /* 0x0000001f14027819 */ /* 0x000fe200000006ff */
[----:B--2---:R-:W-:Y:S06]  /*9e50*/  @!P0 BRA `(.L_x_105) ;  /* 0x0000019000408947 */ /* 0x004fec0003800000 */
.L_x_290:
[----:B------:R-:W2:Y:S01]  /*9e60*/  SYNCS.PHASECHK.TRANS64.TRYWAIT P0, [R4+URZ+0x90], R2 ;  /* 0x00009002040075a7 */ /* 0x000ea200080011ff */
[----:B------:R-:W-:Y:S01]  /*9e70*/  SHF.L.U32 R0, R60, 0x1f, RZ ;  /* 0x0000001f3c007819 */ /* 0x000fe200000006ff */
[----:B--2---:R-:W-:Y:S06]  /*9e80*/  @!P0 BRA `(.L_x_106) ;  /* 0x0000019000548947 */ /* 0x004fec0003800000 */
.L_x_292:
[----:B------:R-:W2:Y:S01]  /*9e90*/  SYNCS.PHASECHK.TRANS64.TRYWAIT P0, [UR13+0x10], R0 ;  /* 0x00001000ff0075a7 */ /* 0x000ea2000800110d */
[----:B------:R-:W-:Y:S01]  /*9ea0*/  HFMA2 R6, -RZ, RZ, 0, 0 ;  /* 0x00000000ff067431 */ /* 0x000fe200000001ff */
[----:B--2---:R-:W-:Y:S06]  /*9eb0*/  @!P0 BRA `(.L_x_107) ;  /* 0x0000019000608947 */ /* 0x004fec0003800000 */
.L_x_294:
[----:B------:R-:W2:Y:S04]  /*9ec0*/  LDL R0, [R1+0x24] ;  /* 0x0000240001007983 */ /* 0x000ea80000100800 */
[----:B------:R-:W3:Y:S04]  /*9ed0*/  LDL R15, [R1+0x2c] ;  /* 0x00002c00010f7983 */ /* 0x000ee80000100800 */
[----:B------:R-:W4:Y:S04]  /*9ee0*/  LDL R16, [R1+0x38] ;  /* 0x0000380001107983 */ /* 0x000f280000100800 */
[----:B------:R-:W5:Y:S04]  /*9ef0*/  LDL R10, [R1+0x28] ;  /* 0x00002800010a7983 */ /* 0x000f680000100800 */
[----:B------:R-:W5:Y:S04]  /*9f00*/  LDL R11, [R1+0x34] ;  /* 0x00003400010b7983 */ /* 0x000f680000100800 */
[----:B-1----:R-:W5:Y:S01]  /*9f10*/  LDL R7, [R1+0x30] ;  /* 0x0000300001077983 */ /* 0x002f620000100800 */
[----:B------:R-:W-:-:S02]  /*9f20*/  R2UR UR4, R66 ;  /* 0x00000000420472ca */ /* 0x000fc400000e0000 */
[----:B------:R-:W-:Y:S02]  /*9f30*/  R2UR UR12, R67 ;  /* 0x00000000430c72ca */ /* 0x000fe400000e0000 */
[----:B------:R-:W-:Y:S01]  /*9f40*/  R2UR UR5, R6 ;  /* 0x00000000060572ca */ /* 0x000fe200000e0000 */
[----:B------:R-:W-:-:S08]  /*9f50*/  UMOV UR15, 0x40004040 ;  /* 0x40004040000f7882 */ /* 0x000fd00000000000 */
[----:B------:R-:W-:Y:S01]  /*9f60*/  UMOV UR16, UR4 ;  /* 0x0000000400107c82 */ /* 0x000fe20008000000 */
[----:B------:R-:W-:Y:S01]  /*9f70*/  UMOV UR18, 0x0 ;  /* 0x0000000000127882 */ /* 0x000fe20000000000 */
[----:B------:R-:W-:Y:S01]  /*9f80*/  UMOV UR14, UR12 ;  /* 0x0000000c000e7c82 */ /* 0x000fe20008000000 */
[----:B------:R-:W-:Y:S01]  /*9f90*/  UMOV UR19, 0x8200010 ;  /* 0x0820001000137882 */ /* 0x000fe20000000000 */
[----:B------:R-:W-:Y:S01]  /*9fa0*/  UMOV UR17, 0x40004040 ;  /* 0x4000404000117882 */ /* 0x000fe20000000000 */
[----:B------:R-:W-:Y:S01]  /*9fb0*/  IMAD.U32 R52, RZ, RZ, UR16 ;  /* 0x00000010ff347e24 */ /* 0x000fe2000f8e00ff */
[----:B------:R1:W-:Y:S01]  /*9fc0*/  UTCHMMA.2CTA gdesc[UR14], gdesc[UR16], tmem[UR5], tmem[UR18], idesc[UR19], !UPT ;  /* 0x00ff12100e0075ea */ /* 0x0003e2000fa00005 */
[----:B------:R-:W-:Y:S01]  /*9fd0*/  IMAD.U32 R54, RZ, RZ, UR14 ;  /* 0x0000000eff367e24 */ /* 0x000fe2000f8e00ff */
[----:B------:R-:W-:Y:S01]  /*9fe0*/  ELECT P0, URZ, PT ;  /* 0x0000000000ff782f */ /* 0x000fe20003800000 */
[----:B------:R-:W-:Y:S02]  /*9ff0*/  IMAD.U32 R55, RZ, RZ, UR15 ;  /* 0x0000000fff377e24 */ /* 0x000fe4000f8e00ff */
[----:B------:R-:W-:Y:S01]  /*a000*/  IMAD.U32 R51, RZ, RZ, UR15 ;  /* 0x0000000fff337e24 */ /* 0x000fe2000f8e00ff */
[----:B------:R-:W-:Y:S01]  /*a010*/  LEA R2, R9, UR13, 0x3 ;  /* 0x0000000d09027c11 */ /* 0x000fe2000f8e18ff */
[----:B------:R-:W-:Y:S01]  /*a020*/  IMAD.U32 R3, R13, -0x80000000, RZ ;  /* 0x800000000d037824 */ /* 0x000fe200078e00ff */
[----:B-1----:R-:W-:-:S02]  /*a030*/  UMOV UR5, 0x40004040 ;  /* 0x4000404000057882 */ /* 0x002fc40000000000 */
[----:B------:R-:W-:Y:S02]  /*a040*/  IMAD.U32 R45, RZ, RZ, UR5 ;  /* 0x00000005ff2d7e24 */ /* 0x000fe4000f8e00ff */
[----:B------:R-:W-:Y:S02]  /*a050*/  IMAD.U32 R43, RZ, RZ, UR5 ;  /* 0x00000005ff2b7e24 */ /* 0x000fe4000f8e00ff */
[----:B------:R-:W-:Y:S02]  /*a060*/  IMAD.U32 R53, RZ, RZ, UR17 ;  /* 0x00000011ff357e24 */ /* 0x000fe4000f8e00ff */
[----:B------:R-:W-:Y:S02]  /*a070*/  IMAD.U32 R49, RZ, RZ, UR17 ;  /* 0x00000011ff317e24 */ /* 0x000fe4000f8e00ff */
[----:B------:R-:W-:Y:S01]  /*a080*/  IMAD.MOV.U32 R5, RZ, RZ, RZ ;  /* 0x000000ffff057224 */ /* 0x000fe200078e00ff */
[----:B--2---:R-:W-:Y:S01]  /*a090*/  R2UR UR8, R0 ;  /* 0x00000000000872ca */ /* 0x004fe200000e0000 */
[----:B------:R-:W-:Y:S01]  /*a0a0*/  IMAD.MOV.U32 R0, RZ, RZ, RZ ;  /* 0x000000ffff007224 */ /* 0x000fe200078e00ff */
[----:B---3--:R-:W-:-:S04]  /*a0b0*/  R2UR UR6, R15 ;  /* 0x000000000f0672ca */ /* 0x008fc800000e0000 */
[----:B------:R-:W-:Y:S02]  /*a0c0*/  R2UR UR4, R0 ;  /* 0x00000000000472ca */ /* 0x000fe400000e0000 */
[----:B----4-:R-:W-:Y:S02]  /*a0d0*/  R2UR UR11, R16 ;  /* 0x00000000100b72ca */ /* 0x010fe400000e0000 */
[----:B-----5:R-:W-:Y:S02]  /*a0e0*/  R2UR UR7, R10 ;  /* 0x000000000a0772ca */ /* 0x020fe400000e0000 */
[----:B------:R-:W-:-:S03]  /*a0f0*/  R2UR UR10, R11 ;  /* 0x000000000b0a72ca */ /* 0x000fc600000e0000 */
[----:B------:R-:W-:Y:S01]  /*a100*/  UMOV UR16, UR6 ;  /* 0x0000000600107c82 */ /* 0x000fe20008000000 */
[----:B------:R-:W-:Y:S02]  /*a110*/  R2UR UR6, R0 ;  /* 0x00000000000672ca */ /* 0x000fe400000e0000 */
[----:B------:R-:W-:-:S03]  /*a120*/  R2UR UR9, R7 ;  /* 0x00000000070972ca */ /* 0x000fc600000e0000 */
[----:B------:R-:W-:Y:S02]  /*a130*/  UMOV UR14, UR11 ;  /* 0x0000000b000e7c82 */ /* 0x000fe40008000000 */
[----:B------:R1:W-:Y:S01]  /*a140*/  UTCHMMA.2CTA gdesc[UR14], gdesc[UR16], tmem[UR4], tmem[UR18], idesc[UR19], UPT ;  /* 0x00ff12100e0075ea */ /* 0x0003e2000ba00004 */
[----:B------:R-:W-:Y:S01]  /*a150*/  IMAD.U32 R50, RZ, RZ, UR14 ;  /* 0x0000000eff327e24 */ /* 0x000fe2000f8e00ff */
[----:B------:R-:W-:Y:S02]  /*a160*/  UMOV UR11, 0x40004040 ;  /* 0x40004040000b7882 */ /* 0x000fe40000000000 */
[----:B------:R-:W-:Y:S02]  /*a170*/  IMAD.U32 R47, RZ, RZ, UR11 ;  /* 0x0000000bff2f7e24 */ /* 0x000fe4000f8e00ff */
[----:B------:R-:W-:Y:S01]  /*a180*/  IMAD.U32 R46, RZ, RZ, UR10 ;  /* 0x0000000aff2e7e24 */ /* 0x000fe2000f8e00ff */
[----:B-1----:R-:W-:Y:S01]  /*a190*/  UMOV UR4, UR7 ;  /* 0x0000000700047c82 */ /* 0x002fe20008000000 */
[----:B------:R-:W-:Y:S01]  /*a1a0*/  R2UR UR7, R0 ;  /* 0x00000000000772ca */ /* 0x000fe200000e0000 */
[----:B------:R-:W-:Y:S01]  /*a1b0*/  UMOV UR14, 0x0 ;  /* 0x00000000000e7882 */ /* 0x000fe20000000000 */
[----:B------:R-:W-:Y:S01]  /*a1c0*/  UMOV UR15, 0x8200010 ;  /* 0x08200010000f7882 */ /* 0x000fe20000000000 */
[----:B------:R-:W-:Y:S01]  /*a1d0*/  IMAD.U32 R44, RZ, RZ, UR4 ;  /* 0x00000004ff2c7e24 */ /* 0x000fe2000f8e00ff */
[----:B------:R1:W-:Y:S01]  /*a1e0*/  UTCHMMA.2CTA gdesc[UR10], gdesc[UR4], tmem[UR6], tmem[UR14], idesc[UR15], UPT ;  /* 0x00ff0e040a0075ea */ /* 0x0003e2000ba00006 */
[----:B------:R-:W-:Y:S01]  /*a1f0*/  @P0 LOP3.LUT R0, R25, 0xffff, RZ, 0xc0, !PT ;  /* 0x0000ffff19000812 */ /* 0x000fe200078ec0ff */
[----:B-1----:R-:W-:Y:S01]  /*a200*/  UMOV UR4, UR9 ;  /* 0x0000000900047c82 */ /* 0x002fe20008000000 */
[----:B------:R-:W-:Y:S01]  /*a210*/  UMOV UR10, 0x0 ;  /* 0x00000000000a7882 */ /* 0x000fe20000000000 */
[----:B------:R-:W-:Y:S01]  /*a220*/  UMOV UR11, 0x8200010 ;  /* 0x08200010000b7882 */ /* 0x000fe20000000000 */
[----:B------:R-:W-:Y:S01]  /*a230*/  UMOV UR9, 0x40004040 ;  /* 0x4000404000097882 */ /* 0x000fe20000000000 */
[----:B------:R-:W-:-:S03]  /*a240*/  IMAD.U32 R42, RZ, RZ, UR4 ;  /* 0x00000004ff2a7e24 */ /* 0x000fc6000f8e00ff */
[----:B------:R1:W-:Y:S02]  /*a250*/  UTCHMMA.2CTA gdesc[UR4], gdesc[UR8], tmem[UR7], tmem[UR10], idesc[UR11], UPT ;  /* 0x00ff0a08040075ea */ /* 0x0003e4000ba00007 */
[----:B-1----:R-:W-:Y:S01]  /*a260*/  @P0 R2UR UR4, R0 ;  /* 0x00000000000402ca */ /* 0x002fe200000e0000 */
[----:B------:R-:W-:-:S12]  /*a270*/  UIADD3 UR5, UPT, UPT, UR13, 0x18, URZ ;  /* 0x000000180d057890 */ /* 0x000fd8000fffe0ff */
[----:B------:R1:W-:Y:S01]  /*a280*/  UTCBAR.2CTA.MULTICAST [UR5], URZ, UR4 ;  /* 0x000000ff050073e9 */ /* 0x0003e20008200804 */
[----:B------:R-:W2:Y:S01]  /*a290*/  SYNCS.PHASECHK.TRANS64.TRYWAIT P0, [R2+URZ+0x40], R3 ;  /* 0x00004003020075a7 */ /* 0x000ea200080011ff */
[----:B------:R-:W-:-:S05]  /*a2a0*/  LEA R0, R9, UR13, 0xf ;  /* 0x0000000d09007c11 */ /* 0x000fca000f8e78ff */
[----:B------:R-:W-:-:S05]  /*a2b0*/  VIADD R0, R0, 0x14800 ;  /* 0x0001480000007836 */ /* 0x000fca0000000000 */
[----:B------:R-:W-:Y:S01]  /*a2c0*/  SHF.R.U32.HI R0, RZ, 0x4, R0 ;  /* 0x00000004ff007819 */ /* 0x000fe20000011600 */
[----:B------:R-:W-:Y:S02]  /*a2d0*/  IMAD.U32 R48, RZ, RZ, UR16 ;  /* 0x00000010ff307e24 */ /* 0x000fe4000f8e00ff */
[----:B------:R-:W-:Y:S01]  /*a2e0*/  IMAD.U32 R40, RZ, RZ, UR8 ;  /* 0x00000008ff287e24 */ /* 0x000fe2000f8e00ff */
[----:B------:R-:W-:Y:S01]  /*a2f0*/  LOP3.LUT R0, R0, 0x3fc0, RZ, 0xc0, !PT ;  /* 0x00003fc000007812 */ /* 0x000fe200078ec0ff */
[----:B------:R-:W-:-:S03]  /*a300*/  IMAD.U32 R41, RZ, RZ, UR9 ;  /* 0x00000009ff297e24 */ /* 0x000fc6000f8e00ff */
[----:B------:R-:W-:Y:S01]  /*a310*/  LOP3.LUT R0, R0, 0x10000, RZ, 0xfc, !PT ;  /* 0x0001000000007812 */ /* 0x000fe200078efcff */
[----:B-12---:R-:W-:Y:S06]  /*a320*/  @!P0 BRA `(.L_x_108) ;  /* 0x0000018c00648947 */ /* 0x006fec0003800000 */
.L_x_296:
[----:B------:R-:W2:Y:S04]  /*a330*/  LDL R11, [R1+0x1c] ;  /* 0x00001c00010b7983 */ /* 0x000ea80000100800 */
[----:B------:R-:W3:Y:S04]  /*a340*/  LDL R10, [R1+0x18] ;  /* 0x00001800010a7983 */ /* 0x000ee80000100800 */
[----:B------:R-:W4:Y:S04]  /*a350*/  LDL R16, [R1+0x20] ;  /* 0x0000200001107983 */ /* 0x000f280000100800 */
[----:B------:R-:W5:Y:S04]  /*a360*/  LDL R3, [R1+0x14] ;  /* 0x0000140001037983 */ /* 0x000f680000100800 */
[----:B------:R-:W5:Y:S04]  /*a370*/  LDL R15, [R1+0x10] ;  /* 0x00001000010f7983 */ /* 0x000f680000100800 */
[----:B-1----:R-:W5:Y:S04]  /*a380*/  LDL R7, [R1+0x4] ;  /* 0x0000040001077983 */ /* 0x002f680000100800 */
[----:B------:R-:W5:Y:S01]  /*a390*/  LDL R6, [R1] ;  /* 0x0000000001067983 */ /* 0x000f620000100800 */
[----:B------:R-:W-:-:S02]  /*a3a0*/  R2UR UR4, R65 ;  /* 0x00000000410472ca */ /* 0x000fc400000e0000 */
[----:B------:R-:W-:Y:S02]  /*a3b0*/  R2UR UR6, R0 ;  /* 0x00000000000672ca */ /* 0x000fe400000e0000 */
[----:B------:R-:W-:Y:S01]  /*a3c0*/  R2UR UR11, R5 ;  /* 0x00000000050b72ca */ /* 0x000fe200000e0000 */
[----:B------:R-:W-:Y:S01]  /*a3d0*/  UMOV UR18, 0x0 ;  /* 0x0000000000127882 */ /* 0x000fe20000000000 */
[----:B------:R-:W-:Y:S01]  /*a3e0*/  UMOV UR19, 0x8200010 ;  /* 0x0820001000137882 */ /* 0x000fe20000000000 */
[----:B------:R-:W-:Y:S01]  /*a3f0*/  UMOV UR7, 0x40004040 ;  /* 0x4000404000077882 */ /* 0x000fe20000000000 */
[----:B------:R-:W-:Y:S02]  /*a400*/  UMOV UR15, 0x40004040 ;  /* 0x40004040000f7882 */ /* 0x000fe40000000000 */
[----:B------:R-:W-:-:S03]  /*a410*/  IMAD.U32 R39, RZ, RZ, UR15 ;  /* 0x0000000fff277e24 */ /* 0x000fc6000f8e00ff */
[----:B------:R-:W-:-:S04]  /*a420*/  UMOV UR14, UR4 ;  /* 0x00000004000e7c82 */ /* 0x000fc80008000000 */
[----:B------:R5:W-:Y:S01]  /*a430*/  UTCHMMA.2CTA gdesc[UR14], gdesc[UR6], tmem[UR11], tmem[UR18], idesc[UR19], UPT ;  /* 0x00ff12060e0075ea */ /* 0x000be2000ba0000b */
[----:B--2---:R-:W-:Y:S02]  /*a440*/  R2UR UR12, R11 ;  /* 0x000000000b0c72ca */ /* 0x004fe400000e0000 */
[----:B------:R-:W2:Y:S01]  /*a450*/  LDL R11, [R1+0xc] ;  /* 0x00000c00010b7983 */ /* 0x000ea20000100800 */
[----:B---3--:R-:W-:-:S03]  /*a460*/  R2UR UR16, R10 ;  /* 0x000000000a1072ca */ /* 0x008fc600000e0000 */
[----:B------:R-:W3:Y:S01]  /*a470*/  LDL R10, [R1+0x8] ;  /* 0x00000800010a7983 */ /* 0x000ee20000100800 */
[----:B----4-:R-:W-:Y:S02]  /*a480*/  R2UR UR8, R16 ;  /* 0x00000000100872ca */ /* 0x010fe400000e0000 */
[----:B-----5:R-:W-:Y:S01]  /*a490*/  R2UR UR15, R3 ;  /* 0x00000000030f72ca */ /* 0x020fe200000e0000 */
[----:B------:R-:W-:Y:S02]  /*a4a0*/  VIADD R3, R0, 0x2 ;  /* 0x0000000200037836 */ /* 0x000fe40000000000 */
[----:B------:R-:W-:-:S03]  /*a4b0*/  IMAD.MOV.U32 R5, RZ, RZ, RZ ;  /* 0x000000ffff057224 */ /* 0x000fc600078e00ff */
[----:B------:R-:W-:Y:S01]  /*a4c0*/  R2UR UR4, R3 ;  /* 0x00000000030472ca */ /* 0x000fe200000e0000 */
[----:B------:R-:W-:Y:S01]  /*a4d0*/  VIADD R3, R0, 0x4 ;  /* 0x0000000400037836 */ /* 0x000fe20000000000 */
[----:B------:R-:W-:-:S03]  /*a4e0*/  R2UR UR10, R5 ;  /* 0x00000000050a72ca */ /* 0x000fc600000e0000 */
[----:B------:R-:W-:Y:S01]  /*a4f0*/  UMOV UR18, UR8 ;  /* 0x0000000800127c82 */ /* 0x000fe20008000000 */
[----:B------:R-:W-:Y:S01]  /*a500*/  R2UR UR8, R3 ;  /* 0x00000000030872ca */ /* 0x000fe200000e0000 */
[----:B------:R-:W-:Y:S01]  /*a510*/  VIADD R3, R0, 0x6 ;  /* 0x0000000600037836 */ /* 0x000fe20000000000 */
[----:B------:R-:W-:Y:S01]  /*a520*/  R2UR UR11, R5 ;  /* 0x00000000050b72ca */ /* 0x000fe200000e0000 */
[----:B------:R-:W-:-:S03]  /*a530*/  UMOV UR20, 0x0 ;  /* 0x0000000000147882 */ /* 0x000fc60000000000 */
[----:B------:R-:W-:Y:S01]  /*a540*/  R2UR UR6, R3 ;  /* 0x00000000030672ca */ /* 0x000fe200000e0000 */
[----:B------:R-:W-:Y:S01]  /*a550*/  VIADD R3, R0, 0x200 ;  /* 0x0000020000037836 */ /* 0x000fe20000000000 */
[----:B------:R-:W-:Y:S01]  /*a560*/  UMOV UR21, 0x8200010 ;  /* 0x0820001000157882 */ /* 0x000fe20000000000 */
[----:B------:R-:W-:Y:S01]  /*a570*/  UMOV UR5, 0x40004040 ;  /* 0x4000404000057882 */ /* 0x000fe20000000000 */
[----:B------:R-:W-:Y:S02]  /*a580*/  UMOV UR19, 0x40004040 ;  /* 0x4000404000137882 */ /* 0x000fe40000000000 */
[----:B------:R1:W-:Y:S01]  /*a590*/  UTCHMMA.2CTA gdesc[UR18], gdesc[UR4], tmem[UR10], tmem[UR20], idesc[UR21], UPT ;  /* 0x00ff1404120075ea */ /* 0x0003e2000ba0000a */
[----:B------:R-:W-:Y:S01]  /*a5a0*/  IMAD.U32 R36, RZ, RZ, UR18 ;  /* 0x00000012ff247e24 */ /* 0x000fe2000f8e00ff */
[----:B------:R-:W-:Y:S01]  /*a5b0*/  UMOV UR9, 0x40004040 ;  /* 0x4000404000097882 */ /* 0x000fe20000000000 */
[----:B------:R-:W-:Y:S01]  /*a5c0*/  IMAD.U32 R37, RZ, RZ, UR19 ;  /* 0x00000013ff257e24 */ /* 0x000fe2000f8e00ff */
[----:B------:R-:W-:Y:S01]  /*a5d0*/  UMOV UR17, 0x40004040 ;  /* 0x4000404000117882 */ /* 0x000fe20000000000 */
[----:B------:R-:W-:-:S02]  /*a5e0*/  IMAD.U32 R35, RZ, RZ, UR19 ;  /* 0x00000013ff237e24 */ /* 0x000fc4000f8e00ff */
[----:B------:R-:W-:Y:S01]  /*a5f0*/  IMAD.U32 R38, RZ, RZ, UR14 ;  /* 0x0000000eff267e24 */ /* 0x000fe2000f8e00ff */
[----:B------:R-:W-:Y:S01]  /*a600*/  R2UR UR14, R15 ;  /* 0x000000000f0e72ca */ /* 0x000fe200000e0000 */
[----:B------:R-:W-:Y:S01]  /*a610*/  IMAD.U32 R32, RZ, RZ, UR16 ;  /* 0x00000010ff207e24 */ /* 0x000fe2000f8e00ff */
[----:B-1----:R-:W-:Y:S01]  /*a620*/  R2UR UR4, R3 ;  /* 0x00000000030472ca */ /* 0x002fe200000e0000 */
[----:B------:R-:W-:Y:S01]  /*a630*/  VIADD R3, R0, 0x202 ;  /* 0x0000020200037836 */ /* 0x000fe20000000000 */
[----:B------:R-:W-:Y:S02]  /*a640*/  UMOV UR18, UR12 ;  /* 0x0000000c00127c82 */ /* 0x000fe40008000000 */
[----:B------:R1:W-:Y:S01]  /*a650*/  UTCHMMA.2CTA gdesc[UR18], gdesc[UR8], tmem[UR11], tmem[UR20], idesc[UR21], UPT ;  /* 0x00ff1408120075ea */ /* 0x0003e2000ba0000b */
[----:B------:R-:W-:Y:S02]  /*a660*/  IMAD.U32 R34, RZ, RZ, UR18 ;  /* 0x00000012ff227e24 */ /* 0x000fe4000f8e00ff */
[----:B------:R-:W-:-:S02]  /*a670*/  IMAD.U32 R33, RZ, RZ, UR17 ;  /* 0x00000011ff217e24 */ /* 0x000fc4000f8e00ff */
[----:B------:R-:W-:Y:S01]  /*a680*/  IMAD.U32 R31, RZ, RZ, UR17 ;  /* 0x00000011ff1f7e24 */ /* 0x000fe2000f8e00ff */
[----:B-1----:R-:W-:Y:S01]  /*a690*/  R2UR UR8, R3 ;  /* 0x00000000030872ca */ /* 0x002fe200000e0000 */
[C---:B------:R-:W-:Y:S01]  /*a6a0*/  VIADD R3, R0.reuse, 0x204 ;  /* 0x0000020400037836 */ /* 0x040fe20000000000 */
[----:B------:R-:W-:Y:S01]  /*a6b0*/  UMOV UR18, 0x0 ;  /* 0x0000000000127882 */ /* 0x000fe20000000000 */
[----:B------:R-:W-:Y:S02]  /*a6c0*/  UMOV UR19, 0x8200010 ;  /* 0x0820001000137882 */ /* 0x000fe40000000000 */
[----:B------:R1:W-:Y:S01]  /*a6d0*/  UTCHMMA.2CTA gdesc[UR16], gdesc[UR6], tmem[UR10], tmem[UR18], idesc[UR19], UPT ;  /* 0x00ff1206100075ea */ /* 0x0003e2000ba0000a */
[----:B------:R-:W-:Y:S01]  /*a6e0*/  IMAD.U32 R28, RZ, RZ, UR14 ;  /* 0x0000000eff1c7e24 */ /* 0x000fe2000f8e00ff */
[----:B------:R-:W-:Y:S01]  /*a6f0*/  UMOV UR65, 0x40004040 ;  /* 0x4000404000417882 */ /* 0x000fe20000000000 */
[----:B------:R-:W-:Y:S01]  /*a700*/  UMOV UR63, 0x40004040 ;  /* 0x40004040003f7882 */ /* 0x000fe20000000000 */
[----:B-1----:R-:W-:Y:S01]  /*a710*/  R2UR UR6, R3 ;  /* 0x00000000030672ca */ /* 0x002fe200000e0000 */
[----:B------:R-:W-:Y:S01]  /*a720*/  VIADD R3, R0, 0x206 ;  /* 0x0000020600037836 */ /* 0x000fe20000000000 */
[----:B------:R-:W-:-:S02]  /*a730*/  UMOV UR16, UR15 ;  /* 0x0000000f00107c82 */ /* 0x000fc40008000000 */
[----:B------:R1:W-:Y:S01]  /*a740*/  UTCHMMA.2CTA gdesc[UR16], gdesc[UR4], tmem[UR11], tmem[UR20], idesc[UR21], UPT ;  /* 0x00ff1404100075ea */ /* 0x0003e2000ba0000b */
[----:B------:R-:W-:Y:S02]  /*a750*/  UMOV UR15, 0x40004040 ;  /* 0x40004040000f7882 */ /* 0x000fe40000000000 */
[----:B------:R4:W-:Y:S01]  /*a760*/  UTCHMMA.2CTA gdesc[UR14], gdesc[UR8], tmem[UR10], tmem[UR20], idesc[UR21], UPT ;  /* 0x00ff14080e0075ea */ /* 0x0009e2000ba0000a */
[----:B------:R-:W-:Y:S02]  /*a770*/  IMAD.U32 R29, RZ, RZ, UR15 ;  /* 0x0000000fff1d7e24 */ /* 0x000fe4000f8e00ff */
[----:B------:R-:W-:Y:S01]  /*a780*/  IMAD.U32 R30, RZ, RZ, UR16 ;  /* 0x00000010ff1e7e24 */ /* 0x000fe2000f8e00ff */
[----:B-1----:R-:W-:Y:S01]  /*a790*/  R2UR UR4, R3 ;  /* 0x00000000030472ca */ /* 0x002fe200000e0000 */
[----:B------:R-:W-:Y:S01]  /*a7a0*/  VIADD R3, R0, 0x400 ;  /* 0x0000040000037836 */ /* 0x000fe20000000000 */
[----:B------:R-:W-:Y:S01]  /*a7b0*/  R2UR UR17, R7 ;  /* 0x00000000071172ca */ /* 0x000fe200000e0000 */
[----:B----4-:R-:W-:-:S03]  /*a7c0*/  UMOV UR14, 0x0 ;  /* 0x00000000000e7882 */ /* 0x010fc60000000000 */
[----:B------:R-:W-:Y:S01]  /*a7d0*/  R2UR UR8, R3 ;  /* 0x00000000030872ca */ /* 0x000fe200000e0000 */
[----:B------:R-:W-:Y:S01]  /*a7e0*/  VIADD R3, R0, 0x402 ;  /* 0x0000040200037836 */ /* 0x000fe20000000000 */
[----:B------:R-:W-:Y:S01]  /*a7f0*/  UMOV UR15, 0x8200010 ;  /* 0x08200010000f7882 */ /* 0x000fe20000000000 */
[----:B------:R-:W-:Y:S01]  /*a800*/  R2UR UR16, R6 ;  /* 0x00000000061072ca */ /* 0x000fe200000e0000 */
[----:B------:R-:W-:-:S05]  /*a810*/  UMOV UR61, 0x40004040 ;  /* 0x40004040003d7882 */ /* 0x000fca0000000000 */
[----:B------:R-:W-:Y:S01]  /*a820*/  UMOV UR60, UR17 ;  /* 0x00000011003c7c82 */ /* 0x000fe20008000000 */
[----:B------:R-:W-:Y:S01]  /*a830*/  UMOV UR59, 0x40004040 ;  /* 0x40004040003b7882 */ /* 0x000fe20000000000 */
[----:B------:R-:W-:-:S05]  /*a840*/  R2UR UR19, R164 ;  /* 0x00000000a41372ca */ /* 0x000fca00000e0000 */
[----:B------:R-:W-:Y:S01]  /*a850*/  UMOV UR58, UR16 ;  /* 0x00000010003a7c82 */ /* 0x000fe20008000000 */
[----:B------:R-:W-:Y:S01]  /*a860*/  UMOV UR57, 0x40004040 ;  /* 0x4000404000397882 */ /* 0x000fe20000000000 */
[----:B------:R-:W-:Y:S02]  /*a870*/  ELECT P0, URZ, PT ;  /* 0x0000000000ff782f */ /* 0x000fe40003800000 */
[----:B------:R-:W-:Y:S01]  /*a880*/  R2UR UR17, R162 ;  /* 0x00000000a21172ca */ /* 0x000fe200000e0000 */
[----:B------:R-:W-:Y:S01]  /*a890*/  UMOV UR55, 0x40004040 ;  /* 0x4000404000377882 */ /* 0x000fe20000000000 */
[----:B------:R-:W-:Y:S02]  /*a8a0*/  UMOV UR53, 0x40004040 ;  /* 0x4000404000357882 */ /* 0x000fe40000000000 */
[----:B------:R-:W-:Y:S01]  /*a8b0*/  UMOV UR54, UR19 ;  /* 0x0000001300367c82 */ /* 0x000fe20008000000 */
[----:B------:R-:W-:Y:S01]  /*a8c0*/  R2UR UR16, R161 ;  /* 0x00000000a11072ca */ /* 0x000fe200000e0000 */
[----:B------:R-:W-:-:S05]  /*a8d0*/  UMOV UR51, 0x40004040 ;  /* 0x4000404000337882 */ /* 0x000fca0000000000 */
[----:B------:R-:W-:Y:S02]  /*a8e0*/  @P0 VIADD R2, R2, 0x50 ;  /* 0x0000005002020836 */ /* 0x000fe40000000000 */
[----:B------:R-:W-:Y:S01]  /*a8f0*/  UMOV UR50, UR17 ;  /* 0x0000001100327c82 */ /* 0x000fe20008000000 */
[----:B------:R-:W-:Y:S01]  /*a900*/  UMOV UR49, 0x40004040 ;  /* 0x4000404000317882 */ /* 0x000fe20000000000 */
[----:B------:R-:W-:-:S03]  /*a910*/  UMOV UR47, 0x40004040 ;  /* 0x40004040002f7882 */ /* 0x000fc60000000000 */
[----:B------:R-:W-:Y:S01]  /*a920*/  UMOV UR48, UR16 ;  /* 0x0000001000307c82 */ /* 0x000fe20008000000 */
[----:B--2---:R-:W-:Y:S02]  /*a930*/  R2UR UR12, R11 ;  /* 0x000000000b0c72ca */ /* 0x004fe400000e0000 */
[----:B---3--:R-:W-:-:S11]  /*a940*/  R2UR UR18, R10 ;  /* 0x000000000a1272ca */ /* 0x008fd600000e0000 */
[----:B------:R-:W-:Y:S02]  /*a950*/  UMOV UR64, UR12 ;  /* 0x0000000c00407c82 */ /* 0x000fe40008000000 */
[----:B------:R1:W-:Y:S01]  /*a960*/  UTCHMMA.2CTA gdesc[UR64], gdesc[UR6], tmem[UR11], tmem[UR14], idesc[UR15], UPT ;  /* 0x00ff0e06400075ea */ /* 0x0003e2000ba0000b */
[----:B------:R-:W-:Y:S02]  /*a970*/  UMOV UR62, UR18 ;  /* 0x00000012003e7c82 */ /* 0x000fe40008000000 */
[----:B------:R2:W-:Y:S01]  /*a980*/  UTCHMMA.2CTA gdesc[UR62], gdesc[UR4], tmem[UR10], tmem[UR14], idesc[UR15], UPT ;  /* 0x00ff0e043e0075ea */ /* 0x0005e2000ba0000a */
[----:B------:R-:W-:Y:S01]  /*a990*/  R2UR UR12, R165 ;  /* 0x00000000a50c72ca */ /* 0x000fe200000e0000 */
[----:B------:R3:W-:Y:S01]  /*a9a0*/  UTCHMMA.2CTA gdesc[UR60], gdesc[UR8], tmem[UR11], tmem[UR14], idesc[UR15], UPT ;  /* 0x00ff0e083c0075ea */ /* 0x0007e2000ba0000b */
[----:B------:R-:W-:Y:S02]  /*a9b0*/  R2UR UR18, R163 ;  /* 0x00000000a31272ca */ /* 0x000fe400000e0000 */
[----:B-1----:R-:W-:Y:S01]  /*a9c0*/  R2UR UR6, R3 ;  /* 0x00000000030672ca */ /* 0x002fe200000e0000 */
[----:B------:R-:W-:-:S05]  /*a9d0*/  VIADD R3, R0, 0x404 ;  /* 0x0000040400037836 */ /* 0x000fca0000000000 */
[----:B--2---:R-:W-:Y:S01]  /*a9e0*/  R2UR UR4, R3 ;  /* 0x00000000030472ca */ /* 0x004fe200000e0000 */
[----:B------:R-:W-:-:S05]  /*a9f0*/  VIADD R3, R0, 0x406 ;  /* 0x0000040600037836 */ /* 0x000fca0000000000 */
[----:B---3--:R-:W-:Y:S01]  /*aa00*/  R2UR UR8, R3 ;  /* 0x00000000030872ca */ /* 0x008fe200000e0000 */
[----:B------:R-:W-:Y:S01]  /*aa10*/  VIADD R3, R0, 0x600 ;  /* 0x0000060000037836 */ /* 0x000fe20000000000 */
[----:B------:R1:W-:Y:S01]  /*aa20*/  UTCHMMA.2CTA gdesc[UR58], gdesc[UR6], tmem[UR10], tmem[UR14], idesc[UR15], UPT ;  /* 0x00ff0e063a0075ea */ /* 0x0003e2000ba0000a */
[----:B------:R-:W-:-:S04]  /*aa30*/  UMOV UR56, UR12 ;  /* 0x0000000c00387c82 */ /* 0x000fc80008000000 */
[----:B------:R2:W-:Y:S01]  /*aa40*/  UTCHMMA.2CTA gdesc[UR56], gdesc[UR4], tmem[UR11], tmem[UR14], idesc[UR15], UPT ;  /* 0x00ff0e04380075ea */ /* 0x0005e2000ba0000b */
[----:B------:R-:W-:-:S05]  /*aa50*/  UMOV UR52, UR18 ;  /* 0x0000001200347c82 */ /* 0x000fca0008000000 */
[----:B------:R3:W-:Y:S01]  /*aa60*/  UTCHMMA.2CTA gdesc[UR54], gdesc[UR8], tmem[UR10], tmem[UR14], idesc[UR15], UPT ;  /* 0x00ff0e08360075ea */ /* 0x0007e2000ba0000a */
[----:B-1----:R-:W-:Y:S01]  /*aa70*/  R2UR UR6, R3 ;  /* 0x00000000030672ca */ /* 0x002fe200000e0000 */
[----:B------:R-:W-:-:S05]  /*aa80*/  VIADD R3, R0, 0x602 ;  /* 0x0000060200037836 */ /* 0x000fca0000000000 */
[----:B--2---:R-:W-:Y:S01]  /*aa90*/  R2UR UR4, R3 ;  /* 0x00000000030472ca */ /* 0x004fe200000e0000 */
[C---:B------:R-:W-:Y:S02]  /*aaa0*/  VIADD R3, R0.reuse, 0x604 ;  /* 0x0000060400037836 */ /* 0x040fe40000000000 */
[----:B------:R-:W-:-:S03]  /*aab0*/  VIADD R0, R0, 0x606 ;  /* 0x0000060600007836 */ /* 0x000fc60000000000 */
[----:B---3--:R-:W-:Y:S01]  /*aac0*/  R2UR UR8, R3 ;  /* 0x00000000030872ca */ /* 0x008fe200000e0000 */
[----:B------:R1:W-:Y:S01]  /*aad0*/  UTCHMMA.2CTA gdesc[UR52], gdesc[UR6], tmem[UR11], tmem[UR14], idesc[UR15], UPT ;  /* 0x00ff0e06340075ea */ /* 0x0003e2000ba0000b */
[----:B------:R-:W-:Y:S01]  /*aae0*/  IMAD.MOV.U32 R3, RZ, RZ, RZ ;  /* 0x000000ffff037224 */ /* 0x000fe200078e00ff */
[----:B------:R-:W-:-:S04]  /*aaf0*/  R2UR UR12, R160 ;  /* 0x00000000a00c72ca */ /* 0x000fc800000e0000 */
[----:B------:R2:W-:Y:S06]  /*ab00*/  UTCHMMA.2CTA gdesc[UR50], gdesc[UR4], tmem[UR10], tmem[UR14], idesc[UR15], UPT ;  /* 0x00ff0e04320075ea */ /* 0x0005ec000ba0000a */
[----:B------:R3:W-:Y:S01]  /*ab10*/  UTCHMMA.2CTA gdesc[UR48], gdesc[UR8], tmem[UR11], tmem[UR14], idesc[UR15], UPT ;  /* 0x00ff0e08300075ea */ /* 0x0007e2000ba0000b */
[----:B-1----:R-:W-:Y:S02]  /*ab20*/  R2UR UR6, R0 ;  /* 0x00000000000672ca */ /* 0x002fe400000e0000 */
[----:B------:R-:W-:Y:S02]  /*ab30*/  @P0 LOP3.LUT R0, R25, 0xffff, RZ, 0xc0, !PT ;  /* 0x0000ffff19000812 */ /* 0x000fe400078ec0ff */
[----:B--2---:R-:W-:-:S02]  /*ab40*/  R2UR UR10, R3 ;  /* 0x00000000030a72ca */ /* 0x004fc400000e0000 */
[----:B------:R-:W-:Y:S02]  /*ab50*/  @P0 R2UR UR5, R2 ;  /* 0x00000000020502ca */ /* 0x000fe400000e0000 */
[----:B------:R-:W-:Y:S01]  /*ab60*/  @P0 R2UR UR4, R0 ;  /* 0x00000000000402ca */ /* 0x000fe200000e0000 */
[----:B------:R-:W-:Y:S01]  /*ab70*/  UMOV UR46, UR12 ;  /* 0x0000000c002e7c82 */ /* 0x000fe20008000000 */
[----:B------:R-:W-:Y:S01]  /*ab80*/  LEA R2, R8, UR13, 0x3 ;  /* 0x0000000d08027c11 */ /* 0x000fe2000f8e18ff */
[----:B------:R-:W-:-:S06]  /*ab90*/  IMAD.U32 R3, R12, -0x80000000, RZ ;  /* 0x800000000c037824 */ /* 0x000fcc00078e00ff */
[----:B------:R3:W-:Y:S04]  /*aba0*/  UTCHMMA.2CTA gdesc[UR46], gdesc[UR6], tmem[UR10], tmem[UR14], idesc[UR15], UPT ;  /* 0x00ff0e062e0075ea */ /* 0x0007e8000ba0000a */
[----:B------:R3:W-:Y:S01]  /*abb0*/  UTCBAR.2CTA.MULTICAST [UR5], URZ, UR4 ;  /* 0x000000ff050073e9 */ /* 0x0007e20008200804 */
[----:B------:R-:W1:Y:S01]  /*abc0*/  SYNCS.PHASECHK.TRANS64.TRYWAIT P0, [R2+URZ+0x60], R3 ;  /* 0x00006003020075a7 */ /* 0x000e6200080011ff */
[----:B------:R-:W-:-:S05]  /*abd0*/  LEA R0, R8, UR13, 0xf ;  /* 0x0000000d08007c11 */ /* 0x000fca000f8e78ff */
[----:B------:R-:W-:-:S05]  /*abe0*/  VIADD R0, R0, 0x24800 ;  /* 0x0002480000007836 */ /* 0x000fca0000000000 */
[----:B------:R-:W-:-:S04]  /*abf0*/  SHF.R.U32.HI R0, RZ, 0x4, R0 ;  /* 0x00000004ff007819 */ /* 0x000fc80000011600 */
[----:B------:R-:W-:-:S04]  /*ac00*/  LOP3.LUT R0, R0, 0x3fc0, RZ, 0xc0, !PT ;  /* 0x00003fc000007812 */ /* 0x000fc800078ec0ff */
[----:B------:R-:W-:Y:S01]  /*ac10*/  LOP3.LUT R0, R0, 0x10000, RZ, 0xfc, !PT ;  /* 0x0001000000007812 */ /* 0x000fe200078efcff */
[----:B-1-3--:R-:W-:Y:S06]  /*ac20*/  @!P0 BRA `(.L_x_109) ;  /* 0x0000018400408947 */ /* 0x00afec0003800000 */
.L_x_298:
[----:B------:R-:W-:Y:S01]  /*ac30*/  R2UR UR8, R159 ;  /* 0x000000009f0872ca */ /* 0x000fe200000e0000 */
[C---:B------:R-:W-:Y:S01]  /*ac40*/  VIADD R3, R0.reuse, 0x2 ;  /* 0x0000000200037836 */ /* 0x040fe20000000000 */
[C---:B------:R-:W-:Y:S01]  /*ac50*/  R2UR UR4, R0.reuse ;  /* 0x00000000000472ca */ /* 0x040fe200000e0000 */
[----:B------:R-:W-:Y:S01]  /*ac60*/  UMOV UR14, 0x0 ;  /* 0x00000000000e7882 */ /* 0x000fe20000000000 */
[----:B------:R-:W-:Y:S01]  /*ac70*/  R2UR UR11, R5 ;  /* 0x00000000050b72ca */ /* 0x000fe200000e0000 */
[----:B------:R-:W-:Y:S01]  /*ac80*/  IMAD.MOV.U32 R5, RZ, RZ, RZ ;  /* 0x000000ffff057224 */ /* 0x000fe200078e00ff */
[----:B------:R-:W-:Y:S01]  /*ac90*/  R2UR UR6, R3 ;  /* 0x00000000030672ca */ /* 0x000fe200000e0000 */
[----:B------:R-:W-:Y:S01]  /*aca0*/  VIADD R3, R0, 0x4 ;  /* 0x0000000400037836 */ /* 0x000fe20000000000 */
[----:B------:R-:W-:Y:S01]  /*acb0*/  UMOV UR15, 0x8200010 ;  /* 0x08200010000f7882 */ /* 0x000fe20000000000 */
[----:B------:R-:W-:Y:S01]  /*acc0*/  UMOV UR5, 0x40004040 ;  /* 0x4000404000057882 */ /* 0x000fe20000000000 */
[----:B------:R-:W-:Y:S01]  /*acd0*/  R2UR UR10, R5 ;  /* 0x00000000050a72ca */ /* 0x000fe200000e0000 */
[----:B------:R-:W-:Y:S01]  /*ace0*/  UMOV UR45, 0x40004040 ;  /* 0x40004040002d7882 */ /* 0x000fe20000000000 */
[----:B------:R-:W-:Y:S01]  /*acf0*/  R2UR UR12, R158 ;  /* 0x000000009e0c72ca */ /* 0x000fe200000e0000 */
[----:B------:R-:W-:Y:S01]  /*ad00*/  UMOV UR42, UR8 ;  /* 0x00000008002a7c82 */ /* 0x000fe20008000000 */
[----:B------:R-:W-:Y:S01]  /*ad10*/  R2UR UR8, R3 ;  /* 0x00000000030872ca */ /* 0x000fe200000e0000 */
[----:B------:R-:W-:Y:S01]  /*ad20*/  VIADD R3, R0, 0x6 ;  /* 0x0000000600037836 */ /* 0x000fe20000000000 */
[----:B------:R-:W-:Y:S01]  /*ad30*/  R2UR UR18, R157 ;  /* 0x000000009d1272ca */ /* 0x000fe200000e0000 */
[----:B------:R2:W-:Y:S01]  /*ad40*/  UTCHMMA.2CTA gdesc[UR44], gdesc[UR4], tmem[UR11], tmem[UR14], idesc[UR15], UPT ;  /* 0x00ff0e042c0075ea */ /* 0x0005e2000ba0000b */
[----:B------:R-:W-:Y:S01]  /*ad50*/  UMOV UR7, 0x40004040 ;  /* 0x4000404000077882 */ /* 0x000fe20000000000 */
[----:B------:R-:W-:Y:S01]  /*ad60*/  UMOV UR43, 0x40004040 ;  /* 0x40004040002b7882 */ /* 0x000fe20000000000 */
[----:B------:R-:W-:Y:S01]  /*ad70*/  R2UR UR16, R156 ;  /* 0x000000009c1072ca */ /* 0x000fe200000e0000 */
[----:B------:R-:W-:Y:S01]  /*ad80*/  UMOV UR9, 0x40004040 ;  /* 0x4000404000097882 */ /* 0x000fe20000000000 */
[----:B------:R-:W-:Y:S01]  /*ad90*/  UMOV UR41, 0x40004040 ;  /* 0x4000404000297882 */ /* 0x000fe20000000000 */
[----:B------:R3:W-:Y:S01]  /*ada0*/  UTCHMMA.2CTA gdesc[UR42], gdesc[UR6], tmem[UR10], tmem[UR14], idesc[UR15], UPT ;  /* 0x00ff0e062a0075ea */ /* 0x0007e2000ba0000a */
[----:B------:R-:W-:Y:S01]  /*adb0*/  R2UR UR17, R155 ;  /* 0x000000009b1172ca */ /* 0x000fe200000e0000 */
[----:B------:R-:W-:Y:S01]  /*adc0*/  UMOV UR40, UR12 ;  /* 0x0000000c00287c82 */ /* 0x000fe20008000000 */
[----:B------:R-:W-:Y:S01]  /*add0*/  UMOV UR39, 0x40004040 ;  /* 0x4000404000277882 */ /* 0x000fe20000000000 */
[----:B------:R-:W-:Y:S01]  /*ade0*/  R2UR UR12, R154 ;  /* 0x000000009a0c72ca */ /* 0x000fe200000e0000 */
[----:B------:R-:W-:Y:S01]  /*adf0*/  UMOV UR37, 0x40004040 ;  /* 0x4000404000257882 */ /* 0x000fe20000000000 */
[----:B------:R-:W-:Y:S01]  /*ae00*/  UMOV UR38, UR18 ;  /* 0x0000001200267c82 */ /* 0x000fe20008000000 */
[----:B------:R-:W-:Y:S01]  /*ae10*/  R2UR UR18, R153 ;  /* 0x00000000991272ca */ /* 0x000fe200000e0000 */
[----:B------:R-:W-:Y:S01]  /*ae20*/  UMOV UR35, 0x40004040 ;  /* 0x4000404000237882 */ /* 0x000fe20000000000 */
        /* <DEDUP_REMOVED lines=8> */
[----:B------:R-:W-:Y:S01]  /*aeb0*/  UMOV UR32, UR12 ;  /* 0x0000000c00207c82 */ /* 0x000fe20008000000 */
[----:B------:R-:W-:Y:S01]  /*aec0*/  R2UR UR12, R150 ;  /* 0x00000000960c72ca */ /* 0x000fe200000e0000 */
[----:B------:R-:W-:Y:S01]  /*aed0*/  UMOV UR25, 0x40004040 ;  /* 0x4000404000197882 */ /* 0x000fe20000000000 */
[----:B--2---:R-:W-:Y:S01]  /*aee0*/  R2UR UR11, R5 ;  /* 0x00000000050b72ca */ /* 0x004fe200000e0000 */
[----:B------:R-:W-:Y:S01]  /*aef0*/  UMOV UR30, UR18 ;  /* 0x00000012001e7c82 */ /* 0x000fe20008000000 */
[----:B------:R-:W-:Y:S01]  /*af00*/  R2UR UR4, R3 ;  /* 0x00000000030472ca */ /* 0x000fe200000e0000 */
[C---:B------:R-:W-:Y:S01]  /*af10*/  VIADD R3, R0.reuse, 0x200 ;  /* 0x0000020000037836 */ /* 0x040fe20000000000 */
[----:B------:R-:W-:Y:S01]  /*af20*/  UMOV UR28, UR16 ;  /* 0x00000010001c7c82 */ /* 0x000fe20008000000 */
[----:B------:R-:W-:Y:S01]  /*af30*/  R2UR UR16, R149 ;  /* 0x00000000951072ca */ /* 0x000fe200000e0000 */
[----:B------:R-:W-:Y:S01]  /*af40*/  UMOV UR23, 0x40004040 ;  /* 0x4000404000177882 */ /* 0x000fe20000000000 */
[----:B------:R-:W-:Y:S01]  /*af50*/  UMOV UR21, 0x40004040 ;  /* 0x4000404000157882 */ /* 0x000fe20000000000 */
[----:B---3--:R-:W-:Y:S01]  /*af60*/  R2UR UR6, R3 ;  /* 0x00000000030672ca */ /* 0x008fe200000e0000 */
[----:B------:R-:W-:Y:S01]  /*af70*/  VIADD R3, R0, 0x202 ;  /* 0x0000020200037836 */ /* 0x000fe20000000000 */
[----:B------:R-:W-:Y:S01]  /*af80*/  UMOV UR26, UR17 ;  /* 0x00000011001a7c82 */ /* 0x000fe20008000000 */
[----:B------:R-:W-:Y:S01]  /*af90*/  UMOV UR24, UR12 ;  /* 0x0000000c00187c82 */ /* 0x000fe20008000000 */
[----:B------:R-:W-:Y:S01]  /*afa0*/  R2UR UR12, R148 ;  /* 0x00000000940c72ca */ /* 0x000fe200000e0000 */
[----:B------:R2:W-:Y:S01]  /*afb0*/  UTCHMMA.2CTA gdesc[UR40], gdesc[UR8], tmem[UR11], tmem[UR14], idesc[UR15], UPT ;  /* 0x00ff0e08280075ea */ /* 0x0005e2000ba0000b */
[----:B------:R-:W-:Y:S01]  /*afc0*/  R2UR UR17, R147 ;  /* 0x00000000931172ca */ /* 0x000fe200000e0000 */
[----:B------:R3:W-:Y:S01]  /*afd0*/  UTCHMMA.2CTA gdesc[UR38], gdesc[UR4], tmem[UR10], tmem[UR14], idesc[UR15], UPT ;  /* 0x00ff0e04260075ea */ /* 0x0007e2000ba0000a */
[----:B------:R-:W-:-:S02]  /*afe0*/  ELECT P0, URZ, PT ;  /* 0x0000000000ff782f */ /* 0x000fc40003800000 */
[----:B------:R-:W-:Y:S01]  /*aff0*/  LEA.HI R59, R104, R104, RZ, 0x1 ;  /* 0x00000068683b7211 */ /* 0x000fe200078f08ff */
[----:B------:R-:W-:Y:S01]  /*b000*/  UMOV UR22, UR16 ;  /* 0x0000001000167c82 */ /* 0x000fe20008000000 */
[----:B------:R-:W-:Y:S01]  /*b010*/  R2UR UR16, R146 ;  /* 0x00000000921072ca */ /* 0x000fe200000e0000 */
[----:B------:R-:W-:Y:S01]  /*b020*/  UMOV UR19, 0x40004040 ;  /* 0x4000404000137882 */ /* 0x000fe20000000000 */
[----:B------:R4:W-:Y:S01]  /*b030*/  UTCHMMA.2CTA gdesc[UR36], gdesc[UR6], tmem[UR11], tmem[UR14], idesc[UR15], UPT ;  /* 0x00ff0e06240075ea */ /* 0x0009e2000ba0000b */
[----:B------:R-:W-:Y:S01]  /*b040*/  LEA.HI.SX32 R59, R59, 0xffffffff, 0x1f ;  /* 0xffffffff3b3b7811 */ /* 0x000fe200078ffaff */
[----:B------:R-:W-:Y:S01]  /*b050*/  VIADD R9, R9, 0x1 ;  /* 0x0000000109097836 */ /* 0x000fe20000000000 */
[----:B------:R-:W-:Y:S01]  /*b060*/  LOP3.LUT R61, R60, 0x1, RZ, 0x3c, !PT ;  /* 0x000000013c3d7812 */ /* 0x000fe200078e3cff */
[----:B------:R-:W-:Y:S01]  /*b070*/  UMOV UR20, UR12 ;  /* 0x0000000c00147c82 */ /* 0x000fe20008000000 */
[----:B------:R-:W-:Y:S01]  /*b080*/  R2UR UR12, R145 ;  /* 0x00000000910c72ca */ /* 0x000fe200000e0000 */
[----:B------:R-:W-:Y:S01]  /*b090*/  UMOV UR18, UR17 ;  /* 0x0000001100127c82 */ /* 0x000fe20008000000 */
[----:B------:R-:W-:Y:S01]  /*b0a0*/  UMOV UR17, 0x40004040 ;  /* 0x4000404000117882 */ /* 0x000fe20000000000 */
[----:B-1----:R-:W-:Y:S01]  /*b0b0*/  @P0 VIADD R2, R2, 0x70 ;  /* 0x0000007002020836 */ /* 0x002fe20000000000 */
[----:B------:R-:W-:Y:S01]  /*b0c0*/  ISETP.NE.AND P3, PT, R9, 0x2, PT ;  /* 0x000000020900780c */ /* 0x000fe20003f65270 */
[----:B------:R-:W-:-:S02]  /*b0d0*/  VIADD R8, R8, 0x1 ;  /* 0x0000000108087836 */ /* 0x000fc40000000000 */
[----:B------:R-:W-:Y:S01]  /*b0e0*/  VIADD R14, R14, 0x1 ;  /* 0x000000010e0e7836 */ /* 0x000fe20000000000 */
[----:B------:R-:W-:Y:S01]  /*b0f0*/  SEL R10, R9, RZ, P3 ;  /* 0x000000ff090a7207 */ /* 0x000fe20001800000 */
[----:B------:R-:W-:Y:S01]  /*b100*/  IMAD.MOV.U32 R6, RZ, RZ, RZ ;  /* 0x000000ffff067224 */ /* 0x000fe200078e00ff */
[----:B------:R-:W-:Y:S02]  /*b110*/  ISETP.NE.AND P2, PT, R8, 0x2, PT ;  /* 0x000000020800780c */ /* 0x000fe40003f45270 */
[----:B--2---:R-:W-:Y:S01]  /*b120*/  R2UR UR8, R3 ;  /* 0x00000000030872ca */ /* 0x004fe200000e0000 */
[----:B------:R-:W-:Y:S01]  /*b130*/  VIADD R3, R0, 0x204 ;  /* 0x0000020400037836 */ /* 0x000fe20000000000 */
[----:B------:R-:W-:Y:S02]  /*b140*/  ISETP.NE.AND P1, PT, R14, 0x2, PT ;  /* 0x000000020e00780c */ /* 0x000fe40003f25270 */
[----:B------:R-:W-:Y:S02]  /*b150*/  SEL R9, R8, RZ, P2 ;  /* 0x000000ff08097207 */ /* 0x000fe40001000000 */
[----:B---3--:R-:W-:Y:S01]  /*b160*/  R2UR UR4, R3 ;  /* 0x00000000030472ca */ /* 0x008fe200000e0000 */
[----:B------:R-:W-:Y:S01]  /*b170*/  VIADD R3, R0, 0x206 ;  /* 0x0000020600037836 */ /* 0x000fe20000000000 */
[----:B------:R-:W-:-:S04]  /*b180*/  SEL R14, R14, RZ, P1 ;  /* 0x000000ff0e0e7207 */ /* 0x000fc80000800000 */
[----:B----4-:R-:W-:Y:S01]  /*b190*/  R2UR UR6, R3 ;  /* 0x00000000030672ca */ /* 0x010fe200000e0000 */
[C---:B------:R-:W-:Y:S01]  /*b1a0*/  VIADD R3, R0.reuse, 0x400 ;  /* 0x0000040000037836 */ /* 0x040fe20000000000 */
[----:B------:R1:W-:Y:S05]  /*b1b0*/  UTCHMMA.2CTA gdesc[UR34], gdesc[UR8], tmem[UR10], tmem[UR14], idesc[UR15], UPT ;  /* 0x00ff0e08220075ea */ /* 0x0003ea000ba0000a */
[----:B------:R2:W-:Y:S06]  /*b1c0*/  UTCHMMA.2CTA gdesc[UR32], gdesc[UR4], tmem[UR11], tmem[UR14], idesc[UR15], UPT ;  /* 0x00ff0e04200075ea */ /* 0x0005ec000ba0000b */
[----:B------:R3:W-:Y:S01]  /*b1d0*/  UTCHMMA.2CTA gdesc[UR30], gdesc[UR6], tmem[UR10], tmem[UR14], idesc[UR15], UPT ;  /* 0x00ff0e061e0075ea */ /* 0x0007e2000ba0000a */
[----:B-1----:R-:W-:Y:S01]  /*b1e0*/  R2UR UR8, R3 ;  /* 0x00000000030872ca */ /* 0x002fe200000e0000 */
[----:B------:R-:W-:-:S05]  /*b1f0*/  VIADD R3, R0, 0x402 ;  /* 0x0000040200037836 */ /* 0x000fca0000000000 */
[----:B--2---:R-:W-:Y:S01]  /*b200*/  R2UR UR4, R3 ;  /* 0x00000000030472ca */ /* 0x004fe200000e0000 */
[----:B------:R-:W-:-:S05]  /*b210*/  VIADD R3, R0, 0x404 ;  /* 0x0000040400037836 */ /* 0x000fca0000000000 */
[----:B---3--:R-:W-:Y:S01]  /*b220*/  R2UR UR6, R3 ;  /* 0x00000000030672ca */ /* 0x008fe200000e0000 */
        /* <DEDUP_REMOVED lines=10> */
[----:B------:R1:W-:Y:S01]  /*b2d0*/  UTCHMMA.2CTA gdesc[UR22], gdesc[UR8], tmem[UR10], tmem[UR14], idesc[UR15], UPT ;  /* 0x00ff0e08160075ea */ /* 0x0003e2000ba0000a */
[----:B------:R-:W-:-:S04]  /*b2e0*/  VIADD R0, R0, 0x606 ;  /* 0x0000060600007836 */ /* 0x000fc80000000000 */
[----:B------:R2:W-:Y:S06]  /*b2f0*/  UTCHMMA.2CTA gdesc[UR20], gdesc[UR4], tmem[UR11], tmem[UR14], idesc[UR15], UPT ;  /* 0x00ff0e04140075ea */ /* 0x0005ec000ba0000b */
[----:B------:R3:W-:Y:S01]  /*b300*/  UTCHMMA.2CTA gdesc[UR18], gdesc[UR6], tmem[UR10], tmem[UR14], idesc[UR15], UPT ;  /* 0x00ff0e06120075ea */ /* 0x0007e2000ba0000a */
[----:B-1----:R-:W-:Y:S01]  /*b310*/  R2UR UR8, R3 ;  /* 0x00000000030872ca */ /* 0x002fe200000e0000 */
[----:B------:R-:W-:Y:S01]  /*b320*/  IMAD.MOV.U32 R3, RZ, RZ, RZ ;  /* 0x000000ffff037224 */ /* 0x000fe200078e00ff */
[----:B--2---:R-:W-:Y:S02]  /*b330*/  R2UR UR4, R0 ;  /* 0x00000000000472ca */ /* 0x004fe400000e0000 */
[----:B------:R-:W-:-:S02]  /*b340*/  @P0 LOP3.LUT R0, R25, 0xffff, RZ, 0xc0, !PT ;  /* 0x0000ffff19000812 */ /* 0x000fc400078ec0ff */
[----:B---3--:R-:W-:Y:S01]  /*b350*/  R2UR UR10, R3 ;  /* 0x00000000030a72ca */ /* 0x008fe200000e0000 */
[----:B------:R-:W-:-:S06]  /*b360*/  UMOV UR6, 0x0 ;  /* 0x0000000000067882 */ /* 0x000fcc0000000000 */
[----:B------:R1:W-:Y:S01]  /*b370*/  UTCHMMA.2CTA gdesc[UR16], gdesc[UR8], tmem[UR11], tmem[UR14], idesc[UR15], UPT ;  /* 0x00ff0e08100075ea */ /* 0x0003e2000ba0000b */
[----:B------:R-:W-:Y:S01]  /*b380*/  UMOV UR7, 0x8200010 ;  /* 0x0820001000077882 */ /* 0x000fe20000000000 */
[----:B------:R-:W-:-:S04]  /*b390*/  SEL R3, RZ, 0x1, P2 ;  /* 0x00000001ff037807 */ /* 0x000fc80001000000 */
[----:B------:R-:W-:Y:S01]  /*b3a0*/  LOP3.LUT R12, R12, R3, RZ, 0x3c, !PT ;  /* 0x000000030c0c7212 */ /* 0x000fe200078e3cff */
[----:B-1----:R-:W-:Y:S01]  /*b3b0*/  UMOV UR14, UR12 ;  /* 0x0000000c000e7c82 */ /* 0x002fe20008000000 */
[----:B------:R-:W-:Y:S01]  /*b3c0*/  UMOV UR15, 0x40004040 ;  /* 0x40004040000f7882 */ /* 0x000fe20000000000 */
[----:B------:R-:W-:Y:S01]  /*b3d0*/  @P0 R2UR UR8, R2 ;  /* 0x00000000020802ca */ /* 0x000fe200000e0000 */
[----:B------:R1:W-:Y:S01]  /*b3e0*/  UTCHMMA.2CTA gdesc[UR14], gdesc[UR4], tmem[UR10], tmem[UR6], idesc[UR7], UPT ;  /* 0x00ff06040e0075ea */ /* 0x0003e2000ba0000a */
[----:B------:R-:W-:Y:S01]  /*b3f0*/  UMOV UR9, 0x3 ;  /* 0x0000000300097882 */ /* 0x000fe20000000000 */
[----:B------:R-:W-:-:S04]  /*b400*/  SEL R2, RZ, 0x1, P3 ;  /* 0x00000001ff027807 */ /* 0x000fc80001800000 */
[----:B------:R-:W-:Y:S02]  /*b410*/  LOP3.LUT R13, R13, R2, RZ, 0x3c, !PT ;  /* 0x000000020d0d7212 */ /* 0x000fe400078e3cff */
[----:B-1----:R-:W-:Y:S02]  /*b420*/  @P0 R2UR UR6, R0 ;  /* 0x00000000000602ca */ /* 0x002fe400000e0000 */
[----:B------:R-:W-:-:S11]  /*b430*/  ELECT P0, URZ, PT ;  /* 0x0000000000ff782f */ /* 0x000fd60003800000 */
[----:B------:R1:W-:Y:S02]  /*b440*/  UTCBAR.2CTA.MULTICAST [UR8], URZ, UR6 ;  /* 0x000000ff080073e9 */ /* 0x0003e40008200806 */
[----:B------:R-:W-:-:S05]  /*b450*/  @P0 VIADD R0, R4, 0x80 ;  /* 0x0000008004000836 */ /* 0x000fca0000000000 */
[----:B------:R-:W-:Y:S01]  /*b460*/  @P0 R2UR UR7, R0 ;  /* 0x00000000000702ca */ /* 0x000fe200000e0000 */
[C---:B------:R-:W-:Y:S01]  /*b470*/  VIADD R0, R104.reuse, 0xffffffff ;  /* 0xffffffff68007836 */ /* 0x040fe20000000000 */
[----:B------:R-:W-:-:S04]  /*b480*/  ISETP.GT.AND P0, PT, R104, RZ, PT ;  /* 0x000000ff6800720c */ /* 0x000fc80003f04270 */
[----:B------:R-:W-:-:S07]  /*b490*/  LEA.HI R0, R0, R0, RZ, 0x1 ;  /* 0x0000000000007211 */ /* 0x000fce00078f08ff */
[----:B------:R1:W-:Y:S02]  /*b4a0*/  UTCBAR.2CTA.MULTICAST [UR7], URZ, UR9 ;  /* 0x000000ff070073e9 */ /* 0x0003e40008200809 */
[----:B------:R-:W-:Y:S02]  /*b4b0*/  @P0 SHF.R.S32.HI R59, RZ, 0x1, R0 ;  /* 0x00000001ff3b0819 */ /* 0x000fe40000011400 */
[----:B------:R-:W-:Y:S02]  /*b4c0*/  SEL R0, RZ, 0x1, P1 ;  /* 0x00000001ff007807 */ /* 0x000fe40000800000 */
[----:B------:R-:W-:Y:S02]  /*b4d0*/  ISETP.GE.AND P0, PT, R59, 0x1, PT ;  /* 0x000000013b00780c */ /* 0x000fe40003f06270 */
[----:B------:R-:W-:-:S11]  /*b4e0*/  LOP3.LUT R20, R20, R0, RZ, 0x3c, !PT ;  /* 0x0000000014147212 */ /* 0x000fd600078e3cff */
[----:B------:R-:W-:Y:S05]  /*b4f0*/  @!P0 BRA `(.L_x_110) ;  /* 0x0000003c00e08947 */ /* 0x000fea0003800000 */
[----:B------:R-:W-:Y:S01]  /*b500*/  LOP3.LUT R2, R63, 0x1, RZ, 0x3c, !PT ;  /* 0x000000013f027812 */ /* 0x000fe200078e3cff */
[----:B------:R-:W-:Y:S01]  /*b510*/  IMAD.MOV.U32 R6, RZ, RZ, RZ ;  /* 0x000000ffff067224 */ /* 0x000fe200078e00ff */
[----:B------:R-:W-:Y:S01]  /*b520*/  LOP3.LUT R0, R62, 0x1, RZ, 0x3c, !PT ;  /* 0x000000013e007812 */ /* 0x000fe200078e3cff */
[----:B------:R-:W-:Y:S01]  /*b530*/  IMAD.MOV.U32 R24, RZ, RZ, RZ ;  /* 0x000000ffff187224 */ /* 0x000fe200078e00ff */
[----:B------:R-:W-:Y:S01]  /*b540*/  LOP3.LUT R3, R64, 0x1, RZ, 0x3c, !PT ;  /* 0x0000000140037812 */ /* 0x000fe200078e3cff */
[----:B------:R-:W-:Y:S01]  /*b550*/  IMAD.U32 R57, R2, -0x80000000, RZ ;  /* 0x8000000002397824 */ /* 0x000fe200078e00ff */
[----:B------:R-:W-:Y:S02]  /*b560*/  SHF.L.U32 R58, R0, 0x1f, RZ ;  /* 0x0000001f003a7819 */ /* 0x000fe400000006ff */
[----:B------:R-:W-:-:S07]  /*b570*/  SHF.L.U32 R56, R3, 0x1f, RZ ;  /* 0x0000001f03387819 */ /* 0x000fce00000006ff */
.L_x_129:
[----:B------:R-:W-:Y:S01]  /*b580*/  LEA R5, R14, UR13, 0x3 ;  /* 0x0000000d0e057c11 */ /* 0x000fe2000f8e18ff */
[----:B------:R-:W-:Y:S01]  /*b590*/  IMAD.U32 R2, R20, -0x80000000, RZ ;  /* 0x8000000014027824 */ /* 0x000fe200078e00ff */
[----:B------:R-:W-:Y:S03]  /*b5a0*/  SHF.L.U32 R0, R61, 0x1f, RZ ;  /* 0x0000001f3d007819 */ /* 0x000fe600000006ff */
[----:B--2---:R-:W2:Y:S02]  /*b5b0*/  SYNCS.PHASECHK.TRANS64.TRYWAIT P0, [R5+URZ+0x90], R2 ;  /* 0x00009002050075a7 */ /* 0x004ea400080011ff */
[----:B--2---:R-:W-:Y:S05]  /*b5c0*/  @!P0 BRA `(.L_x_111) ;  /* 0x0000017800f48947 */ /* 0x004fea0003800000 */
.L_x_300:
[----:B------:R-:W3:Y:S01]  /*b5d0*/  SYNCS.PHASECHK.TRANS64.TRYWAIT P0, [UR13+0x10], R0 ;  /* 0x00001000ff0075a7 */ /* 0x000ee2000800110d */
[----:B------:R-:W-:Y:S01]  /*b5e0*/  HFMA2 R7, -RZ, RZ, 0, 3.814697265625e-06 ;  /* 0x00000040ff077431 */ /* 0x000fe200000001ff */
[----:B---3--:R-:W-:Y:S06]  /*b5f0*/  @!P0 BRA `(.L_x_112) ;  /* 0x0000017c00008947 */ /* 0x008fec0003800000 */
.L_x_302:
[----:B------:R-:W-:Y:S01]  /*b600*/  IMAD.MOV.U32 R0, RZ, RZ, 0x40 ;  /* 0x00000040ff007424 */ /* 0x000fe200078e00ff */
[----:B-1----:R-:W-:Y:S01]  /*b610*/  R2UR UR6, R66 ;  /* 0x00000000420672ca */ /* 0x002fe200000e0000 */
[----:B--2---:R-:W-:Y:S01]  /*b620*/  IMAD.U32 R3, R13, -0x80000000, RZ ;  /* 0x800000000d037824 */ /* 0x004fe200078e00ff */
[----:B------:R-:W-:Y:S01]  /*b630*/  R2UR UR4, R7 ;  /* 0x00000000070472ca */ /* 0x000fe200000e0000 */
[----:B------:R-:W-:Y:S01]  /*b640*/  IMAD.MOV.U32 R7, RZ, RZ, 0x40 ;  /* 0x00000040ff077424 */ /* 0x000fe200078e00ff */
[----:B------:R-:W-:Y:S01]  /*b650*/  R2UR UR5, R100 ;  /* 0x00000000640572ca */ /* 0x000fe200000e0000 */
[----:B------:R-:W-:Y:S01]  /*b660*/  UMOV UR15, 0x40004040 ;  /* 0x40004040000f7882 */ /* 0x000fe20000000000 */
[----:B------:R-:W-:Y:S01]  /*b670*/  R2UR UR12, R67 ;  /* 0x00000000430c72ca */ /* 0x000fe200000e0000 */
[----:B------:R-:W-:Y:S01]  /*b680*/  IMAD.U32 R55, RZ, RZ, UR15 ;  /* 0x0000000fff377e24 */ /* 0x000fe2000f8e00ff */
[----:B------:R-:W-:Y:S01]  /*b690*/  UMOV UR18, 0x0 ;  /* 0x0000000000127882 */ /* 0x000fe20000000000 */
[----:B------:R-:W-:Y:S01]  /*b6a0*/  IMAD.U32 R51, RZ, RZ, UR15 ;  /* 0x0000000fff337e24 */ /* 0x000fe2000f8e00ff */
[----:B------:R-:W-:Y:S01]  /*b6b0*/  R2UR UR7, R101 ;  /* 0x00000000650772ca */ /* 0x000fe200000e0000 */
[----:B------:R-:W-:Y:S01]  /*b6c0*/  IMAD.U32 R45, RZ, RZ, UR15 ;  /* 0x0000000fff2d7e24 */ /* 0x000fe2000f8e00ff */
[----:B------:R-:W-:Y:S01]  /*b6d0*/  LEA R4, R10, UR13, 0x3 ;  /* 0x0000000d0a047c11 */ /* 0x000fe2000f8e18ff */
[----:B------:R-:W-:Y:S01]  /*b6e0*/  UMOV UR16, UR6 ;  /* 0x0000000600107c82 */ /* 0x000fe20008000000 */
[----:B------:R-:W-:Y:S01]  /*b6f0*/  UMOV UR19, 0x8200010 ;  /* 0x0820001000137882 */ /* 0x000fe20000000000 */
[----:B------:R-:W-:Y:S01]  /*b700*/  IMAD.U32 R52, RZ, RZ, UR16 ;  /* 0x00000010ff347e24 */ /* 0x000fe2000f8e00ff */
[----:B------:R-:W-:Y:S01]  /*b710*/  R2UR UR6, R0 ;  /* 0x00000000000672ca */ /* 0x000fe200000e0000 */
[----:B------:R-:W-:Y:S01]  /*b720*/  UMOV UR17, 0x40004040 ;  /* 0x4000404000117882 */ /* 0x000fe20000000000 */
[----:B------:R-:W-:Y:S01]  /*b730*/  R2UR UR11, R103 ;  /* 0x00000000670b72ca */ /* 0x000fe200000e0000 */
[----:B------:R-:W-:Y:S01]  /*b740*/  IMAD.U32 R53, RZ, RZ, UR17 ;  /* 0x00000011ff357e24 */ /* 0x000fe2000f8e00ff */
[----:B------:R-:W-:Y:S01]  /*b750*/  UMOV UR14, UR12 ;  /* 0x0000000c000e7c82 */ /* 0x000fe20008000000 */
[----:B------:R-:W-:Y:S01]  /*b760*/  ELECT P0, URZ, PT ;  /* 0x0000000000ff782f */ /* 0x000fe20003800000 */
[----:B------:R-:W-:Y:S01]  /*b770*/  IMAD.U32 R54, RZ, RZ, UR14 ;  /* 0x0000000eff367e24 */ /* 0x000fe2000f8e00ff */
[----:B------:R-:W-:Y:S01]  /*b780*/  R2UR UR9, R99 ;  /* 0x00000000630972ca */ /* 0x000fe200000e0000 */
[----:B------:R1:W-:Y:S01]  /*b790*/  UTCHMMA.2CTA gdesc[UR14], gdesc[UR16], tmem[UR4], tmem[UR18], idesc[UR19], !UPT ;  /* 0x00ff12100e0075ea */ /* 0x0003e2000fa00004 */
[----:B------:R-:W-:Y:S02]  /*b7a0*/  R2UR UR10, R102 ;  /* 0x00000000660a72ca */ /* 0x000fe400000e0000 */
[----:B------:R-:W-:Y:S11]  /*b7b0*/  R2UR UR8, R98 ;  /* 0x00000000620872ca */ /* 0x000ff600000e0000 */
[----:B------:R-:W-:Y:S02]  /*b7c0*/  IMAD.U32 R46, RZ, RZ, UR10 ;  /* 0x0000000aff2e7e24 */ /* 0x000fe4000f8e00ff */
[----:B------:R-:W-:Y:S01]  /*b7d0*/  IMAD.U32 R40, RZ, RZ, UR8 ;  /* 0x00000008ff287e24 */ /* 0x000fe2000f8e00ff */
[----:B-1----:R-:W-:Y:S01]  /*b7e0*/  UMOV UR4, UR5 ;  /* 0x0000000500047c82 */ /* 0x002fe20008000000 */
[----:B------:R-:W-:Y:S01]  /*b7f0*/  UMOV UR5, 0x40004040 ;  /* 0x4000404000057882 */ /* 0x000fe20000000000 */
[----:B------:R-:W-:Y:S01]  /*b800*/  IMAD.U32 R48, RZ, RZ, UR4 ;  /* 0x00000004ff307e24 */ /* 0x000fe2000f8e00ff */
[----:B------:R-:W-:Y:S01]  /*b810*/  UMOV UR14, UR11 ;  /* 0x0000000b000e7c82 */ /* 0x000fe20008000000 */
[----:B------:R-:W-:Y:S01]  /*b820*/  UMOV UR16, 0x0 ;  /* 0x0000000000107882 */ /* 0x000fe20000000000 */
[----:B------:R-:W-:Y:S01]  /*b830*/  UMOV UR17, 0x8200010 ;  /* 0x0820001000117882 */ /* 0x000fe20000000000 */
[----:B------:R-:W-:Y:S01]  /*b840*/  IMAD.U32 R49, RZ, RZ, UR5 ;  /* 0x00000005ff317e24 */ /* 0x000fe2000f8e00ff */
[----:B------:R1:W-:Y:S01]  /*b850*/  UTCHMMA.2CTA gdesc[UR14], gdesc[UR4], tmem[UR6], tmem[UR16], idesc[UR17], UPT ;  /* 0x00ff10040e0075ea */ /* 0x0003e2000ba00006 */
[----:B------:R-:W-:Y:S01]  /*b860*/  IMAD.U32 R50, RZ, RZ, UR14 ;  /* 0x0000000eff327e24 */ /* 0x000fe2000f8e00ff */
[----:B------:R-:W-:Y:S02]  /*b870*/  UMOV UR11, 0x40004040 ;  /* 0x40004040000b7882 */ /* 0x000fe40000000000 */
[----:B------:R-:W-:Y:S01]  /*b880*/  IMAD.U32 R47, RZ, RZ, UR11 ;  /* 0x0000000bff2f7e24 */ /* 0x000fe2000f8e00ff */
[C---:B-1----:R-:W-:Y:S01]  /*b890*/  R2UR UR5, R0.reuse ;  /* 0x00000000000572ca */ /* 0x042fe200000e0000 */
[----:B------:R-:W-:Y:S01]  /*b8a0*/  UMOV UR14, UR9 ;  /* 0x00000009000e7c82 */ /* 0x000fe20008000000 */
[----:B------:R-:W-:Y:S01]  /*b8b0*/  R2UR UR4, R0 ;  /* 0x00000000000472ca */ /* 0x000fe200000e0000 */
[----:B------:R-:W-:Y:S01]  /*b8c0*/  UMOV UR6, UR7 ;  /* 0x0000000700067c82 */ /* 0x000fe20008000000 */
[----:B------:R-:W-:Y:S01]  /*b8d0*/  UMOV UR7, 0x40004040 ;  /* 0x4000404000077882 */ /* 0x000fe20000000000 */
[----:B------:R-:W-:Y:S01]  /*b8e0*/  UMOV UR9, 0x40004040 ;  /* 0x4000404000097882 */ /* 0x000fe20000000000 */
[----:B------:R-:W-:Y:S01]  /*b8f0*/  @P0 LOP3.LUT R0, R25, 0xffff, RZ, 0xc0, !PT ;  /* 0x0000ffff19000812 */ /* 0x000fe200078ec0ff */
[----:B------:R-:W-:Y:S02]  /*b900*/  IMAD.U32 R42, RZ, RZ, UR6 ;  /* 0x00000006ff2a7e24 */ /* 0x000fe4000f8e00ff */
[----:B------:R-:W-:Y:S02]  /*b910*/  IMAD.U32 R43, RZ, RZ, UR7 ;  /* 0x00000007ff2b7e24 */ /* 0x000fe4000f8e00ff */
[----:B------:R-:W-:Y:S02]  /*b920*/  IMAD.U32 R44, RZ, RZ, UR14 ;  /* 0x0000000eff2c7e24 */ /* 0x000fe4000f8e00ff */
[----:B------:R1:W-:Y:S01]  /*b930*/  UTCHMMA.2CTA gdesc[UR10], gdesc[UR14], tmem[UR5], tmem[UR16], idesc[UR17], UPT ;  /* 0x00ff100e0a0075ea */ /* 0x0003e2000ba00005 */
[----:B------:R-:W-:Y:S01]  /*b940*/  IMAD.U32 R41, RZ, RZ, UR9 ;  /* 0x00000009ff297e24 */ /* 0x000fe2000f8e00ff */
[----:B-1----:R-:W-:Y:S01]  /*b950*/  UMOV UR10, 0x0 ;  /* 0x00000000000a7882 */ /* 0x002fe20000000000 */
[----:B------:R-:W-:Y:S02]  /*b960*/  UMOV UR11, 0x8200010 ;  /* 0x08200010000b7882 */ /* 0x000fe40000000000 */
[----:B------:R1:W-:Y:S02]  /*b970*/  UTCHMMA.2CTA gdesc[UR6], gdesc[UR8], tmem[UR4], tmem[UR10], idesc[UR11], UPT ;  /* 0x00ff0a08060075ea */ /* 0x0003e4000ba00004 */
[----:B-1----:R-:W-:Y:S01]  /*b980*/  @P0 R2UR UR6, R0 ;  /* 0x00000000000602ca */ /* 0x002fe200000e0000 */
[----:B------:R-:W-:Y:S01]  /*b990*/  UIADD3 UR7, UPT, UPT, UR13, 0x18, URZ ;  /* 0x000000180d077890 */ /* 0x000fe2000fffe0ff */
[----:B------:R-:W-:Y:S05]  /*b9a0*/  LEA R0, R10, UR13, 0xf ;  /* 0x0000000d0a007c11 */ /* 0x000fea000f8e78ff */
[----:B------:R-:W-:Y:S05]  /*b9b0*/  VIADD R0, R0, 0x14800 ;  /* 0x0001480000007836 */ /* 0x000fea0000000000 */
[----:B------:R-:W-:Y:S01]  /*b9c0*/  SHF.R.U32.HI R0, RZ, 0x4, R0 ;  /* 0x00000004ff007819 */ /* 0x000fe20000011600 */
[----:B------:R1:W-:Y:S01]  /*b9d0*/  UTCBAR.2CTA.MULTICAST [UR7], URZ, UR6 ;  /* 0x000000ff070073e9 */ /* 0x0003e20008200806 */
[----:B------:R-:W2:Y:S02]  /*b9e0*/  SYNCS.PHASECHK.TRANS64.TRYWAIT P0, [R4+URZ+0x40], R3 ;  /* 0x00004003040075a7 */ /* 0x000ea400080011ff */
[----:B------:R-:W-:Y:S04]  /*b9f0*/  LOP3.LUT R0, R0, 0x3fc0, RZ, 0xc0, !PT ;  /* 0x00003fc000007812 */ /* 0x000fe800078ec0ff */
[----:B------:R-:W-:Y:S01]  /*ba00*/  LOP3.LUT R0, R0, 0x10000, RZ, 0xfc, !PT ;  /* 0x0001000000007812 */ /* 0x000fe200078efcff */
[----:B-12---:R-:W-:Y:S06]  /*ba10*/  @!P0 BRA `(.L_x_113) ;  /* 0x0000017800188947 */ /* 0x006fec0003800000 */
.L_x_304:
[----:B------:R-:W-:Y:S01]  /*ba20*/  R2UR UR8, R65 ;  /* 0x00000000410872ca */ /* 0x000fe200000e0000 */
[----:B------:R-:W-:Y:S01]  /*ba30*/  UMOV UR18, 0x0 ;  /* 0x0000000000127882 */ /* 0x000fe20000000000 */
        /* <DEDUP_REMOVED lines=9> */
[----:B------:R-:W-:Y:S01]  /*bad0*/  VIADD R2, R0, 0x2 ;  /* 0x0000000200027836 */ /* 0x000fe20000000000 */
[----:B------:R-:W-:Y:S01]  /*bae0*/  UMOV UR20, 0x0 ;  /* 0x0000000000147882 */ /* 0x000fe20000000000 */
[----:B------:R-:W-:Y:S01]  /*baf0*/  UMOV UR14, UR8 ;  /* 0x00000008000e7c82 */ /* 0x000fe20008000000 */
[----:B-1----:R-:W-:Y:S01]  /*bb00*/  IMAD.MOV.U32 R3, RZ, RZ, 0x40 ;  /* 0x00000040ff037424 */ /* 0x002fe200078e00ff */
[----:B------:R-:W-:Y:S02]  /*bb10*/  ELECT P0, URZ, PT ;  /* 0x0000000000ff782f */ /* 0x000fe40003800000 */
[----:B------:R-:W-:Y:S01]  /*bb20*/  R2UR UR8, R2 ;  /* 0x00000000020872ca */ /* 0x000fe200000e0000 */
[----:B------:R1:W-:Y:S01]  /*bb30*/  UTCHMMA.2CTA gdesc[UR14], gdesc[UR6], tmem[UR10], tmem[UR18], idesc[UR19], UPT ;  /* 0x00ff12060e0075ea */ /* 0x0003e2000ba0000a */
[----:B------:R-:W-:Y:S01]  /*bb40*/  UMOV UR21, 0x8200010 ;  /* 0x0820001000157882 */ /* 0x000fe20000000000 */
[C---:B------:R-:W-:Y:S01]  /*bb50*/  R2UR UR11, R3.reuse ;  /* 0x00000000030b72ca */ /* 0x040fe200000e0000 */
[----:B------:R-:W-:Y:S01]  /*bb60*/  UMOV UR9, 0x40004040 ;  /* 0x4000404000097882 */ /* 0x000fe20000000000 */
[----:B------:R-:W-:Y:S01]  /*bb70*/  VIADD R2, R0, 0x4 ;  /* 0x0000000400027836 */ /* 0x000fe20000000000 */
        /* <DEDUP_REMOVED lines=11> */
[----:B------:R-:W-:Y:S02]  /*bc30*/  IMAD.U32 R38, RZ, RZ, UR14 ;  /* 0x0000000eff267e24 */ /* 0x000fe4000f8e00ff */
[----:B------:R-:W-:Y:S02]  /*bc40*/  IMAD.U32 R32, RZ, RZ, UR16 ;  /* 0x00000010ff207e24 */ /* 0x000fe4000f8e00ff */
[----:B------:R-:W-:Y:S02]  /*bc50*/  IMAD.U32 R39, RZ, RZ, UR15 ;  /* 0x0000000fff277e24 */ /* 0x000fe4000f8e00ff */
[----:B------:R-:W-:Y:S02]  /*bc60*/  IMAD.U32 R33, RZ, RZ, UR17 ;  /* 0x00000011ff217e24 */ /* 0x000fe4000f8e00ff */
[----:B------:R-:W-:Y:S01]  /*bc70*/  IMAD.U32 R31, RZ, RZ, UR17 ;  /* 0x00000011ff1f7e24 */ /* 0x000fe2000f8e00ff */
[----:B-1----:R-:W-:Y:S01]  /*bc80*/  R2UR UR10, R3 ;  /* 0x00000000030a72ca */ /* 0x002fe200000e0000 */
[----:B------:R-:W-:Y:S01]  /*bc90*/  UMOV UR18, UR4 ;  /* 0x0000000400127c82 */ /* 0x000fe20008000000 */
[----:B------:R-:W-:Y:S01]  /*bca0*/  R2UR UR4, R2 ;  /* 0x00000000020472ca */ /* 0x000fe200000e0000 */
[----:B------:R-:W-:Y:S01]  /*bcb0*/  UMOV UR19, 0x40004040 ;  /* 0x4000404000137882 */ /* 0x000fe20000000000 */
[----:B------:R-:W-:Y:S01]  /*bcc0*/  R2UR UR15, R94 ;  /* 0x000000005e0f72ca */ /* 0x000fe200000e0000 */
[----:B------:R1:W-:Y:S01]  /*bcd0*/  UTCHMMA.2CTA gdesc[UR18], gdesc[UR8], tmem[UR11], tmem[UR20], idesc[UR21], UPT ;  /* 0x00ff1408120075ea */ /* 0x0003e2000ba0000b */
[----:B------:R-:W-:Y:S01]  /*bce0*/  R2UR UR14, R93 ;  /* 0x000000005d0e72ca */ /* 0x000fe200000e0000 */
[----:B------:R-:W-:Y:S02]  /*bcf0*/  IMAD.U32 R36, RZ, RZ, UR18 ;  /* 0x00000012ff247e24 */ /* 0x000fe4000f8e00ff */
[----:B------:R-:W-:Y:S02]  /*bd00*/  VIADD R2, R0, 0x6 ;  /* 0x0000000600027836 */ /* 0x000fe40000000000 */
[----:B------:R-:W-:Y:S02]  /*bd10*/  IMAD.U32 R3, R12, -0x80000000, RZ ;  /* 0x800000000c037824 */ /* 0x000fe400078e00ff */
[----:B------:R-:W-:Y:S01]  /*bd20*/  IMAD.U32 R37, RZ, RZ, UR19 ;  /* 0x00000013ff257e24 */ /* 0x000fe2000f8e00ff */
[----:B------:R-:W-:Y:S01]  /*bd30*/  R2UR UR6, R2 ;  /* 0x00000000020672ca */ /* 0x000fe200000e0000 */
[----:B------:R-:W-:Y:S02]  /*bd40*/  IMAD.U32 R35, RZ, RZ, UR19 ;  /* 0x00000013ff237e24 */ /* 0x000fe4000f8e00ff */
[----:B------:R-:W-:Y:S02]  /*bd50*/  VIADD R2, R0, 0x200 ;  /* 0x0000020000027836 */ /* 0x000fe40000000000 */
[----:B------:R-:W-:Y:S02]  /*bd60*/  IMAD.U32 R28, RZ, RZ, UR14 ;  /* 0x0000000eff1c7e24 */ /* 0x000fe4000f8e00ff */
[----:B------:R-:W-:Y:S01]  /*bd70*/  IMAD.MOV.U32 R7, RZ, RZ, 0x40 ;  /* 0x00000040ff077424 */ /* 0x000fe200078e00ff */
[----:B-1----:R-:W-:Y:S01]  /*bd80*/  R2UR UR8, R2 ;  /* 0x00000000020872ca */ /* 0x002fe200000e0000 */
[----:B------:R-:W-:Y:S01]  /*bd90*/  UMOV UR18, UR12 ;  /* 0x0000000c00127c82 */ /* 0x000fe20008000000 */
[----:B------:R-:W-:Y:S01]  /*bda0*/  R2UR UR12, R92 ;  /* 0x000000005c0c72ca */ /* 0x000fe200000e0000 */
[----:B------:R1:W-:Y:S01]  /*bdb0*/  UTCHMMA.2CTA gdesc[UR18], gdesc[UR4], tmem[UR10], tmem[UR20], idesc[UR21], UPT ;  /* 0x00ff1404120075ea */ /* 0x0003e2000ba0000a */
[----:B------:R-:W-:Y:S02]  /*bdc0*/  IMAD.U32 R34, RZ, RZ, UR18 ;  /* 0x00000012ff227e24 */ /* 0x000fe4000f8e00ff */
[----:B------:R-:W-:Y:S09]  /*bdd0*/  VIADD R2, R0, 0x202 ;  /* 0x0000020200027836 */ /* 0x000ff20000000000 */
[----:B------:R-:W-:Y:S01]  /*bde0*/  UMOV UR64, UR12 ;  /* 0x0000000c00407c82 */ /* 0x000fe20008000000 */
[----:B------:R-:W-:Y:S02]  /*bdf0*/  R2UR UR12, R88 ;  /* 0x00000000580c72ca */ /* 0x000fe400000e0000 */
[----:B-1----:R-:W-:Y:S01]  /*be00*/  R2UR UR4, R2 ;  /* 0x00000000020472ca */ /* 0x002fe200000e0000 */
[----:B------:R-:W-:Y:S01]  /*be10*/  UMOV UR18, 0x0 ;  /* 0x0000000000127882 */ /* 0x000fe20000000000 */
[----:B------:R-:W-:Y:S01]  /*be20*/  UMOV UR19, 0x8200010 ;  /* 0x0820001000137882 */ /* 0x000fe20000000000 */
[----:B------:R-:W-:Y:S01]  /*be30*/  VIADD R2, R0, 0x204 ;  /* 0x0000020400027836 */ /* 0x000fe20000000000 */
[----:B------:R1:W-:Y:S07]  /*be40*/  UTCHMMA.2CTA gdesc[UR16], gdesc[UR6], tmem[UR11], tmem[UR18], idesc[UR19], UPT ;  /* 0x00ff1206100075ea */ /* 0x0003ee000ba0000b */
[----:B------:R-:W-:Y:S01]  /*be50*/  UMOV UR56, UR12 ;  /* 0x0000000c00387c82 */ /* 0x000fe20008000000 */
[----:B------:R-:W-:Y:S11]  /*be60*/  R2UR UR12, R83 ;  /* 0x00000000530c72ca */ /* 0x000ff600000e0000 */
[----:B------:R-:W-:Y:S02]  /*be70*/  @!UPT UIADD3 URZ, UPT, UPT, URZ, URZ, URZ ;  /* 0x000000fffffff290 */ /* 0x000fe4000fffe0ff */
[----:B------:R-:W-:Y:S01]  /*be80*/  UMOV UR46, UR12 ;  /* 0x0000000c002e7c82 */ /* 0x000fe20008000000 */
[----:B-1----:R-:W-:Y:S01]  /*be90*/  R2UR UR6, R2 ;  /* 0x00000000020672ca */ /* 0x002fe200000e0000 */
[----:B------:R-:W-:Y:S01]  /*bea0*/  UMOV UR16, UR15 ;  /* 0x0000000f00107c82 */ /* 0x000fe20008000000 */
[----:B------:R-:W-:Y:S01]  /*beb0*/  R2UR UR18, R91 ;  /* 0x000000005b1272ca */ /* 0x000fe200000e0000 */
[----:B------:R1:W-:Y:S01]  /*bec0*/  UTCHMMA.2CTA gdesc[UR16], gdesc[UR8], tmem[UR10], tmem[UR20], idesc[UR21], UPT ;  /* 0x00ff1408100075ea */ /* 0x0003e2000ba0000a */
[----:B------:R-:W-:Y:S01]  /*bed0*/  R2UR UR19, R87 ;  /* 0x00000000571372ca */ /* 0x000fe200000e0000 */
[----:B------:R-:W-:Y:S01]  /*bee0*/  UMOV UR15, 0x40004040 ;  /* 0x40004040000f7882 */ /* 0x000fe20000000000 */
[----:B------:R-:W-:Y:S01]  /*bef0*/  VIADD R2, R0, 0x206 ;  /* 0x0000020600027836 */ /* 0x000fe20000000000 */
[----:B------:R2:W-:Y:S01]  /*bf00*/  UTCHMMA.2CTA gdesc[UR14], gdesc[UR4], tmem[UR11], tmem[UR20], idesc[UR21], UPT ;  /* 0x00ff14040e0075ea */ /* 0x0005e2000ba0000b */
[----:B------:R-:W-:Y:S02]  /*bf10*/  IMAD.U32 R29, RZ, RZ, UR15 ;  /* 0x0000000fff1d7e24 */ /* 0x000fe4000f8e00ff */
[----:B------:R-:W-:Y:S05]  /*bf20*/  IMAD.U32 R30, RZ, RZ, UR16 ;  /* 0x00000010ff1e7e24 */ /* 0x000fea000f8e00ff */
[----:B------:R-:W-:Y:S01]  /*bf30*/  UMOV UR62, UR18 ;  /* 0x00000012003e7c82 */ /* 0x000fe20008000000 */
[----:B------:R-:W-:Y:S01]  /*bf40*/  R2UR UR18, R86 ;  /* 0x00000000561272ca */ /* 0x000fe200000e0000 */
[----:B------:R-:W-:Y:S01]  /*bf50*/  UMOV UR54, UR19 ;  /* 0x0000001300367c82 */ /* 0x000fe20008000000 */
[----:B-1----:R-:W-:Y:S01]  /*bf60*/  R2UR UR8, R2 ;  /* 0x00000000020872ca */ /* 0x002fe200000e0000 */
[----:B------:R-:W-:Y:S01]  /*bf70*/  VIADD R2, R0, 0x400 ;  /* 0x0000040000027836 */ /* 0x000fe20000000000 */
[----:B------:R-:W-:Y:S09]  /*bf80*/  R2UR UR17, R90 ;  /* 0x000000005a1172ca */ /* 0x000ff200000e0000 */
[----:B------:R-:W-:Y:S01]  /*bf90*/  UMOV UR52, UR18 ;  /* 0x0000001200347c82 */ /* 0x000fe20008000000 */
[----:B------:R-:W-:Y:S01]  /*bfa0*/  R2UR UR16, R89 ;  /* 0x00000000591072ca */ /* 0x000fe200000e0000 */
[----:B--2---:R-:W-:Y:S01]  /*bfb0*/  UMOV UR14, 0x0 ;  /* 0x00000000000e7882 */ /* 0x004fe20000000000 */
[----:B------:R-:W-:Y:S01]  /*bfc0*/  R2UR UR4, R2 ;  /* 0x00000000020472ca */ /* 0x000fe200000e0000 */
[----:B------:R-:W-:Y:S01]  /*bfd0*/  UMOV UR15, 0x8200010 ;  /* 0x08200010000f7882 */ /* 0x000fe20000000000 */
[----:B------:R-:W-:Y:S01]  /*bfe0*/  VIADD R2, R0, 0x402 ;  /* 0x0000040200027836 */ /* 0x000fe20000000000 */
[----:B------:R1:W-:Y:S01]  /*bff0*/  UTCHMMA.2CTA gdesc[UR64], gdesc[UR6], tmem[UR10], tmem[UR14], idesc[UR15], UPT ;  /* 0x00ff0e06400075ea */ /* 0x0003e2000ba0000a */
[----:B------:R2:W-:Y:S01]  /*c000*/  UTCHMMA.2CTA gdesc[UR62], gdesc[UR8], tmem[UR11], tmem[UR14], idesc[UR15], UPT ;  /* 0x00ff0e083e0075ea */ /* 0x0005e2000ba0000b */
[----:B------:R-:W-:Y:S01]  /*c010*/  UMOV UR60, UR17 ;  /* 0x00000011003c7c82 */ /* 0x000fe20008000000 */
[----:B------:R-:W-:Y:S05]  /*c020*/  R2UR UR17, R85 ;  /* 0x00000000551172ca */ /* 0x000fea00000e0000 */
[----:B------:R-:W-:Y:S01]  /*c030*/  UMOV UR58, UR16 ;  /* 0x00000010003a7c82 */ /* 0x000fe20008000000 */
[----:B------:R-:W-:Y:S01]  /*c040*/  R2UR UR16, R84 ;  /* 0x00000000541072ca */ /* 0x000fe200000e0000 */
[----:B------:R3:W-:Y:S06]  /*c050*/  UTCHMMA.2CTA gdesc[UR60], gdesc[UR4], tmem[UR10], tmem[UR14], idesc[UR15], UPT ;  /* 0x00ff0e043c0075ea */ /* 0x0007ec000ba0000a */
[----:B------:R-:W-:Y:S06]  /*c060*/  UMOV UR50, UR17 ;  /* 0x0000001100327c82 */ /* 0x000fec0008000000 */
[----:B------:R-:W-:Y:S01]  /*c070*/  UMOV UR48, UR16 ;  /* 0x0000001000307c82 */ /* 0x000fe20008000000 */
[----:B-1----:R-:W-:Y:S01]  /*c080*/  R2UR UR6, R2 ;  /* 0x00000000020672ca */ /* 0x002fe200000e0000 */
[----:B------:R-:W-:Y:S05]  /*c090*/  VIADD R2, R0, 0x404 ;  /* 0x0000040400027836 */ /* 0x000fea0000000000 */
[----:B--2---:R-:W-:Y:S01]  /*c0a0*/  R2UR UR8, R2 ;  /* 0x00000000020872ca */ /* 0x004fe200000e0000 */
[----:B------:R-:W-:Y:S05]  /*c0b0*/  VIADD R2, R0, 0x406 ;  /* 0x0000040600027836 */ /* 0x000fea0000000000 */
[----:B---3--:R-:W-:Y:S01]  /*c0c0*/  R2UR UR4, R2 ;  /* 0x00000000020472ca */ /* 0x008fe200000e0000 */
[----:B------:R1:W-:Y:S01]  /*c0d0*/  UTCHMMA.2CTA gdesc[UR58], gdesc[UR6], tmem[UR11], tmem[UR14], idesc[UR15], UPT ;  /* 0x00ff0e063a0075ea */ /* 0x0003e2000ba0000b */
[----:B------:R-:W-:Y:S05]  /*c0e0*/  VIADD R2, R0, 0x600 ;  /* 0x0000060000027836 */ /* 0x000fea0000000000 */
[----:B------:R2:W-:Y:S06]  /*c0f0*/  UTCHMMA.2CTA gdesc[UR56], gdesc[UR8], tmem[UR10], tmem[UR14], idesc[UR15], UPT ;  /* 0x00ff0e08380075ea */ /* 0x0005ec000ba0000a */
[----:B------:R3:W-:Y:S01]  /*c100*/  UTCHMMA.2CTA gdesc[UR54], gdesc[UR4], tmem[UR11], tmem[UR14], idesc[UR15], UPT ;  /* 0x00ff0e04360075ea */ /* 0x0007e2000ba0000b */
[----:B-1----:R-:W-:Y:S01]  /*c110*/  R2UR UR6, R2 ;  /* 0x00000000020672ca */ /* 0x002fe200000e0000 */
[----:B------:R-:W-:Y:S05]  /*c120*/  VIADD R2, R0, 0x602 ;  /* 0x0000060200027836 */ /* 0x000fea0000000000 */
[----:B--2---:R-:W-:Y:S01]  /*c130*/  R2UR UR8, R2 ;  /* 0x00000000020872ca */ /* 0x004fe200000e0000 */
[C---:B------:R-:W-:Y:S02]  /*c140*/  VIADD R2, R0.reuse, 0x604 ;  /* 0x0000060400027836 */ /* 0x040fe40000000000 */
[----:B------:R-:W-:Y:S03]  /*c150*/  VIADD R0, R0, 0x606 ;  /* 0x0000060600007836 */ /* 0x000fe60000000000 */
[----:B---3--:R-:W-:Y:S01]  /*c160*/  R2UR UR4, R2 ;  /* 0x00000000020472ca */ /* 0x008fe200000e0000 */
[----:B------:R1:W-:Y:S01]  /*c170*/  UTCHMMA.2CTA gdesc[UR52], gdesc[UR6], tmem[UR10], tmem[UR14], idesc[UR15], UPT ;  /* 0x00ff0e06340075ea */ /* 0x0003e2000ba0000a */
[----:B------:R-:W-:Y:S05]  /*c180*/  IMAD.MOV.U32 R2, RZ, RZ, 0x40 ;  /* 0x00000040ff027424 */ /* 0x000fea00078e00ff */
[----:B------:R2:W-:Y:S06]  /*c190*/  UTCHMMA.2CTA gdesc[UR50], gdesc[UR8], tmem[UR11], tmem[UR14], idesc[UR15], UPT ;  /* 0x00ff0e08320075ea */ /* 0x0005ec000ba0000b */
[----:B------:R3:W-:Y:S01]  /*c1a0*/  UTCHMMA.2CTA gdesc[UR48], gdesc[UR4], tmem[UR10], tmem[UR14], idesc[UR15], UPT ;  /* 0x00ff0e04300075ea */ /* 0x0007e2000ba0000a */
[----:B-1----:R-:W-:Y:S02]  /*c1b0*/  R2UR UR6, R0 ;  /* 0x00000000000672ca */ /* 0x002fe400000e0000 */
[----:B------:R-:W-:Y:S02]  /*c1c0*/  @P0 LOP3.LUT R0, R25, 0xffff, RZ, 0xc0, !PT ;  /* 0x0000ffff19000812 */ /* 0x000fe400078ec0ff */
[----:B--2---:R-:W-:Y:S01]  /*c1d0*/  R2UR UR8, R2 ;  /* 0x00000000020872ca */ /* 0x004fe200000e0000 */
[----:B------:R-:W-:Y:S01]  /*c1e0*/  @P0 VIADD R2, R4, 0x50 ;  /* 0x0000005004020836 */ /* 0x000fe20000000000 */
[C---:B------:R-:W-:Y:S04]  /*c1f0*/  LEA R4, R9.reuse, UR13, 0x3 ;  /* 0x0000000d09047c11 */ /* 0x040fe8000f8e18ff */
[----:B---3--:R-:W-:Y:S02]  /*c200*/  @P0 R2UR UR5, R2 ;  /* 0x00000000020502ca */ /* 0x008fe400000e0000 */
[----:B------:R-:W-:Y:S02]  /*c210*/  @P0 R2UR UR4, R0 ;  /* 0x00000000000402ca */ /* 0x000fe400000e0000 */
[----:B------:R-:W-:Y:S03]  /*c220*/  LEA R0, R9, UR13, 0xf ;  /* 0x0000000d09007c11 */ /* 0x000fe6000f8e78ff */
[----:B------:R1:W-:Y:S02]  /*c230*/  UTCHMMA.2CTA gdesc[UR46], gdesc[UR6], tmem[UR8], tmem[UR14], idesc[UR15], UPT ;  /* 0x00ff0e062e0075ea */ /* 0x0003e4000ba00008 */
[----:B------:R-:W-:Y:S05]  /*c240*/  VIADD R0, R0, 0x24800 ;  /* 0x0002480000007836 */ /* 0x000fea0000000000 */
[----:B------:R-:W-:Y:S01]  /*c250*/  SHF.R.U32.HI R0, RZ, 0x4, R0 ;  /* 0x00000004ff007819 */ /* 0x000fe20000011600 */
[----:B------:R1:W-:Y:S01]  /*c260*/  UTCBAR.2CTA.MULTICAST [UR5], URZ, UR4 ;  /* 0x000000ff050073e9 */ /* 0x0003e20008200804 */
[----:B------:R-:W2:Y:S02]  /*c270*/  SYNCS.PHASECHK.TRANS64.TRYWAIT P0, [R4+URZ+0x60], R3 ;  /* 0x00006003040075a7 */ /* 0x000ea400080011ff */
[----:B------:R-:W-:Y:S04]  /*c280*/  LOP3.LUT R0, R0, 0x3fc0, RZ, 0xc0, !PT ;  /* 0x00003fc000007812 */ /* 0x000fe800078ec0ff */
[----:B------:R-:W-:Y:S01]  /*c290*/  LOP3.LUT R0, R0, 0x10000, RZ, 0xfc, !PT ;  /* 0x0001000000007812 */ /* 0x000fe200078efcff */
[----:B-12---:R-:W-:Y:S06]  /*c2a0*/  @!P0 BRA `(.L_x_114) ;  /* 0x00000170000c8947 */ /* 0x006fec0003800000 */
.L_x_306:
        /* <DEDUP_REMOVED lines=15> */
[----:B-1----:R-:W-:Y:S01]  /*c3a0*/  IMAD.MOV.U32 R3, RZ, RZ, 0x40 ;  /* 0x00000040ff037424 */ /* 0x002fe200078e00ff */
[----:B------:R-:W-:Y:S01]  /*c3b0*/  UMOV UR42, UR4 ;  /* 0x00000004002a7c82 */ /* 0x000fe20008000000 */
[----:B------:R1:W-:Y:S01]  /*c3c0*/  UTCHMMA.2CTA gdesc[UR44], gdesc[UR6], tmem[UR11], tmem[UR14], idesc[UR15], UPT ;  /* 0x00ff0e062c0075ea */ /* 0x0003e2000ba0000b */
[----:B------:R-:W-:Y:S01]  /*c3d0*/  R2UR UR8, R2 ;  /* 0x00000000020872ca */ /* 0x000fe200000e0000 */
[----:B------:R-:W-:Y:S01]  /*c3e0*/  UMOV UR40, UR12 ;  /* 0x0000000c00287c82 */ /* 0x000fe20008000000 */
[----:B------:R-:W-:Y:S01]  /*c3f0*/  R2UR UR10, R3 ;  /* 0x00000000030a72ca */ /* 0x000fe200000e0000 */
[----:B------:R-:W-:Y:S01]  /*c400*/  VIADD R2, R0, 0x4 ;  /* 0x0000000400027836 */ /* 0x000fe20000000000 */
[----:B------:R-:W-:Y:S01]  /*c410*/  R2UR UR12, R77 ;  /* 0x000000004d0c72ca */ /* 0x000fe200000e0000 */
[----:B------:R-:W-:Y:S01]  /*c420*/  UMOV UR41, 0x40004040 ;  /* 0x4000404000297882 */ /* 0x000fe20000000000 */
[----:B------:R-:W-:Y:S01]  /*c430*/  UMOV UR38, UR18 ;  /* 0x0000001200267c82 */ /* 0x000fe20008000000 */
[----:B------:R-:W-:Y:S01]  /*c440*/  R2UR UR18, R76 ;  /* 0x000000004c1272ca */ /* 0x000fe200000e0000 */
[----:B------:R-:W-:Y:S01]  /*c450*/  UMOV UR39, 0x40004040 ;  /* 0x4000404000277882 */ /* 0x000fe20000000000 */
[----:B------:R-:W-:Y:S01]  /*c460*/  R2UR UR4, R2 ;  /* 0x00000000020472ca */ /* 0x000fe200000e0000 */
[----:B------:R-:W-:Y:S01]  /*c470*/  UMOV UR36, UR16 ;  /* 0x0000001000247c82 */ /* 0x000fe20008000000 */
[----:B------:R-:W-:Y:S01]  /*c480*/  R2UR UR16, R75 ;  /* 0x000000004b1072ca */ /* 0x000fe200000e0000 */
[----:B------:R-:W-:Y:S01]  /*c490*/  UMOV UR37, 0x40004040 ;  /* 0x4000404000257882 */ /* 0x000fe20000000000 */
[----:B------:R-:W-:Y:S01]  /*c4a0*/  UMOV UR34, UR17 ;  /* 0x0000001100227c82 */ /* 0x000fe20008000000 */
[----:B------:R-:W-:Y:S01]  /*c4b0*/  R2UR UR17, R74 ;  /* 0x000000004a1172ca */ /* 0x000fe200000e0000 */
[----:B------:R2:W-:Y:S01]  /*c4c0*/  UTCHMMA.2CTA gdesc[UR42], gdesc[UR8], tmem[UR10], tmem[UR14], idesc[UR15], UPT ;  /* 0x00ff0e082a0075ea */ /* 0x0005e2000ba0000a */
[----:B------:R-:W-:Y:S01]  /*c4d0*/  UMOV UR35, 0x40004040 ;  /* 0x4000404000237882 */ /* 0x000fe20000000000 */
[----:B------:R-:W-:Y:S01]  /*c4e0*/  UMOV UR32, UR12 ;  /* 0x0000000c00207c82 */ /* 0x000fe20008000000 */
[----:B------:R-:W-:Y:S01]  /*c4f0*/  R2UR UR12, R73 ;  /* 0x00000000490c72ca */ /* 0x000fe200000e0000 */
[----:B------:R-:W-:Y:S01]  /*c500*/  UMOV UR33, 0x40004040 ;  /* 0x4000404000217882 */ /* 0x000fe20000000000 */
[----:B------:R-:W-:Y:S01]  /*c510*/  UMOV UR30, UR18 ;  /* 0x00000012001e7c82 */ /* 0x000fe20008000000 */
[----:B------:R-:W-:Y:S01]  /*c520*/  UMOV UR31, 0x40004040 ;  /* 0x40004040001f7882 */ /* 0x000fe20000000000 */
[----:B------:R-:W-:Y:S01]  /*c530*/  UMOV UR29, 0x40004040 ;  /* 0x40004040001d7882 */ /* 0x000fe20000000000 */
[----:B------:R-:W-:Y:S01]  /*c540*/  UMOV UR27, 0x40004040 ;  /* 0x40004040001b7882 */ /* 0x000fe20000000000 */
[----:B-1----:R-:W-:Y:S01]  /*c550*/  R2UR UR11, R3 ;  /* 0x00000000030b72ca */ /* 0x002fe200000e0000 */
[----:B------:R-:W-:Y:S01]  /*c560*/  VIADD R2, R0, 0x6 ;  /* 0x0000000600027836 */ /* 0x000fe20000000000 */
[----:B------:R-:W-:Y:S01]  /*c570*/  UMOV UR28, UR16 ;  /* 0x00000010001c7c82 */ /* 0x000fe20008000000 */
[----:B------:R-:W-:Y:S01]  /*c580*/  R2UR UR16, R72 ;  /* 0x00000000481072ca */ /* 0x000fe200000e0000 */
[----:B------:R-:W-:Y:S01]  /*c590*/  UMOV UR26, UR17 ;  /* 0x00000011001a7c82 */ /* 0x000fe20008000000 */
[----:B------:R-:W-:Y:S01]  /*c5a0*/  R2UR UR17, R70 ;  /* 0x00000000461172ca */ /* 0x000fe200000e0000 */
[----:B------:R-:W-:Y:S01]  /*c5b0*/  UMOV UR25, 0x40004040 ;  /* 0x4000404000197882 */ /* 0x000fe20000000000 */
[----:B------:R-:W-:Y:S01]  /*c5c0*/  R2UR UR6, R2 ;  /* 0x00000000020672ca */ /* 0x000fe200000e0000 */
[----:B------:R-:W-:Y:S01]  /*c5d0*/  VIADD R2, R0, 0x200 ;  /* 0x0000020000027836 */ /* 0x000fe20000000000 */
[----:B------:R-:W-:Y:S01]  /*c5e0*/  UMOV UR24, UR12 ;  /* 0x0000000c00187c82 */ /* 0x000fe20008000000 */
[----:B------:R-:W-:Y:S01]  /*c5f0*/  R2UR UR12, R71 ;  /* 0x00000000470c72ca */ /* 0x000fe200000e0000 */
[----:B------:R-:W-:Y:S01]  /*c600*/  UMOV UR23, 0x40004040 ;  /* 0x4000404000177882 */ /* 0x000fe20000000000 */
[----:B------:R-:W-:Y:S01]  /*c610*/  UMOV UR21, 0x40004040 ;  /* 0x4000404000157882 */ /* 0x000fe20000000000 */
[----:B------:R1:W-:Y:S01]  /*c620*/  UTCHMMA.2CTA gdesc[UR40], gdesc[UR4], tmem[UR11], tmem[UR14], idesc[UR15], UPT ;  /* 0x00ff0e04280075ea */ /* 0x0003e2000ba0000b */
[----:B------:R-:W-:Y:S01]  /*c630*/  UMOV UR19, 0x40004040 ;  /* 0x4000404000137882 */ /* 0x000fe20000000000 */
[----:B------:R-:W-:Y:S02]  /*c640*/  ELECT P0, URZ, PT ;  /* 0x0000000000ff782f */ /* 0x000fe40003800000 */
[----:B--2---:R-:W-:Y:S01]  /*c650*/  R2UR UR8, R2 ;  /* 0x00000000020872ca */ /* 0x004fe200000e0000 */
[----:B------:R-:W-:Y:S01]  /*c660*/  VIADD R2, R0, 0x202 ;  /* 0x0000020200027836 */ /* 0x000fe20000000000 */
[----:B------:R-:W-:Y:S01]  /*c670*/  UMOV UR22, UR16 ;  /* 0x0000001000167c82 */ /* 0x000fe20008000000 */
[----:B------:R-:W-:Y:S01]  /*c680*/  R2UR UR16, R69 ;  /* 0x00000000451072ca */ /* 0x000fe200000e0000 */
[----:B------:R2:W-:Y:S01]  /*c690*/  UTCHMMA.2CTA gdesc[UR38], gdesc[UR6], tmem[UR10], tmem[UR14], idesc[UR15], UPT ;  /* 0x00ff0e06260075ea */ /* 0x0005e2000ba0000a */
[----:B------:R-:W-:Y:S01]  /*c6a0*/  UMOV UR18, UR17 ;  /* 0x0000001100127c82 */ /* 0x000fe20008000000 */
[----:B------:R-:W-:Y:S01]  /*c6b0*/  UMOV UR17, 0x40004040 ;  /* 0x4000404000117882 */ /* 0x000fe20000000000 */
[----:B------:R-:W-:Y:S01]  /*c6c0*/  UMOV UR20, UR12 ;  /* 0x0000000c00147c82 */ /* 0x000fe20008000000 */
[----:B------:R-:W-:Y:S01]  /*c6d0*/  R2UR UR12, R68 ;  /* 0x00000000440c72ca */ /* 0x000fe200000e0000 */
[----:B------:R-:W-:Y:S04]  /*c6e0*/  IMAD.U32 R3, R64, -0x80000000, RZ ;  /* 0x8000000040037824 */ /* 0x000fe800078e00ff */
[----:B------:R3:W-:Y:S01]  /*c6f0*/  UTCHMMA.2CTA gdesc[UR36], gdesc[UR8], tmem[UR11], tmem[UR14], idesc[UR15], UPT ;  /* 0x00ff0e08240075ea */ /* 0x0007e2000ba0000b */
[----:B-1----:R-:W-:Y:S01]  /*c700*/  R2UR UR4, R2 ;  /* 0x00000000020472ca */ /* 0x002fe200000e0000 */
[----:B------:R-:W-:Y:S05]  /*c710*/  VIADD R2, R0, 0x204 ;  /* 0x0000020400027836 */ /* 0x000fea0000000000 */
[----:B--2---:R-:W-:Y:S01]  /*c720*/  R2UR UR6, R2 ;  /* 0x00000000020672ca */ /* 0x004fe200000e0000 */
[----:B------:R-:W-:Y:S06]  /*c730*/  VIADD R2, R0, 0x206 ;  /* 0x0000020600027836 */ /* 0x000fec0000000000 */
[----:B------:R1:W-:Y:S01]  /*c740*/  UTCHMMA.2CTA gdesc[UR34], gdesc[UR4], tmem[UR10], tmem[UR14], idesc[UR15], UPT ;  /* 0x00ff0e04220075ea */ /* 0x0003e2000ba0000a */
[----:B---3--:R-:W-:Y:S01]  /*c750*/  R2UR UR8, R2 ;  /* 0x00000000020872ca */ /* 0x008fe200000e0000 */
[----:B------:R-:W-:Y:S04]  /*c760*/  VIADD R2, R0, 0x400 ;  /* 0x0000040000027836 */ /* 0x000fe80000000000 */
[----:B------:R2:W-:Y:S08]  /*c770*/  UTCHMMA.2CTA gdesc[UR32], gdesc[UR6], tmem[UR11], tmem[UR14], idesc[UR15], UPT ;  /* 0x00ff0e06200075ea */ /* 0x0005f0000ba0000b */
        /* <DEDUP_REMOVED lines=16> */
[C---:B------:R-:W-:Y:S02]  /*c880*/  VIADD R2, R0.reuse, 0x604 ;  /* 0x0000060400027836 */ /* 0x040fe40000000000 */
[----:B------:R-:W-:Y:S02]  /*c890*/  VIADD R0, R0, 0x606 ;  /* 0x0000060600007836 */ /* 0x000fe40000000000 */
[----:B------:R2:W-:Y:S08]  /*c8a0*/  UTCHMMA.2CTA gdesc[UR20], gdesc[UR6], tmem[UR11], tmem[UR14], idesc[UR15], UPT ;  /* 0x00ff0e06140075ea */ /* 0x0005f0000ba0000b */
[----:B------:R3:W-:Y:S01]  /*c8b0*/  UTCHMMA.2CTA gdesc[UR18], gdesc[UR8], tmem[UR10], tmem[UR14], idesc[UR15], UPT ;  /* 0x00ff0e08120075ea */ /* 0x0007e2000ba0000a */
[----:B-1----:R-:W-:Y:S01]  /*c8c0*/  R2UR UR4, R2 ;  /* 0x00000000020472ca */ /* 0x002fe200000e0000 */
[----:B------:R-:W-:Y:S01]  /*c8d0*/  IMAD.MOV.U32 R2, RZ, RZ, 0x40 ;  /* 0x00000040ff027424 */ /* 0x000fe200078e00ff */
[----:B--2---:R-:W-:Y:S02]  /*c8e0*/  R2UR UR6, R0 ;  /* 0x00000000000672ca */ /* 0x004fe400000e0000 */
[----:B------:R-:W-:Y:S09]  /*c8f0*/  @P0 LOP3.LUT R0, R25, 0xffff, RZ, 0xc0, !PT ;  /* 0x0000ffff19000812 */ /* 0x000ff200078ec0ff */
[----:B------:R1:W-:Y:S01]  /*c900*/  UTCHMMA.2CTA gdesc[UR16], gdesc[UR4], tmem[UR11], tmem[UR14], idesc[UR15], UPT ;  /* 0x00ff0e04100075ea */ /* 0x0003e2000ba0000b */
[----:B---3--:R-:W-:Y:S01]  /*c910*/  R2UR UR10, R2 ;  /* 0x00000000020a72ca */ /* 0x008fe200000e0000 */
[----:B------:R-:W-:Y:S01]  /*c920*/  UMOV UR8, 0x0 ;  /* 0x0000000000087882 */ /* 0x000fe20000000000 */
[----:B------:R-:W-:Y:S01]  /*c930*/  UMOV UR9, 0x8200010 ;  /* 0x0820001000097882 */ /* 0x000fe20000000000 */
[----:B------:R-:W-:Y:S01]  /*c940*/  @P0 VIADD R2, R4, 0x70 ;  /* 0x0000007004020836 */ /* 0x000fe20000000000 */
[----:B-1----:R-:W-:Y:S01]  /*c950*/  UMOV UR14, UR12 ;  /* 0x0000000c000e7c82 */ /* 0x002fe20008000000 */
[----:B------:R-:W-:Y:S01]  /*c960*/  UMOV UR15, 0x40004040 ;  /* 0x40004040000f7882 */ /* 0x000fe20000000000 */
[----:B------:R-:W-:Y:S07]  /*c970*/  @P0 R2UR UR5, R0 ;  /* 0x00000000000502ca */ /* 0x000fee00000e0000 */
[----:B------:R1:W-:Y:S01]  /*c980*/  UTCHMMA.2CTA gdesc[UR14], gdesc[UR6], tmem[UR10], tmem[UR8], idesc[UR9], UPT ;  /* 0x00ff08060e0075ea */ /* 0x0003e2000ba0000a */
[----:B------:R-:W-:Y:S01]  /*c990*/  UMOV UR11, 0x3 ;  /* 0x00000003000b7882 */ /* 0x000fe20000000000 */
[----:B------:R-:W-:Y:S11]  /*c9a0*/  R2UR UR4, R6 ;  /* 0x00000000060472ca */ /* 0x000ff600000e0000 */
[----:B------:R-:W-:Y:S02]  /*c9b0*/  @!UPT UIADD3 URZ, UPT, UPT, URZ, URZ, URZ ;  /* 0x000000fffffff290 */ /* 0x000fe4000fffe0ff */
[----:B------:R-:W-:Y:S01]  /*c9c0*/  UISETP.NE.U32.AND UP0, UPT, UR4, URZ, UPT ;  /* 0x000000ff0400728c */ /* 0x000fe2000bf05070 */
[----:B-1----:R-:W-:Y:S02]  /*c9d0*/  @P0 R2UR UR9, R2 ;  /* 0x00000000020902ca */ /* 0x002fe400000e0000 */
[----:B------:R-:W-:Y:S11]  /*c9e0*/  ELECT P0, URZ, PT ;  /* 0x0000000000ff782f */ /* 0x000ff60003800000 */
[----:B------:R1:W-:Y:S02]  /*c9f0*/  UTCBAR.2CTA.MULTICAST [UR9], URZ, UR5 ;  /* 0x000000ff090073e9 */ /* 0x0003e40008200805 */
[----:B------:R-:W-:Y:S05]  /*ca00*/  @P0 VIADD R0, R5, 0x80 ;  /* 0x0000008005000836 */ /* 0x000fea0000000000 */
[----:B------:R-:W-:Y:S01]  /*ca10*/  @P0 R2UR UR8, R0 ;  /* 0x00000000000802ca */ /* 0x000fe200000e0000 */
[----:B------:R-:W-:Y:S11]  /*ca20*/  IMAD.U32 R0, R62, -0x80000000, RZ ;  /* 0x800000003e007824 */ /* 0x000ff600078e00ff */
[----:B------:R-:W-:Y:S01]  /*ca30*/  @!UPT UIADD3 URZ, UPT, UPT, URZ, URZ, URZ ;  /* 0x000000fffffff290 */ /* 0x000fe2000fffe0ff */
[----:B------:R1:W-:Y:S01]  /*ca40*/  UTCBAR.2CTA.MULTICAST [UR8], URZ, UR11 ;  /* 0x000000ff080073e9 */ /* 0x0003e2000820080b */
[----:B------:R-:W2:Y:S02]  /*ca50*/  SYNCS.PHASECHK.TRANS64.TRYWAIT P0, [UR13+0xa0], R0 ;  /* 0x0000a000ff0075a7 */ /* 0x000ea4000800110d */
[----:B-12---:R-:W-:Y:S05]  /*ca60*/  @!P0 BRA `(.L_x_115) ;  /* 0x0000016800348947 */ /* 0x006fea0003800000 */
.L_x_308:
[----:B------:R-:W2:Y:S01]  /*ca70*/  SYNCS.PHASECHK.TRANS64.TRYWAIT P1, [UR13+0xb8], R3 ;  /* 0x0000b803ff0075a7 */ /* 0x000ea2000802110d */
[----:B------:R-:W-:Y:S05]  /*ca80*/  VIADD R0, R10, 0x1 ;  /* 0x000000010a007836 */ /* 0x000fea0000000000 */
[C---:B------:R-:W-:Y:S04]  /*ca90*/  ISETP.NE.AND P0, PT, R0.reuse, 0x2, PT ;  /* 0x000000020000780c */ /* 0x040fe80003f05270 */
[----:B-1----:R-:W-:Y:S02]  /*caa0*/  SEL R2, RZ, 0x1, P0 ;  /* 0x00000001ff027807 */ /* 0x002fe40000000000 */
[----:B------:R-:W-:Y:S02]  /*cab0*/  SEL R15, R0, RZ, P0 ;  /* 0x000000ff000f7207 */ /* 0x000fe40000000000 */
[----:B------:R-:W-:Y:S02]  /*cac0*/  LOP3.LUT R17, R13, R2, RZ, 0x3c, !PT ;  /* 0x000000020d117212 */ /* 0x000fe400078e3cff */
[----:B------:R-:W-:Y:S03]  /*cad0*/  LEA R8, R15, UR13, 0x3 ;  /* 0x0000000d0f087c11 */ /* 0x000fe6000f8e18ff */
[----:B------:R-:W-:Y:S01]  /*cae0*/  IMAD.U32 R4, R17, -0x80000000, RZ ;  /* 0x8000000011047824 */ /* 0x000fe200078e00ff */
[----:B--2---:R-:W-:Y:S06]  /*caf0*/  @!P1 BRA `(.L_x_116) ;  /* 0x0000016800309947 */ /* 0x004fec0003800000 */
.L_x_310:
[----:B------:R-:W2:Y:S01]  /*cb00*/  SYNCS.PHASECHK.TRANS64.TRYWAIT P0, [R8+URZ+0x40], R4 ;  /* 0x00004004080075a7 */ /* 0x000ea200080011ff */
[----:B-1----:R-:W-:Y:S01]  /*cb10*/  LEA R0, R15, UR13, 0xf ;  /* 0x0000000d0f007c11 */ /* 0x002fe2000f8e78ff */
[----:B------:R-:W-:Y:S04]  /*cb20*/  IMAD.MOV.U32 R10, RZ, RZ, 0x80 ;  /* 0x00000080ff0a7424 */ /* 0x000fe800078e00ff */
[----:B------:R-:W-:Y:S05]  /*cb30*/  VIADD R0, R0, 0x14800 ;  /* 0x0001480000007836 */ /* 0x000fea0000000000 */
[----:B------:R-:W-:Y:S04]  /*cb40*/  SHF.R.U32.HI R0, RZ, 0x4, R0 ;  /* 0x00000004ff007819 */ /* 0x000fe80000011600 */
[----:B------:R-:W-:Y:S04]  /*cb50*/  LOP3.LUT R0, R0, 0x3fc0, RZ, 0xc0, !PT ;  /* 0x00003fc000007812 */ /* 0x000fe800078ec0ff */
[----:B------:R-:W-:Y:S01]  /*cb60*/  LOP3.LUT R0, R0, 0x4000000, RZ, 0xfc, !PT ;  /* 0x0400000000007812 */ /* 0x000fe200078efcff */
[----:B--2---:R-:W-:Y:S06]  /*cb70*/  @!P0 BRA `(.L_x_117) ;  /* 0x00000168002c8947 */ /* 0x004fec0003800000 */
.L_x_312:
[----:B------:R-:W-:Y:S01]  /*cb80*/  R2UR UR4, R0 ;  /* 0x00000000000472ca */ /* 0x000fe200000e0000 */
[----:B------:R-:W-:Y:S01]  /*cb90*/  UMOV UR5, 0x40004040 ;  /* 0x4000404000057882 */ /* 0x000fe20000000000 */
[----:B-1----:R-:W-:Y:S01]  /*cba0*/  MOV.SPILL R3, UR19 ;  /* 0x0000001300037c02 */ /* 0x002fe20009000f00 */
[----:B------:R-:W-:Y:S01]  /*cbb0*/  UMOV UR19, 0x8410010 ;  /* 0x0841001000137882 */ /* 0x000fe20000000000 */
[----:B------:R-:W-:Y:S01]  /*cbc0*/  MOV.SPILL R2, UR18 ;  /* 0x0000001200027c02 */ /* 0x000fe20009000f00 */
[----:B------:R-:W-:Y:S01]  /*cbd0*/  UMOV UR18, 0x0 ;  /* 0x0000000000127882 */ /* 0x000fe20000000000 */
[----:B------:R-:W-:Y:S01]  /*cbe0*/  MOV.SPILL R5, UR17 ;  /* 0x0000001100057c02 */ /* 0x000fe20009000f00 */
[----:B------:R-:W-:Y:S01]  /*cbf0*/  UMOV UR7, 0x40004040 ;  /* 0x4000404000077882 */ /* 0x000fe20000000000 */
[----:B------:R-:W-:Y:S01]  /*cc00*/  MOV.SPILL R4, UR16 ;  /* 0x0000001000047c02 */ /* 0x000fe20009000f00 */
[----:B------:R-:W-:Y:S01]  /*cc10*/  UMOV UR9, 0x40004040 ;  /* 0x4000404000097882 */ /* 0x000fe20000000000 */
[----:B------:R-:W-:Y:S02]  /*cc20*/  R2UR UR16, R26 ;  /* 0x000000001a1072ca */ /* 0x000fe400000e0000 */
[----:B------:R-:W-:Y:S02]  /*cc30*/  ELECT P0, URZ, PT ;  /* 0x0000000000ff782f */ /* 0x000fe40003800000 */
[----:B------:R-:W-:Y:S02]  /*cc40*/  R2UR UR17, R27 ;  /* 0x000000001b1172ca */ /* 0x000fe400000e0000 */
[----:B------:R-:W-:Y:S02]  /*cc50*/  R2UR UR11, R10 ;  /* 0x000000000a0b72ca */ /* 0x000fe400000e0000 */
[----:B------:R-:W-:Y:S02]  /*cc60*/  MOV.SPILL R7, UR15 ;  /* 0x0000000f00077c02 */ /* 0x000fe40009000f00 */
[----:B------:R-:W-:Y:S02]  /*cc70*/  MOV.SPILL R6, UR14 ;  /* 0x0000000e00067c02 */ /* 0x000fe40009000f00 */
[----:B------:R-:W-:Y:S02]  /*cc80*/  R2UR UR14, R22 ;  /* 0x00000000160e72ca */ /* 0x000fe400000e0000 */
[----:B------:R-:W-:Y:S05]  /*cc90*/  R2UR UR15, R23 ;  /* 0x00000000170f72ca */ /* 0x000fea00000e0000 */
[----:B------:R1:W-:Y:S02]  /*cca0*/  UTCHMMA.2CTA gdesc[UR16], gdesc[UR4], tmem[UR11], tmem[UR18], idesc[UR19], UP0 ;  /* 0x00ff1204100075ea */ /* 0x0003e4000820000b */
[----:B-1----:R-:W-:Y:S01]  /*ccb0*/  R2UR.FILL UR19, R3 ;  /* 0x00000000031372ca */ /* 0x002fe200004e0000 */
[----:B------:R-:W-:Y:S01]  /*ccc0*/  UMOV UR16, 0x0 ;  /* 0x0000000000107882 */ /* 0x000fe20000000000 */
[----:B------:R-:W-:Y:S01]  /*ccd0*/  R2UR.FILL UR18, R2 ;  /* 0x00000000021272ca */ /* 0x000fe200004e0000 */
[----:B------:R-:W-:Y:S01]  /*cce0*/  VIADD R2, R0, 0x80 ;  /* 0x0000008000027836 */ /* 0x000fe20000000000 */
[----:B------:R-:W-:Y:S01]  /*ccf0*/  UMOV UR17, 0x8410010 ;  /* 0x0841001000117882 */ /* 0x000fe20000000000 */
[----:B------:R-:W-:Y:S03]  /*cd00*/  IMAD.MOV.U32 R3, RZ, RZ, 0x80 ;  /* 0x00000080ff037424 */ /* 0x000fe600078e00ff */
[----:B------:R-:W-:Y:S01]  /*cd10*/  R2UR UR6, R2 ;  /* 0x00000000020672ca */ /* 0x000fe200000e0000 */
[----:B------:R-:W-:Y:S01]  /*cd20*/  VIADD R2, R0, 0x100 ;  /* 0x0000010000027836 */ /* 0x000fe20000000000 */
[C---:B------:R-:W-:Y:S02]  /*cd30*/  R2UR UR10, R3.reuse ;  /* 0x00000000030a72ca */ /* 0x040fe400000e0000 */
[C---:B------:R-:W-:Y:S02]  /*cd40*/  R2UR UR12, R3.reuse ;  /* 0x00000000030c72ca */ /* 0x040fe400000e0000 */
[----:B------:R-:W-:Y:S01]  /*cd50*/  R2UR UR8, R2 ;  /* 0x00000000020872ca */ /* 0x000fe200000e0000 */
[----:B------:R-:W-:Y:S01]  /*cd60*/  VIADD R2, R0, 0x180 ;  /* 0x0000018000027836 */ /* 0x000fe20000000000 */
[----:B------:R-:W-:Y:S04]  /*cd70*/  R2UR UR11, R3 ;  /* 0x00000000030b72ca */ /* 0x000fe800000e0000 */
[----:B------:R-:W-:Y:S01]  /*cd80*/  R2UR UR4, R2 ;  /* 0x00000000020472ca */ /* 0x000fe200000e0000 */
[----:B------:R-:W-:Y:S02]  /*cd90*/  VIADD R2, R0, 0x200 ;  /* 0x0000020000027836 */ /* 0x000fe40000000000 */
[----:B------:R1:W-:Y:S03]  /*cda0*/  UTCHMMA.2CTA gdesc[UR14], gdesc[UR6], tmem[UR10], tmem[UR16], idesc[UR17], UPT ;  /* 0x00ff10060e0075ea */ /* 0x0003e6000ba0000a */
[----:B-1----:R-:W-:Y:S01]  /*cdb0*/  R2UR UR6, R2 ;  /* 0x00000000020672ca */ /* 0x002fe200000e0000 */
[----:B------:R-:W-:Y:S01]  /*cdc0*/  UMOV UR14, 0x0 ;  /* 0x00000000000e7882 */ /* 0x000fe20000000000 */
[----:B------:R-:W-:Y:S01]  /*cdd0*/  R2UR.FILL UR17, R5 ;  /* 0x00000000051172ca */ /* 0x000fe200004e0000 */
[----:B------:R-:W-:Y:S01]  /*cde0*/  UMOV UR15, 0x8410010 ;  /* 0x08410010000f7882 */ /* 0x000fe20000000000 */
[----:B------:R-:W-:Y:S01]  /*cdf0*/  R2UR.FILL UR16, R4 ;  /* 0x00000000041072ca */ /* 0x000fe200004e0000 */
[----:B------:R1:W-:Y:S02]  /*ce00*/  UTCHMMA.2CTA gdesc[UR76], gdesc[UR8], tmem[UR12], tmem[UR14], idesc[UR15], UPT ;  /* 0x00ff0e084c0075ea */ /* 0x0003e4000ba0000c */
[----:B------:R2:W-:Y:S01]  /*ce10*/  UTCHMMA.2CTA gdesc[UR74], gdesc[UR4], tmem[UR11], tmem[UR14], idesc[UR15], UPT ;  /* 0x00ff0e044a0075ea */ /* 0x0005e2000ba0000b */
[----:B------:R-:W-:Y:S05]  /*ce20*/  VIADD R2, R0, 0x280 ;  /* 0x0000028000027836 */ /* 0x000fea0000000000 */
[----:B------:R3:W-:Y:S01]  /*ce30*/  UTCHMMA.2CTA gdesc[UR72], gdesc[UR6], tmem[UR10], tmem[UR14], idesc[UR15], UPT ;  /* 0x00ff0e06480075ea */ /* 0x0007e2000ba0000a */
[----:B-1----:R-:W-:Y:S01]  /*ce40*/  R2UR UR8, R2 ;  /* 0x00000000020872ca */ /* 0x002fe200000e0000 */
[----:B--2---:R-:W-:Y:S01]  /*ce50*/  UMOV UR11, 0x8410010 ;  /* 0x08410010000b7882 */ /* 0x004fe20000000000 */
[C---:B------:R-:W-:Y:S02]  /*ce60*/  VIADD R2, R0.reuse, 0x300 ;  /* 0x0000030000027836 */ /* 0x040fe40000000000 */
[----:B------:R-:W-:Y:S03]  /*ce70*/  VIADD R0, R0, 0x380 ;  /* 0x0000038000007836 */ /* 0x000fe60000000000 */
[----:B------:R-:W-:Y:S01]  /*ce80*/  R2UR UR4, R2 ;  /* 0x00000000020472ca */ /* 0x000fe200000e0000 */
[----:B---3--:R-:W-:Y:S01]  /*ce90*/  UMOV UR10, 0x0 ;  /* 0x00000000000a7882 */ /* 0x008fe20000000000 */
[----:B------:R-:W-:Y:S01]  /*cea0*/  R2UR UR6, R0 ;  /* 0x00000000000672ca */ /* 0x000fe200000e0000 */
[----:B------:R-:W-:Y:S01]  /*ceb0*/  IMAD.MOV.U32 R2, RZ, RZ, 0x80 ;  /* 0x00000080ff027424 */ /* 0x000fe200078e00ff */
[----:B------:R-:W-:Y:S02]  /*cec0*/  @P0 LOP3.LUT R0, R25, 0xffff, RZ, 0xc0, !PT ;  /* 0x0000ffff19000812 */ /* 0x000fe400078ec0ff */
[----:B------:R-:W-:Y:S01]  /*ced0*/  R2UR.FILL UR15, R7 ;  /* 0x00000000070f72ca */ /* 0x000fe200004e0000 */
[----:B------:R1:W-:Y:S01]  /*cee0*/  UTCHMMA.2CTA gdesc[UR70], gdesc[UR8], tmem[UR12], tmem[UR10], idesc[UR11], UPT ;  /* 0x00ff0a08460075ea */ /* 0x0003e2000ba0000c */
[----:B------:R-:W-:Y:S02]  /*cef0*/  R2UR.FILL UR14, R6 ;  /* 0x00000000060e72ca */ /* 0x000fe400004e0000 */
[----:B-1----:R-:W-:Y:S01]  /*cf00*/  R2UR UR10, R2 ;  /* 0x00000000020a72ca */ /* 0x002fe200000e0000 */
[----:B------:R-:W-:Y:S01]  /*cf10*/  UMOV UR8, 0x0 ;  /* 0x0000000000087882 */ /* 0x000fe20000000000 */
[----:B------:R-:W-:Y:S01]  /*cf20*/  R2UR UR11, R3 ;  /* 0x00000000030b72ca */ /* 0x000fe200000e0000 */
[----:B------:R-:W-:Y:S01]  /*cf30*/  UMOV UR9, 0x8410010 ;  /* 0x0841001000097882 */ /* 0x000fe20000000000 */
[----:B------:R-:W-:Y:S11]  /*cf40*/  @P0 VIADD R2, R8, 0x50 ;  /* 0x0000005008020836 */ /* 0x000ff60000000000 */
[----:B------:R1:W-:Y:S01]  /*cf50*/  UTCHMMA.2CTA gdesc[UR68], gdesc[UR4], tmem[UR11], tmem[UR8], idesc[UR9], UPT ;  /* 0x00ff0804440075ea */ /* 0x0003e2000ba0000b */
[----:B------:R2:W-:Y:S01]  /*cf60*/  UTCHMMA.2CTA gdesc[UR66], gdesc[UR6], tmem[UR10], tmem[UR8], idesc[UR9], UPT ;  /* 0x00ff0806420075ea */ /* 0x0005e2000ba0000a */
[----:B-1----:R-:W-:Y:S01]  /*cf70*/  @P0 R2UR UR4, R0 ;  /* 0x00000000000402ca */ /* 0x002fe200000e0000 */
[----:B------:R-:W-:Y:S01]  /*cf80*/  UIADD3 UR5, UPT, UPT, UR13, 0xb0, URZ ;  /* 0x000000b00d057890 */ /* 0x000fe2000fffe0ff */
[----:B--2---:R-:W-:Y:S01]  /*cf90*/  @P0 R2UR UR8, R2 ;  /* 0x00000000020802ca */ /* 0x004fe200000e0000 */
[----:B------:R-:W-:Y:S01]  /*cfa0*/  IMAD.U32 R2, R63, -0x80000000, RZ ;  /* 0x800000003f027824 */ /* 0x000fe200078e00ff */
[----:B------:R-:W-:Y:S01]  /*cfb0*/  UMOV UR9, 0x3 ;  /* 0x0000000300097882 */ /* 0x000fe20000000000 */
[----:B------:R-:W-:Y:S05]  /*cfc0*/  VIADD R0, R9, 0x1 ;  /* 0x0000000109007836 */ /* 0x000fea0000000000 */
[----:B------:R-:W-:Y:S04]  /*cfd0*/  ISETP.NE.AND P0, PT, R0, 0x2, PT ;  /* 0x000000020000780c */ /* 0x000fe80003f05270 */
[----:B------:R-:W-:Y:S01]  /*cfe0*/  SEL R3, RZ, 0x1, P0 ;  /* 0x00000001ff037807 */ /* 0x000fe20000000000 */
[----:B------:R1:W-:Y:S01]  /*cff0*/  UTCBAR.2CTA.MULTICAST [UR8], URZ, UR4 ;  /* 0x000000ff080073e9 */ /* 0x0003e20008200804 */
[----:B------:R1:W-:Y:S01]  /*d000*/  UTCBAR.2CTA.MULTICAST [UR5], URZ, UR9 ;  /* 0x000000ff050073e9 */ /* 0x0003e20008200809 */
[----:B------:R-:W2:Y:S01]  /*d010*/  SYNCS.PHASECHK.TRANS64.TRYWAIT P1, [UR13+0xc8], R2 ;  /* 0x0000c802ff0075a7 */ /* 0x000ea2000802110d */
[----:B------:R-:W-:Y:S02]  /*d020*/  LOP3.LUT R19, R12, R3, RZ, 0x3c, !PT ;  /* 0x000000030c137212 */ /* 0x000fe400078e3cff */
[----:B------:R-:W-:Y:S03]  /*d030*/  SEL R16, R0, RZ, P0 ;  /* 0x000000ff00107207 */ /* 0x000fe60000000000 */
[----:B------:R-:W-:Y:S01]  /*d040*/  IMAD.U32 R4, R19, -0x80000000, RZ ;  /* 0x8000000013047824 */ /* 0x000fe200078e00ff */
[----:B------:R-:W-:Y:S01]  /*d050*/  LEA R8, R16, UR13, 0x3 ;  /* 0x0000000d10087c11 */ /* 0x000fe2000f8e18ff */
[----:B-12---:R-:W-:Y:S06]  /*d060*/  @!P1 BRA `(.L_x_118) ;  /* 0x00000164000c9947 */ /* 0x006fec0003800000 */
.L_x_314:
        /* <DEDUP_REMOVED lines=8> */
.L_x_316:
        /* <DEDUP_REMOVED lines=64> */
[----:B------:R-:W-:Y:S01]  /*d4f0*/  VIADD R0, R14, 0x1 ;  /* 0x000000010e007836 */ /* 0x000fe20000000000 */
[----:B--2---:R-:W-:Y:S01]  /*d500*/  @P0 R2UR UR9, R2 ;  /* 0x00000000020902ca */ /* 0x004fe200000e0000 */
[----:B------:R-:W-:Y:S02]  /*d510*/  UIADD3 UR8, UPT, UPT, UR13, 0xc0, URZ ;  /* 0x000000c00d087890 */ /* 0x000fe4000fffe0ff */
[----:B------:R-:W-:Y:S01]  /*d520*/  UIADD3 UR5, UPT, UPT, UR13, 0xa8, URZ ;  /* 0x000000a80d057890 */ /* 0x000fe2000fffe0ff */
[C---:B------:R-:W-:Y:S01]  /*d530*/  ISETP.NE.AND P0, PT, R0.reuse, 0x2, PT ;  /* 0x000000020000780c */ /* 0x040fe20003f05270 */
[----:B------:R-:W-:Y:S03]  /*d540*/  UMOV UR11, 0x3 ;  /* 0x00000003000b7882 */ /* 0x000fe60000000000 */
[----:B------:R-:W-:Y:S02]  /*d550*/  SEL R2, RZ, 0x1, P0 ;  /* 0x00000001ff027807 */ /* 0x000fe40000000000 */
[----:B------:R-:W-:Y:S01]  /*d560*/  SEL R21, R0, RZ, P0 ;  /* 0x000000ff00157207 */ /* 0x000fe20000000000 */
[----:B------:R-:W-:Y:S01]  /*d570*/  IMAD.U32 R0, R60, -0x80000000, RZ ;  /* 0x800000003c007824 */ /* 0x000fe200078e00ff */
[----:B------:R-:W-:Y:S01]  /*d580*/  LOP3.LUT R20, R20, R2, RZ, 0x3c, !PT ;  /* 0x0000000214147212 */ /* 0x000fe200078e3cff */
[----:B------:R1:W-:Y:S01]  /*d590*/  UTCBAR.2CTA.MULTICAST [UR9], URZ, UR4 ;  /* 0x000000ff090073e9 */ /* 0x0003e20008200804 */
[----:B------:R-:W-:Y:S01]  /*d5a0*/  LEA R18, R21, UR13, 0x3 ;  /* 0x0000000d15127c11 */ /* 0x000fe2000f8e18ff */
[----:B------:R1:W-:Y:S01]  /*d5b0*/  UTCBAR.2CTA.MULTICAST [UR8], URZ, UR11 ;  /* 0x000000ff080073e9 */ /* 0x0003e2000820080b */
[----:B------:R1:W-:Y:S01]  /*d5c0*/  UTCBAR.2CTA.MULTICAST [UR5], URZ, UR11 ;  /* 0x000000ff050073e9 */ /* 0x0003e2000820080b */
[----:B------:R-:W-:Y:S04]  /*d5d0*/  IMAD.U32 R2, R20, -0x80000000, RZ ;  /* 0x8000000014027824 */ /* 0x000fe800078e00ff */
[----:B------:R-:W2:Y:S02]  /*d5e0*/  SYNCS.PHASECHK.TRANS64.TRYWAIT P0, [R18+URZ+0x90], R2 ;  /* 0x00009002120075a7 */ /* 0x000ea400080011ff */
[----:B-12---:R-:W-:Y:S05]  /*d5f0*/  @!P0 BRA `(.L_x_120) ;  /* 0x0000015c00e08947 */ /* 0x006fea0003800000 */
.L_x_318:
[----:B------:R-:W2:Y:S01]  /*d600*/  SYNCS.PHASECHK.TRANS64.TRYWAIT P0, [UR13+0x10], R0 ;  /* 0x00001000ff0075a7 */ /* 0x000ea2000800110d */
[----:B------:R-:W-:Y:S01]  /*d610*/  HFMA2 R105, -RZ, RZ, 0, 0 ;  /* 0x00000000ff697431 */ /* 0x000fe200000001ff */
[----:B--2---:R-:W-:Y:S06]  /*d620*/  @!P0 BRA `(.L_x_121) ;  /* 0x0000015c00ec8947 */ /* 0x004fec0003800000 */
.L_x_320:
[----:B------:R-:W-:Y:S02]  /*d630*/  MOV.SPILL R12, UR25 ;  /* 0x00000019000c7c02 */ /* 0x000fe40009000f00 */
[----:B------:R-:W-:Y:S02]  /*d640*/  ELECT P0, URZ, PT ;  /* 0x0000000000ff782f */ /* 0x000fe40003800000 */
[----:B------:R-:W-:Y:S02]  /*d650*/  MOV.SPILL R9, UR22 ;  /* 0x0000001600097c02 */ /* 0x000fe40009000f00 */
[----:B------:R-:W-:Y:S02]  /*d660*/  R2UR UR25, R53 ;  /* 0x00000000351972ca */ /* 0x000fe400000e0000 */
[----:B------:R-:W-:Y:S02]  /*d670*/  R2UR UR22, R54 ;  /* 0x00000000361672ca */ /* 0x000fe400000e0000 */
[----:B------:R-:W-:Y:S02]  /*d680*/  R2UR UR7, R105 ;  /* 0x00000000690772ca */ /* 0x000fe400000e0000 */
[----:B------:R-:W-:Y:S01]  /*d690*/  MOV.SPILL R13, UR26 ;  /* 0x0000001a000d7c02 */ /* 0x000fe20009000f00 */
[----:B------:R-:W-:Y:S01]  /*d6a0*/  UMOV UR26, 0x0 ;  /* 0x00000000001a7882 */ /* 0x000fe20000000000 */
[----:B------:R-:W-:Y:S02]  /*d6b0*/  R2UR UR4, R50 ;  /* 0x00000000320472ca */ /* 0x000fe400000e0000 */
[----:B-1----:R-:W-:Y:S02]  /*d6c0*/  MOV.SPILL R3, UR16 ;  /* 0x0000001000037c02 */ /* 0x002fe40009000f00 */
[----:B------:R-:W-:Y:S02]  /*d6d0*/  MOV.SPILL R2, UR15 ;  /* 0x0000000f00027c02 */ /* 0x000fe40009000f00 */
[----:B------:R-:W-:Y:S02]  /*d6e0*/  MOV.SPILL R0, UR14 ;  /* 0x0000000e00007c02 */ /* 0x000fe40009000f00 */
[----:B------:R-:W-:Y:S02]  /*d6f0*/  R2UR UR16, R44 ;  /* 0x000000002c1072ca */ /* 0x000fe400000e0000 */
[----:B------:R-:W-:Y:S02]  /*d700*/  R2UR UR14, R46 ;  /* 0x000000002e0e72ca */ /* 0x000fe400000e0000 */
[----:B------:R-:W-:Y:S02]  /*d710*/  R2UR UR15, R47 ;  /* 0x000000002f0f72ca */ /* 0x000fe400000e0000 */
[----:B------:R-:W-:Y:S02]  /*d720*/  MOV.SPILL R11, UR24 ;  /* 0x00000018000b7c02 */ /* 0x000fe40009000f00 */
[----:B------:R-:W-:Y:S02]  /*d730*/  MOV.SPILL R10, UR23 ;  /* 0x00000017000a7c02 */ /* 0x000fe40009000f00 */
[----:B------:R-:W-:Y:S02]  /*d740*/  R2UR UR24, R52 ;  /* 0x00000000341872ca */ /* 0x000fe400000e0000 */
[----:B------:R-:W-:Y:S02]  /*d750*/  R2UR UR23, R55 ;  /* 0x00000000371772ca */ /* 0x000fe400000e0000 */
[----:B------:R-:W-:Y:S01]  /*d760*/  MOV.SPILL R14, UR27 ;  /* 0x0000001b000e7c02 */ /* 0x000fe20009000f00 */
[----:B------:R-:W-:Y:S01]  /*d770*/  UMOV UR27, 0x8200010 ;  /* 0x08200010001b7882 */ /* 0x000fe20000000000 */
[----:B------:R-:W-:Y:S02]  /*d780*/  MOV.SPILL R6, UR19 ;  /* 0x0000001300067c02 */ /* 0x000fe40009000f00 */
[----:B------:R-:W-:Y:S02]  /*d790*/  MOV.SPILL R5, UR18 ;  /* 0x0000001200057c02 */ /* 0x000fe40009000f00 */
[----:B------:R-:W-:Y:S02]  /*d7a0*/  R2UR UR5, R51 ;  /* 0x00000000330572ca */ /* 0x000fe400000e0000 */
[----:B------:R-:W-:Y:S02]  /*d7b0*/  R2UR UR18, R48 ;  /* 0x00000000301272ca */ /* 0x000fe400000e0000 */
[----:B------:R-:W-:Y:S01]  /*d7c0*/  R2UR UR19, R49 ;  /* 0x00000000311372ca */ /* 0x000fe200000e0000 */
[----:B------:R1:W-:Y:S01]  /*d7d0*/  UTCHMMA.2CTA gdesc[UR22], gdesc[UR24], tmem[UR7], tmem[UR26], idesc[UR27], !UPT ;  /* 0x00ff1a18160075ea */ /* 0x0003e2000fa00007 */
[----:B------:R-:W-:Y:S01]  /*d7e0*/  MOV.SPILL R8, UR21 ;  /* 0x0000001500087c02 */ /* 0x000fe20009000f00 */
[----:B------:R-:W-:Y:S01]  /*d7f0*/  UMOV UR21, 0x8200010 ;  /* 0x0820001000157882 */ /* 0x000fe20000000000 */
[----:B------:R-:W-:Y:S01]  /*d800*/  MOV.SPILL R7, UR20 ;  /* 0x0000001400077c02 */ /* 0x000fe20009000f00 */
[----:B------:R-:W-:Y:S01]  /*d810*/  UMOV UR20, 0x0 ;  /* 0x0000000000147882 */ /* 0x000fe20000000000 */
[----:B------:R-:W-:Y:S02]  /*d820*/  MOV.SPILL R4, UR17 ;  /* 0x0000001100047c02 */ /* 0x000fe40009000f00 */
[----:B------:R-:W-:Y:S02]  /*d830*/  R2UR UR17, R45 ;  /* 0x000000002d1172ca */ /* 0x000fe400000e0000 */
[----:B------:R-:W-:Y:S02]  /*d840*/  R2UR UR10, R40 ;  /* 0x00000000280a72ca */ /* 0x000fe400000e0000 */
[----:B------:R-:W-:Y:S02]  /*d850*/  R2UR UR11, R41 ;  /* 0x00000000290b72ca */ /* 0x000fe400000e0000 */
[----:B------:R-:W-:Y:S02]  /*d860*/  R2UR UR8, R42 ;  /* 0x000000002a0872ca */ /* 0x000fe400000e0000 */
[----:B------:R-:W-:Y:S02]  /*d870*/  R2UR UR9, R43 ;  /* 0x000000002b0972ca */ /* 0x000fe400000e0000 */
[----:B-1----:R-:W-:Y:S01]  /*d880*/  R2UR.FILL UR22, R9 ;  /* 0x00000000091672ca */ /* 0x002fe200004e0000 */
[----:B------:R-:W-:Y:S01]  /*d890*/  IMAD.MOV.U32 R9, RZ, RZ, RZ ;  /* 0x000000ffff097224 */ /* 0x000fe200078e00ff */
[----:B------:R-:W-:Y:S01]  /*d8a0*/  R2UR.FILL UR26, R13 ;  /* 0x000000000d1a72ca */ /* 0x000fe200004e0000 */
[----:B------:R-:W-:Y:S01]  /*d8b0*/  UMOV UR7, 0x8200010 ;  /* 0x0820001000077882 */ /* 0x000fe20000000000 */
[----:B------:R-:W-:Y:S02]  /*d8c0*/  R2UR.FILL UR25, R12 ;  /* 0x000000000c1972ca */ /* 0x000fe400004e0000 */
[----:B------:R-:W-:Y:S02]  /*d8d0*/  R2UR UR6, R9 ;  /* 0x00000000090672ca */ /* 0x000fe400000e0000 */
[----:B------:R-:W-:Y:S01]  /*d8e0*/  R2UR.FILL UR27, R14 ;  /* 0x000000000e1b72ca */ /* 0x000fe200004e0000 */
[----:B------:R-:W-:Y:S01]  /*d8f0*/  IMAD.MOV.U32 R14, RZ, RZ, RZ ;  /* 0x000000ffff0e7224 */ /* 0x000fe200078e00ff */
[----:B------:R-:W-:Y:S02]  /*d900*/  R2UR.FILL UR24, R11 ;  /* 0x000000000b1872ca */ /* 0x000fe400004e0000 */
[----:B------:R-:W-:Y:S07]  /*d910*/  R2UR.FILL UR23, R10 ;  /* 0x000000000a1772ca */ /* 0x000fee00004e0000 */
[----:B------:R1:W-:Y:S02]  /*d920*/  UTCHMMA.2CTA gdesc[UR4], gdesc[UR18], tmem[UR6], tmem[UR20], idesc[UR21], UPT ;  /* 0x00ff1412040075ea */ /* 0x0003e4000ba00006 */
[----:B-1----:R-:W-:Y:S01]  /*d930*/  R2UR.FILL UR20, R7 ;  /* 0x00000000071472ca */ /* 0x002fe200004e0000 */
[----:B------:R-:W-:Y:S01]  /*d940*/  IMAD.MOV.U32 R7, RZ, RZ, RZ ;  /* 0x000000ffff077224 */ /* 0x000fe200078e00ff */
[----:B------:R-:W-:Y:S01]  /*d950*/  R2UR.FILL UR21, R8 ;  /* 0x00000000081572ca */ /* 0x000fe200004e0000 */
[----:B------:R-:W-:Y:S01]  /*d960*/  UMOV UR18, 0x0 ;  /* 0x0000000000127882 */ /* 0x000fe20000000000 */
[----:B------:R-:W-:Y:S01]  /*d970*/  UMOV UR19, 0x8200010 ;  /* 0x0820001000137882 */ /* 0x000fe20000000000 */
[----:B------:R-:W-:Y:S01]  /*d980*/  UMOV UR6, 0x0 ;  /* 0x0000000000067882 */ /* 0x000fe20000000000 */
[----:B------:R-:W-:Y:S11]  /*d990*/  R2UR UR5, R7 ;  /* 0x00000000070572ca */ /* 0x000ff600000e0000 */
[----:B------:R-:W-:Y:S02]  /*d9a0*/  @!UPT UIADD3 URZ, UPT, UPT, URZ, URZ, URZ ;  /* 0x000000fffffff290 */ /* 0x000fe4000fffe0ff */
[----:B------:R1:W-:Y:S02]  /*d9b0*/  UTCHMMA.2CTA gdesc[UR14], gdesc[UR16], tmem[UR5], tmem[UR18], idesc[UR19], UPT ;  /* 0x00ff12100e0075ea */ /* 0x0003e4000ba00005 */
[----:B-1----:R-:W-:Y:S01]  /*d9c0*/  R2UR.FILL UR14, R0 ;  /* 0x00000000000e72ca */ /* 0x002fe200004e0000 */
[----:B------:R-:W-:Y:S01]  /*d9d0*/  IMAD.MOV.U32 R0, RZ, RZ, RZ ;  /* 0x000000ffff007224 */ /* 0x000fe200078e00ff */
[----:B------:R-:W-:Y:S02]  /*d9e0*/  R2UR.FILL UR15, R2 ;  /* 0x00000000020f72ca */ /* 0x000fe400004e0000 */
[----:B------:R-:W-:Y:S02]  /*d9f0*/  R2UR.FILL UR16, R3 ;  /* 0x00000000031072ca */ /* 0x000fe400004e0000 */
[----:B------:R-:W-:Y:S02]  /*da00*/  R2UR UR4, R0 ;  /* 0x00000000000472ca */ /* 0x000fe400000e0000 */
[----:B------:R-:W-:Y:S02]  /*da10*/  @P0 LOP3.LUT R0, R25, 0xffff, RZ, 0xc0, !PT ;  /* 0x0000ffff19000812 */ /* 0x000fe400078ec0ff */
[----:B------:R-:W-:Y:S02]  /*da20*/  R2UR.FILL UR19, R6 ;  /* 0x00000000061372ca */ /* 0x000fe400004e0000 */
[----:B------:R-:W-:Y:S02]  /*da30*/  R2UR.FILL UR18, R5 ;  /* 0x00000000051272ca */ /* 0x000fe400004e0000 */
[----:B------:R-:W-:Y:S05]  /*da40*/  R2UR.FILL UR17, R4 ;  /* 0x00000000041172ca */ /* 0x000fea00004e0000 */
[----:B------:R1:W-:Y:S02]  /*da50*/  UTCHMMA.2CTA gdesc[UR8], gdesc[UR10], tmem[UR4], tmem[UR6], idesc[UR7], UPT ;  /* 0x00ff060a080075ea */ /* 0x0003e4000ba00004 */
[----:B-1----:R-:W-:Y:S01]  /*da60*/  @P0 R2UR UR7, R0 ;  /* 0x00000000000702ca */ /* 0x002fe200000e0000 */
[----:B------:R-:W-:Y:S01]  /*da70*/  VIADD R0, R15, 0x1 ;  /* 0x000000010f007836 */ /* 0x000fe20000000000 */
[----:B------:R-:W-:Y:S04]  /*da80*/  UIADD3 UR8, UPT, UPT, UR13, 0x18, URZ ;  /* 0x000000180d087890 */ /* 0x000fe8000fffe0ff */
[C---:B------:R-:W-:Y:S04]  /*da90*/  ISETP.NE.AND P0, PT, R0.reuse, 0x2, PT ;  /* 0x000000020000780c */ /* 0x040fe80003f05270 */
[----:B------:R-:W-:Y:S02]  /*daa0*/  SEL R2, RZ, 0x1, P0 ;  /* 0x00000001ff027807 */ /* 0x000fe40000000000 */
[----:B------:R-:W-:Y:S01]  /*dab0*/  SEL R12, R0, RZ, P0 ;  /* 0x000000ff000c7207 */ /* 0x000fe20000000000 */
[----:B------:R1:W-:Y:S01]  /*dac0*/  UTCBAR.2CTA.MULTICAST [UR8], URZ, UR7 ;  /* 0x000000ff080073e9 */ /* 0x0003e20008200807 */
[----:B------:R-:W-:Y:S02]  /*dad0*/  LOP3.LUT R13, R17, R2, RZ, 0x3c, !PT ;  /* 0x00000002110d7212 */ /* 0x000fe400078e3cff */
[C---:B------:R-:W-:Y:S02]  /*dae0*/  LEA R9, R12.reuse, UR13, 0x3 ;  /* 0x0000000d0c097c11 */ /* 0x040fe4000f8e18ff */
[----:B------:R-:W-:Y:S01]  /*daf0*/  LEA R0, R12, UR13, 0xf ;  /* 0x0000000d0c007c11 */ /* 0x000fe2000f8e78ff */
[----:B------:R-:W-:Y:S04]  /*db00*/  IMAD.U32 R3, R13, -0x80000000, RZ ;  /* 0x800000000d037824 */ /* 0x000fe800078e00ff */
[----:B------:R-:W2:Y:S01]  /*db10*/  SYNCS.PHASECHK.TRANS64.TRYWAIT P0, [R9+URZ+0x40], R3 ;  /* 0x00004003090075a7 */ /* 0x000ea200080011ff */
[----:B------:R-:W-:Y:S05]  /*db20*/  VIADD R0, R0, 0x14800 ;  /* 0x0001480000007836 */ /* 0x000fea0000000000 */
[----:B------:R-:W-:Y:S04]  /*db30*/  SHF.R.U32.HI R0, RZ, 0x4, R0 ;  /* 0x00000004ff007819 */ /* 0x000fe80000011600 */
[----:B------:R-:W-:Y:S04]  /*db40*/  LOP3.LUT R0, R0, 0x3fc0, RZ, 0xc0, !PT ;  /* 0x00003fc000007812 */ /* 0x000fe800078ec0ff */
[----:B------:R-:W-:Y:S01]  /*db50*/  LOP3.LUT R0, R0, 0x10000, RZ, 0xfc, !PT ;  /* 0x0001000000007812 */ /* 0x000fe200078efcff */
[----:B-12---:R-:W-:Y:S06]  /*db60*/  @!P0 BRA `(.L_x_122) ;  /* 0x0000015800bc8947 */ /* 0x006fec0003800000 */
.L_x_322:
[----:B-1----:R-:W-:Y:S01]  /*db70*/  MOV.SPILL R3, UR18 ;  /* 0x0000001200037c02 */ /* 0x002fe20009000f00 */
[----:B------:R-:W-:Y:S01]  /*db80*/  UMOV UR7, 0x40004040 ;  /* 0x4000404000077882 */ /* 0x000fe20000000000 */
[----:B------:R-:W-:Y:S01]  /*db90*/  R2UR UR18, R38 ;  /* 0x00000000261272ca */ /* 0x000fe200000e0000 */
[----:B------:R-:W-:Y:S01]  /*dba0*/  UMOV UR9, 0x40004040 ;  /* 0x4000404000097882 */ /* 0x000fe20000000000 */
[----:B------:R-:W-:Y:S01]  /*dbb0*/  R2UR UR6, R0 ;  /* 0x00000000000672ca */ /* 0x000fe200000e0000 */
[----:B------:R-:W-:Y:S01]  /*dbc0*/  UMOV UR5, 0x40004040 ;  /* 0x4000404000057882 */ /* 0x000fe20000000000 */
[----:B------:R-:W-:Y:S01]  /*dbd0*/  R2UR UR10, R14 ;  /* 0x000000000e0a72ca */ /* 0x000fe200000e0000 */
[----:B------:R-:W-:Y:S01]  /*dbe0*/  VIADD R2, R0, 0x2 ;  /* 0x0000000200027836 */ /* 0x000fe20000000000 */
[----:B------:R-:W-:Y:S01]  /*dbf0*/  MOV.SPILL R5, UR20 ;  /* 0x0000001400057c02 */ /* 0x000fe20009000f00 */
[----:B------:R-:W-:Y:S01]  /*dc00*/  IMAD.MOV.U32 R14, RZ, RZ, RZ ;  /* 0x000000ffff0e7224 */ /* 0x000fe200078e00ff */
[----:B------:R-:W-:Y:S01]  /*dc10*/  MOV.SPILL R11, UR15 ;  /* 0x0000000f000b7c02 */ /* 0x000fe20009000f00 */
[----:B------:R-:W-:Y:S01]  /*dc20*/  UMOV UR15, 0x8200010 ;  /* 0x08200010000f7882 */ /* 0x000fe20000000000 */
[----:B------:R-:W-:Y:S01]  /*dc30*/  R2UR UR8, R2 ;  /* 0x00000000020872ca */ /* 0x000fe200000e0000 */
[----:B------:R-:W-:Y:S01]  /*dc40*/  VIADD R2, R0, 0x4 ;  /* 0x0000000400027836 */ /* 0x000fe20000000000 */
[----:B------:R-:W-:Y:S02]  /*dc50*/  R2UR UR12, R14 ;  /* 0x000000000e0c72ca */ /* 0x000fe400000e0000 */
[----:B------:R-:W-:Y:S02]  /*dc60*/  ELECT P0, URZ, PT ;  /* 0x0000000000ff782f */ /* 0x000fe40003800000 */
[----:B------:R-:W-:Y:S02]  /*dc70*/  R2UR UR20, R34 ;  /* 0x00000000221472ca */ /* 0x000fe400000e0000 */
[----:B------:R-:W-:Y:S01]  /*dc80*/  R2UR UR4, R2 ;  /* 0x00000000020472ca */ /* 0x000fe200000e0000 */
[----:B------:R-:W-:Y:S01]  /*dc90*/  VIADD R2, R0, 0x6 ;  /* 0x0000000600027836 */ /* 0x000fe20000000000 */
[----:B------:R-:W-:Y:S02]  /*dca0*/  R2UR UR11, R14 ;  /* 0x000000000e0b72ca */ /* 0x000fe400000e0000 */
[----:B------:R-:W-:Y:S02]  /*dcb0*/  MOV.SPILL R4, UR19 ;  /* 0x0000001300047c02 */ /* 0x000fe40009000f00 */
[----:B------:R-:W-:Y:S02]  /*dcc0*/  R2UR UR19, R39 ;  /* 0x00000000271372ca */ /* 0x000fe400000e0000 */
[----:B------:R-:W-:Y:S02]  /*dcd0*/  MOV.SPILL R8, UR17 ;  /* 0x0000001100087c02 */ /* 0x000fe40009000f00 */
[----:B------:R-:W-:Y:S02]  /*dce0*/  MOV.SPILL R7, UR16 ;  /* 0x0000001000077c02 */ /* 0x000fe40009000f00 */
[----:B------:R-:W-:Y:S02]  /*dcf0*/  MOV.SPILL R6, UR21 ;  /* 0x0000001500067c02 */ /* 0x000fe40009000f00 */
[----:B------:R-:W-:Y:S02]  /*dd00*/  R2UR UR16, R36 ;  /* 0x00000000241072ca */ /* 0x000fe400000e0000 */
[----:B------:R-:W-:Y:S02]  /*dd10*/  R2UR UR17, R37 ;  /* 0x00000000251172ca */ /* 0x000fe400000e0000 */
[----:B------:R-:W-:Y:S01]  /*dd20*/  MOV.SPILL R10, UR14 ;  /* 0x0000000e000a7c02 */ /* 0x000fe20009000f00 */
[----:B------:R-:W-:Y:S01]  /*dd30*/  UMOV UR14, 0x0 ;  /* 0x00000000000e7882 */ /* 0x000fe20000000000 */
[----:B------:R-:W-:Y:S01]  /*dd40*/  R2UR UR21, R35 ;  /* 0x00000000231572ca */ /* 0x000fe200000e0000 */
[----:B------:R1:W-:Y:S08]  /*dd50*/  UTCHMMA.2CTA gdesc[UR18], gdesc[UR6], tmem[UR10], tmem[UR14], idesc[UR15], UPT ;  /* 0x00ff0e06120075ea */ /* 0x0003f0000ba0000a */
[----:B------:R2:W-:Y:S04]  /*dd60*/  UTCHMMA.2CTA gdesc[UR16], gdesc[UR8], tmem[UR12], tmem[UR14], idesc[UR15], UPT ;  /* 0x00ff0e08100075ea */ /* 0x0005e8000ba0000c */
[----:B------:R3:W-:Y:S01]  /*dd70*/  UTCHMMA.2CTA gdesc[UR20], gdesc[UR4], tmem[UR11], tmem[UR14], idesc[UR15], UPT ;  /* 0x00ff0e04140075ea */ /* 0x0007e2000ba0000b */
[----:B-1----:R-:W-:Y:S02]  /*dd80*/  R2UR UR18, R32 ;  /* 0x00000000201272ca */ /* 0x002fe400000e0000 */
[----:B------:R-:W-:Y:S01]  /*dd90*/  R2UR UR6, R2 ;  /* 0x00000000020672ca */ /* 0x000fe200000e0000 */
[----:B------:R-:W-:Y:S01]  /*dda0*/  VIADD R2, R0, 0x200 ;  /* 0x0000020000027836 */ /* 0x000fe20000000000 */
[----:B------:R-:W-:Y:S02]  /*ddb0*/  R2UR UR10, R14 ;  /* 0x000000000e0a72ca */ /* 0x000fe400000e0000 */
[----:B------:R-:W-:Y:S02]  /*ddc0*/  R2UR UR19, R33 ;  /* 0x00000000211372ca */ /* 0x000fe400000e0000 */
[----:B--2---:R-:W-:Y:S01]  /*ddd0*/  R2UR UR8, R2 ;  /* 0x00000000020872ca */ /* 0x004fe200000e0000 */
[----:B------:R-:W-:Y:S01]  /*dde0*/  VIADD R2, R0, 0x202 ;  /* 0x0000020200027836 */ /* 0x000fe20000000000 */
[----:B------:R-:W-:Y:S02]  /*ddf0*/  R2UR UR16, R30 ;  /* 0x000000001e1072ca */ /* 0x000fe400000e0000 */
[----:B---3--:R-:W-:Y:S01]  /*de00*/  R2UR UR15, R29 ;  /* 0x000000001d0f72ca */ /* 0x008fe200000e0000 */
[----:B------:R-:W-:Y:S01]  /*de10*/  UMOV UR20, 0x0 ;  /* 0x0000000000147882 */ /* 0x000fe20000000000 */
[----:B------:R-:W-:Y:S01]  /*de20*/  R2UR UR4, R2 ;  /* 0x00000000020472ca */ /* 0x000fe200000e0000 */
[----:B------:R-:W-:Y:S01]  /*de30*/  UMOV UR21, 0x8200010 ;  /* 0x0820001000157882 */ /* 0x000fe20000000000 */
[----:B------:R-:W-:Y:S01]  /*de40*/  R2UR UR17, R31 ;  /* 0x000000001f1172ca */ /* 0x000fe200000e0000 */
[----:B------:R-:W-:Y:S01]  /*de50*/  UMOV UR11, 0x8200010 ;  /* 0x08200010000b7882 */ /* 0x000fe20000000000 */
[----:B------:R-:W-:Y:S01]  /*de60*/  R2UR UR14, R28 ;  /* 0x000000001c0e72ca */ /* 0x000fe200000e0000 */
[----:B------:R1:W-:Y:S01]  /*de70*/  UTCHMMA.2CTA gdesc[UR18], gdesc[UR6], tmem[UR10], tmem[UR20], idesc[UR21], UPT ;  /* 0x00ff1406120075ea */ /* 0x0003e2000ba0000a */
[----:B------:R-:W-:Y:S01]  /*de80*/  VIADD R2, R0, 0x204 ;  /* 0x0000020400027836 */ /* 0x000fe20000000000 */
[----:B-1----:R-:W-:Y:S01]  /*de90*/  R2UR.FILL UR18, R3 ;  /* 0x00000000031272ca */ /* 0x002fe200004e0000 */
[----:B------:R-:W-:Y:S03]  /*dea0*/  IMAD.MOV.U32 R3, RZ, RZ, RZ ;  /* 0x000000ffff037224 */ /* 0x000fe600078e00ff */
[----:B------:R-:W-:Y:S01]  /*deb0*/  R2UR UR6, R2 ;  /* 0x00000000020672ca */ /* 0x000fe200000e0000 */
[----:B------:R-:W-:Y:S01]  /*dec0*/  UMOV UR10, 0x0 ;  /* 0x00000000000a7882 */ /* 0x000fe20000000000 */
[----:B------:R-:W-:Y:S01]  /*ded0*/  R2UR.FILL UR20, R5 ;  /* 0x00000000051472ca */ /* 0x000fe200004e0000 */
[----:B------:R-:W-:Y:S01]  /*dee0*/  VIADD R2, R0, 0x206 ;  /* 0x0000020600027836 */ /* 0x000fe20000000000 */
[C---:B------:R-:W-:Y:S02]  /*def0*/  R2UR UR12, R3.reuse ;  /* 0x00000000030c72ca */ /* 0x040fe400000e0000 */
[----:B------:R-:W-:Y:S01]  /*df00*/  R2UR.FILL UR21, R6 ;  /* 0x00000000061572ca */ /* 0x000fe200004e0000 */
[----:B------:R-:W-:Y:S01]  /*df10*/  IMAD.MOV.U32 R6, RZ, RZ, RZ ;  /* 0x000000ffff067224 */ /* 0x000fe200078e00ff */
[----:B------:R-:W-:Y:S09]  /*df20*/  R2UR.FILL UR19, R4 ;  /* 0x00000000041372ca */ /* 0x000ff200004e0000 */
[----:B------:R1:W-:Y:S02]  /*df30*/  UTCHMMA.2CTA gdesc[UR16], gdesc[UR8], tmem[UR12], tmem[UR10], idesc[UR11], UPT ;  /* 0x00ff0a08100075ea */ /* 0x0003e4000ba0000c */
[C---:B-1----:R-:W-:Y:S01]  /*df40*/  R2UR UR11, R3.reuse ;  /* 0x00000000030b72ca */ /* 0x042fe200000e0000 */
[----:B------:R-:W-:Y:S01]  /*df50*/  UMOV UR16, 0x0 ;  /* 0x0000000000107882 */ /* 0x000fe20000000000 */
[----:B------:R-:W-:Y:S01]  /*df60*/  R2UR UR10, R3 ;  /* 0x00000000030a72ca */ /* 0x000fe200000e0000 */
[----:B------:R-:W-:Y:S01]  /*df70*/  UMOV UR17, 0x8200010 ;  /* 0x0820001000117882 */ /* 0x000fe20000000000 */
[----:B------:R-:W-:Y:S01]  /*df80*/  R2UR UR8, R2 ;  /* 0x00000000020872ca */ /* 0x000fe200000e0000 */
[----:B------:R-:W-:Y:S08]  /*df90*/  VIADD R2, R0, 0x400 ;  /* 0x0000040000027836 */ /* 0x000ff00000000000 */
[----:B------:R1:W-:Y:S02]  /*dfa0*/  UTCHMMA.2CTA gdesc[UR14], gdesc[UR4], tmem[UR11], tmem[UR16], idesc[UR17], UPT ;  /* 0x00ff10040e0075ea */ /* 0x0003e4000ba0000b */
[----:B-1----:R-:W-:Y:S01]  /*dfb0*/  R2UR UR4, R2 ;  /* 0x00000000020472ca */ /* 0x002fe200000e0000 */
[----:B------:R-:W-:Y:S01]  /*dfc0*/  UMOV UR15, 0x8200010 ;  /* 0x08200010000f7882 */ /* 0x000fe20000000000 */
[----:B------:R-:W-:Y:S01]  /*dfd0*/  R2UR.FILL UR17, R8 ;  /* 0x00000000081172ca */ /* 0x000fe200004e0000 */
[----:B------:R-:W-:Y:S01]  /*dfe0*/  UMOV UR14, 0x0 ;  /* 0x00000000000e7882 */ /* 0x000fe20000000000 */
[----:B------:R-:W-:Y:S01]  /*dff0*/  R2UR.FILL UR16, R7 ;  /* 0x00000000071072ca */ /* 0x000fe200004e0000 */
[----:B------:R1:W-:Y:S01]  /*e000*/  UTCHMMA.2CTA gdesc[UR64], gdesc[UR6], tmem[UR10], tmem[UR14], idesc[UR15], UPT ;  /* 0x00ff0e06400075ea */ /* 0x0003e2000ba0000a */
[----:B------:R-:W-:Y:S01]  /*e010*/  VIADD R2, R0, 0x402 ;  /* 0x0000040200027836 */ /* 0x000fe20000000000 */
[----:B------:R2:W-:Y:S06]  /*e020*/  UTCHMMA.2CTA gdesc[UR62], gdesc[UR8], tmem[UR12], tmem[UR14], idesc[UR15], UPT ;  /* 0x00ff0e083e0075ea */ /* 0x0005ec000ba0000c */
[----:B------:R3:W-:Y:S01]  /*e030*/  UTCHMMA.2CTA gdesc[UR60], gdesc[UR4], tmem[UR11], tmem[UR14], idesc[UR15], UPT ;  /* 0x00ff0e043c0075ea */ /* 0x0007e2000ba0000b */
        /* <DEDUP_REMOVED lines=16> */
[----:B------:R-:W-:Y:S01]  /*e140*/  UMOV UR11, 0x8200010 ;  /* 0x08200010000b7882 */ /* 0x000fe20000000000 */
[----:B------:R-:W-:Y:S01]  /*e150*/  IMAD.MOV.U32 R2, RZ, RZ, RZ ;  /* 0x000000ffff027224 */ /* 0x000fe200078e00ff */
[----:B-1----:R-:W-:Y:S01]  /*e160*/  R2UR UR6, R0 ;  /* 0x00000000000672ca */ /* 0x002fe200000e0000 */
[----:B------:R-:W-:Y:S01]  /*e170*/  UMOV UR10, 0x0 ;  /* 0x00000000000a7882 */ /* 0x000fe20000000000 */
[----:B------:R-:W-:Y:S01]  /*e180*/  @P0 LOP3.LUT R0, R25, 0xffff, RZ, 0xc0, !PT ;  /* 0x0000ffff19000812 */ /* 0x000fe200078ec0ff */
[----:B------:R1:W-:Y:S01]  /*e190*/  UTCHMMA.2CTA gdesc[UR50], gdesc[UR8], tmem[UR12], tmem[UR10], idesc[UR11], UPT ;  /* 0x00ff0a08320075ea */ /* 0x0003e2000ba0000c */
[----:B------:R-:W-:Y:S02]  /*e1a0*/  R2UR.FILL UR15, R11 ;  /* 0x000000000b0f72ca */ /* 0x000fe400004e0000 */
[----:B------:R-:W-:Y:S02]  /*e1b0*/  R2UR.FILL UR14, R10 ;  /* 0x000000000a0e72ca */ /* 0x000fe400004e0000 */
[----:B-1----:R-:W-:Y:S01]  /*e1c0*/  R2UR UR11, R3 ;  /* 0x00000000030b72ca */ /* 0x002fe200000e0000 */
[----:B------:R-:W-:Y:S01]  /*e1d0*/  UMOV UR8, 0x0 ;  /* 0x0000000000087882 */ /* 0x000fe20000000000 */
[----:B------:R-:W-:Y:S01]  /*e1e0*/  R2UR UR10, R2 ;  /* 0x00000000020a72ca */ /* 0x000fe200000e0000 */
[----:B------:R-:W-:Y:S01]  /*e1f0*/  UMOV UR9, 0x8200010 ;  /* 0x0820001000097882 */ /* 0x000fe20000000000 */
[----:B------:R-:W-:Y:S09]  /*e200*/  @P0 VIADD R2, R9, 0x50 ;  /* 0x0000005009020836 */ /* 0x000ff20000000000 */
[----:B------:R1:W-:Y:S02]  /*e210*/  UTCHMMA.2CTA gdesc[UR48], gdesc[UR4], tmem[UR11], tmem[UR8], idesc[UR9], UPT ;  /* 0x00ff0804300075ea */ /* 0x0003e4000ba0000b */
[----:B------:R2:W-:Y:S01]  /*e220*/  UTCHMMA.2CTA gdesc[UR46], gdesc[UR6], tmem[UR10], tmem[UR8], idesc[UR9], UPT ;  /* 0x00ff08062e0075ea */ /* 0x0005e2000ba0000a */
[----:B-1----:R-:W-:Y:S01]  /*e230*/  @P0 R2UR UR4, R0 ;  /* 0x00000000000402ca */ /* 0x002fe200000e0000 */
[----:B------:R-:W-:Y:S01]  /*e240*/  VIADD R0, R16, 0x1 ;  /* 0x0000000110007836 */ /* 0x000fe20000000000 */
[----:B--2---:R-:W-:Y:S04]  /*e250*/  @P0 R2UR UR8, R2 ;  /* 0x00000000020802ca */ /* 0x004fe800000e0000 */
[C---:B------:R-:W-:Y:S04]  /*e260*/  ISETP.NE.AND P0, PT, R0.reuse, 0x2, PT ;  /* 0x000000020000780c */ /* 0x040fe80003f05270 */
[----:B------:R-:W-:Y:S02]  /*e270*/  SEL R2, RZ, 0x1, P0 ;  /* 0x00000001ff027807 */ /* 0x000fe40000000000 */
[----:B------:R-:W-:Y:S02]  /*e280*/  SEL R9, R0, RZ, P0 ;  /* 0x000000ff00097207 */ /* 0x000fe40000000000 */
[----:B------:R-:W-:Y:S01]  /*e290*/  LOP3.LUT R11, R19, R2, RZ, 0x3c, !PT ;  /* 0x00000002130b7212 */ /* 0x000fe200078e3cff */
[----:B------:R1:W-:Y:S01]  /*e2a0*/  UTCBAR.2CTA.MULTICAST [UR8], URZ, UR4 ;  /* 0x000000ff080073e9 */ /* 0x0003e20008200804 */
        /* <DEDUP_REMOVED lines=9> */
.L_x_324:
[----:B------:R-:W-:Y:S01]  /*e340*/  R2UR UR6, R0 ;  /* 0x00000000000672ca */ /* 0x000fe200000e0000 */
[----:B------:R-:W-:Y:S01]  /*e350*/  UMOV UR5, 0x40004040 ;  /* 0x4000404000057882 */ /* 0x000fe20000000000 */
[----:B------:R-:W-:Y:S01]  /*e360*/  R2UR UR10, R6 ;  /* 0x00000000060a72ca */ /* 0x000fe200000e0000 */
[----:B------:R-:W-:Y:S01]  /*e370*/  UMOV UR7, 0x40004040 ;  /* 0x4000404000077882 */ /* 0x000fe20000000000 */
[----:B------:R-:W-:Y:S01]  /*e380*/  MOV.SPILL R4, UR47 ;  /* 0x0000002f00047c02 */ /* 0x000fe20009000f00 */
[----:B------:R-:W-:Y:S01]  /*e390*/  UMOV UR47, 0x8200010 ;  /* 0x08200010002f7882 */ /* 0x000fe20000000000 */
[----:B-1----:R-:W-:Y:S01]  /*e3a0*/  MOV.SPILL R3, UR46 ;  /* 0x0000002e00037c02 */ /* 0x002fe20009000f00 */
[----:B------:R-:W-:Y:S01]  /*e3b0*/  UMOV UR46, 0x0 ;  /* 0x00000000002e7882 */ /* 0x000fe20000000000 */
[----:B------:R-:W-:Y:S01]  /*e3c0*/  VIADD R2, R0, 0x2 ;  /* 0x0000000200027836 */ /* 0x000fe20000000000 */
[----:B------:R-:W-:Y:S01]  /*e3d0*/  UMOV UR9, 0x40004040 ;  /* 0x4000404000097882 */ /* 0x000fe20000000000 */
[----:B------:R-:W-:Y:S01]  /*e3e0*/  IMAD.MOV.U32 R6, RZ, RZ, RZ ;  /* 0x000000ffff067224 */ /* 0x000fe200078e00ff */
[----:B------:R-:W-:Y:S02]  /*e3f0*/  ELECT P0, URZ, PT ;  /* 0x0000000000ff782f */ /* 0x000fe40003800000 */
[----:B------:R-:W-:Y:S01]  /*e400*/  R2UR UR8, R2 ;  /* 0x00000000020872ca */ /* 0x000fe200000e0000 */
[----:B------:R-:W-:Y:S01]  /*e410*/  VIADD R2, R0, 0x4 ;  /* 0x0000000400027836 */ /* 0x000fe20000000000 */
[C---:B------:R-:W-:Y:S01]  /*e420*/  R2UR UR12, R6.reuse ;  /* 0x00000000060c72ca */ /* 0x040fe200000e0000 */
[----:B------:R1:W-:Y:S01]  /*e430*/  UTCHMMA.2CTA gdesc[UR44], gdesc[UR6], tmem[UR10], tmem[UR46], idesc[UR47], UPT ;  /* 0x00ff2e062c0075ea */ /* 0x0003e2000ba0000a */
[----:B------:R-:W-:Y:S02]  /*e440*/  R2UR UR11, R6 ;  /* 0x00000000060b72ca */ /* 0x000fe400000e0000 */
[----:B------:R-:W-:Y:S01]  /*e450*/  R2UR UR4, R2 ;  /* 0x00000000020472ca */ /* 0x000fe200000e0000 */
[----:B------:R-:W-:Y:S08]  /*e460*/  VIADD R2, R0, 0x6 ;  /* 0x0000000600027836 */ /* 0x000ff00000000000 */
[----:B------:R2:W-:Y:S04]  /*e470*/  UTCHMMA.2CTA gdesc[UR42], gdesc[UR8], tmem[UR12], tmem[UR46], idesc[UR47], UPT ;  /* 0x00ff2e082a0075ea */ /* 0x0005e8000ba0000c */
[----:B------:R3:W-:Y:S01]  /*e480*/  UTCHMMA.2CTA gdesc[UR40], gdesc[UR4], tmem[UR11], tmem[UR46], idesc[UR47], UPT ;  /* 0x00ff2e04280075ea */ /* 0x0007e2000ba0000b */
[----:B-1----:R-:W-:Y:S01]  /*e490*/  R2UR UR6, R2 ;  /* 0x00000000020672ca */ /* 0x002fe200000e0000 */
[----:B------:R-:W-:Y:S01]  /*e4a0*/  VIADD R2, R0, 0x200 ;  /* 0x0000020000027836 */ /* 0x000fe20000000000 */
[----:B------:R-:W-:Y:S04]  /*e4b0*/  R2UR UR10, R6 ;  /* 0x00000000060a72ca */ /* 0x000fe800000e0000 */
[----:B--2---:R-:W-:Y:S01]  /*e4c0*/  R2UR UR8, R2 ;  /* 0x00000000020872ca */ /* 0x004fe200000e0000 */
[----:B------:R-:W-:Y:S08]  /*e4d0*/  VIADD R2, R0, 0x202 ;  /* 0x0000020200027836 */ /* 0x000ff00000000000 */
[----:B------:R1:W-:Y:S01]  /*e4e0*/  UTCHMMA.2CTA gdesc[UR38], gdesc[UR6], tmem[UR10], tmem[UR46], idesc[UR47], UPT ;  /* 0x00ff2e06260075ea */ /* 0x0003e2000ba0000a */
[----:B---3--:R-:W-:Y:S01]  /*e4f0*/  R2UR UR4, R2 ;  /* 0x00000000020472ca */ /* 0x008fe200000e0000 */
[----:B------:R-:W-:Y:S02]  /*e500*/  VIADD R2, R0, 0x204 ;  /* 0x0000020400027836 */ /* 0x000fe40000000000 */
[----:B------:R2:W-:Y:S10]  /*e510*/  UTCHMMA.2CTA gdesc[UR36], gdesc[UR8], tmem[UR12], tmem[UR46], idesc[UR47], UPT ;  /* 0x00ff2e08240075ea */ /* 0x0005f4000ba0000c */
        /* <DEDUP_REMOVED lines=22> */
[C---:B------:R-:W-:Y:S06]  /*e680*/  VIADD R2, R0.reuse, 0x604 ;  /* 0x0000060400027836 */ /* 0x040fec0000000000 */
[----:B------:R1:W-:Y:S01]  /*e690*/  UTCHMMA.2CTA gdesc[UR20], gdesc[UR6], tmem[UR10], tmem[UR46], idesc[UR47], UPT ;  /* 0x00ff2e06140075ea */ /* 0x0003e2000ba0000a */
[----:B------:R-:W-:Y:S01]  /*e6a0*/  VIADD R0, R0, 0x606 ;  /* 0x0000060600007836 */ /* 0x000fe20000000000 */
[----:B---3--:R-:W-:Y:S01]  /*e6b0*/  R2UR UR4, R2 ;  /* 0x00000000020472ca */ /* 0x008fe200000e0000 */
[----:B------:R-:W-:Y:S01]  /*e6c0*/  UMOV UR11, 0x8200010 ;  /* 0x08200010000b7882 */ /* 0x000fe20000000000 */
[----:B------:R-:W-:Y:S02]  /*e6d0*/  IMAD.MOV.U32 R2, RZ, RZ, RZ ;  /* 0x000000ffff027224 */ /* 0x000fe400078e00ff */
[----:B-1----:R-:W-:Y:S01]  /*e6e0*/  R2UR UR6, R0 ;  /* 0x00000000000672ca */ /* 0x002fe200000e0000 */
[----:B------:R-:W-:Y:S01]  /*e6f0*/  UMOV UR10, 0x0 ;  /* 0x00000000000a7882 */ /* 0x000fe20000000000 */
[----:B------:R-:W-:Y:S02]  /*e700*/  @P0 LOP3.LUT R0, R25, 0xffff, RZ, 0xc0, !PT ;  /* 0x0000ffff19000812 */ /* 0x000fe400078ec0ff */
[----:B------:R-:W-:Y:S01]  /*e710*/  R2UR.FILL UR46, R3 ;  /* 0x00000000032e72ca */ /* 0x000fe200004e0000 */
[----:B------:R-:W-:Y:S01]  /*e720*/  IMAD.MOV.U32 R3, RZ, RZ, RZ ;  /* 0x000000ffff037224 */ /* 0x000fe200078e00ff */
[----:B------:R-:W-:Y:S04]  /*e730*/  R2UR.FILL UR47, R4 ;  /* 0x00000000042f72ca */ /* 0x000fe800004e0000 */
[C---:B------:R-:W-:Y:S11]  /*e740*/  R2UR UR12, R3.reuse ;  /* 0x00000000030c72ca */ /* 0x040ff600000e0000 */
[----:B------:R-:W-:Y:S02]  /*e750*/  @!UPT UIADD3 URZ, UPT, UPT, URZ, URZ, URZ ;  /* 0x000000fffffff290 */ /* 0x000fe4000fffe0ff */
[----:B------:R1:W-:Y:S02]  /*e760*/  UTCHMMA.2CTA gdesc[UR18], gdesc[UR8], tmem[UR12], tmem[UR10], idesc[UR11], UPT ;  /* 0x00ff0a08120075ea */ /* 0x0003e4000ba0000c */
[----:B-1----:R-:W-:Y:S01]  /*e770*/  R2UR UR11, R3 ;  /* 0x00000000030b72ca */ /* 0x002fe200000e0000 */
[----:B------:R-:W-:Y:S01]  /*e780*/  UMOV UR8, 0x0 ;  /* 0x0000000000087882 */ /* 0x000fe20000000000 */
[----:B------:R-:W-:Y:S01]  /*e790*/  R2UR UR10, R2 ;  /* 0x00000000020a72ca */ /* 0x000fe200000e0000 */
[----:B------:R-:W-:Y:S01]  /*e7a0*/  UMOV UR9, 0x8200010 ;  /* 0x0820001000097882 */ /* 0x000fe20000000000 */
[----:B------:R-:W-:Y:S09]  /*e7b0*/  @P0 VIADD R2, R5, 0x70 ;  /* 0x0000007005020836 */ /* 0x000ff20000000000 */
[----:B------:R1:W-:Y:S02]  /*e7c0*/  UTCHMMA.2CTA gdesc[UR16], gdesc[UR4], tmem[UR11], tmem[UR8], idesc[UR9], UPT ;  /* 0x00ff0804100075ea */ /* 0x0003e4000ba0000b */
[----:B------:R2:W-:Y:S01]  /*e7d0*/  UTCHMMA.2CTA gdesc[UR14], gdesc[UR6], tmem[UR10], tmem[UR8], idesc[UR9], UPT ;  /* 0x00ff08060e0075ea */ /* 0x0005e2000ba0000a */
[----:B-1----:R-:W-:Y:S02]  /*e7e0*/  @P0 R2UR UR4, R0 ;  /* 0x00000000000402ca */ /* 0x002fe400000e0000 */
[----:B--2---:R-:W-:Y:S02]  /*e7f0*/  @P0 R2UR UR8, R2 ;  /* 0x00000000020802ca */ /* 0x004fe400000e0000 */
[----:B------:R-:W-:Y:S01]  /*e800*/  ELECT P0, URZ, PT ;  /* 0x0000000000ff782f */ /* 0x000fe20003800000 */
[----:B------:R-:W-:Y:S10]  /*e810*/  UMOV UR9, 0x3 ;  /* 0x0000000300097882 */ /* 0x000ff40000000000 */
[----:B------:R1:W-:Y:S02]  /*e820*/  UTCBAR.2CTA.MULTICAST [UR8], URZ, UR4 ;  /* 0x000000ff080073e9 */ /* 0x0003e40008200804 */
[----:B------:R-:W-:Y:S05]  /*e830*/  @P0 VIADD R0, R18, 0x80 ;  /* 0x0000008012000836 */ /* 0x000fea0000000000 */
[----:B------:R-:W-:Y:S11]  /*e840*/  @P0 R2UR UR5, R0 ;  /* 0x00000000000502ca */ /* 0x000ff600000e0000 */
[----:B------:R-:W-:Y:S02]  /*e850*/  @!UPT UIADD3 URZ, UPT, UPT, URZ, URZ, URZ ;  /* 0x000000fffffff290 */ /* 0x000fe4000fffe0ff */
[----:B------:R1:W-:Y:S01]  /*e860*/  UTCBAR.2CTA.MULTICAST [UR5], URZ, UR9 ;  /* 0x000000ff050073e9 */ /* 0x0003e20008200809 */
[----:B------:R-:W2:Y:S02]  /*e870*/  SYNCS.PHASECHK.TRANS64.TRYWAIT P0, [UR13+0xa0], R58 ;  /* 0x0000a03aff0075a7 */ /* 0x000ea4000800110d */
[----:B-12---:R-:W-:Y:S05]  /*e880*/  @!P0 BRA `(.L_x_124) ;  /* 0x0000014c00a48947 */ /* 0x006fea0003800000 */
.L_x_326:
[----:B------:R-:W2:Y:S01]  /*e890*/  SYNCS.PHASECHK.TRANS64.TRYWAIT P1, [UR13+0xb8], R56 ;  /* 0x0000b838ff0075a7 */ /* 0x000ea2000802110d */
[----:B-1----:R-:W-:Y:S05]  /*e8a0*/  VIADD R0, R12, 0x1 ;  /* 0x000000010c007836 */ /* 0x002fea0000000000 */
[C---:B------:R-:W-:Y:S04]  /*e8b0*/  ISETP.NE.AND P0, PT, R0.reuse, 0x2, PT ;  /* 0x000000020000780c */ /* 0x040fe80003f05270 */
[----:B------:R-:W-:Y:S02]  /*e8c0*/  SEL R2, RZ, 0x1, P0 ;  /* 0x00000001ff027807 */ /* 0x000fe40000000000 */
[----:B------:R-:W-:Y:S02]  /*e8d0*/  SEL R10, R0, RZ, P0 ;  /* 0x000000ff000a7207 */ /* 0x000fe40000000000 */
[----:B------:R-:W-:Y:S02]  /*e8e0*/  LOP3.LUT R13, R13, R2, RZ, 0x3c, !PT ;  /* 0x000000020d0d7212 */ /* 0x000fe400078e3cff */
[----:B------:R-:W-:Y:S03]  /*e8f0*/  LEA R8, R10, UR13, 0x3 ;  /* 0x0000000d0a087c11 */ /* 0x000fe6000f8e18ff */
[----:B------:R-:W-:Y:S01]  /*e900*/  IMAD.U32 R4, R13, -0x80000000, RZ ;  /* 0x800000000d047824 */ /* 0x000fe200078e00ff */
[----:B--2---:R-:W-:Y:S06]  /*e910*/  @!P1 BRA `(.L_x_125) ;  /* 0x0000014c00a09947 */ /* 0x004fec0003800000 */
.L_x_328:
        /* <DEDUP_REMOVED lines=8> */
.L_x_330:
[----:B------:R-:W-:Y:S01]  /*e9a0*/  MOV.SPILL R5, UR17 ;  /* 0x0000001100057c02 */ /* 0x000fe20009000f00 */
[----:B------:R-:W-:Y:S01]  /*e9b0*/  UMOV UR5, 0x40004040 ;  /* 0x4000404000057882 */ /* 0x000fe20000000000 */
[----:B------:R-:W-:Y:S01]  /*e9c0*/  MOV.SPILL R4, UR16 ;  /* 0x0000001000047c02 */ /* 0x000fe20009000f00 */
[----:B------:R-:W-:Y:S01]  /*e9d0*/  UMOV UR7, 0x40004040 ;  /* 0x4000404000077882 */ /* 0x000fe20000000000 */
[----:B------:R-:W-:Y:S01]  /*e9e0*/  R2UR UR16, R26 ;  /* 0x000000001a1072ca */ /* 0x000fe200000e0000 */
[----:B------:R-:W-:Y:S01]  /*e9f0*/  UMOV UR9, 0x40004040 ;  /* 0x4000404000097882 */ /* 0x000fe20000000000 */
[----:B------:R-:W-:Y:S02]  /*ea00*/  R2UR UR17, R27 ;  /* 0x000000001b1172ca */ /* 0x000fe400000e0000 */
[----:B------:R-:W-:Y:S02]  /*ea10*/  ELECT P0, URZ, PT ;  /* 0x0000000000ff782f */ /* 0x000fe40003800000 */
[----:B------:R-:W-:Y:S02]  /*ea20*/  R2UR UR4, R0 ;  /* 0x00000000000472ca */ /* 0x000fe400000e0000 */
[----:B------:R-:W-:Y:S02]  /*ea30*/  R2UR UR11, R12 ;  /* 0x000000000c0b72ca */ /* 0x000fe400000e0000 */
[----:B-1----:R-:W-:Y:S01]  /*ea40*/  MOV.SPILL R3, UR19 ;  /* 0x0000001300037c02 */ /* 0x002fe20009000f00 */
[----:B------:R-:W-:Y:S01]  /*ea50*/  UMOV UR19, 0x8410010 ;  /* 0x0841001000137882 */ /* 0x000fe20000000000 */
[----:B------:R-:W-:Y:S01]  /*ea60*/  MOV.SPILL R2, UR18 ;  /* 0x0000001200027c02 */ /* 0x000fe20009000f00 */
[----:B------:R-:W-:Y:S01]  /*ea70*/  UMOV UR18, 0x0 ;  /* 0x0000000000127882 */ /* 0x000fe20000000000 */
[----:B------:R-:W-:Y:S02]  /*ea80*/  MOV.SPILL R7, UR15 ;  /* 0x0000000f00077c02 */ /* 0x000fe40009000f00 */
[----:B------:R-:W-:Y:S02]  /*ea90*/  MOV.SPILL R6, UR14 ;  /* 0x0000000e00067c02 */ /* 0x000fe40009000f00 */
[----:B------:R-:W-:Y:S02]  /*eaa0*/  R2UR UR14, R22 ;  /* 0x00000000160e72ca */ /* 0x000fe400000e0000 */
[----:B------:R-:W-:Y:S01]  /*eab0*/  R2UR UR15, R23 ;  /* 0x00000000170f72ca */ /* 0x000fe200000e0000 */
[----:B------:R1:W-:Y:S02]  /*eac0*/  UTCHMMA.2CTA gdesc[UR16], gdesc[UR4], tmem[UR11], tmem[UR18], idesc[UR19], UPT ;  /* 0x00ff1204100075ea */ /* 0x0003e4000ba0000b */
        /* <DEDUP_REMOVED lines=45> */
[----:B------:R-:W-:Y:S01]  /*eda0*/  UIADD3 UR4, UPT, UPT, UR13, 0xb0, URZ ;  /* 0x000000b00d047890 */ /* 0x000fe2000fffe0ff */
[----:B--2---:R-:W-:Y:S01]  /*edb0*/  @P0 R2UR UR8, R2 ;  /* 0x00000000020802ca */ /* 0x004fe200000e0000 */
[----:B------:R-:W-:Y:S01]  /*edc0*/  UMOV UR9, 0x3 ;  /* 0x0000000300097882 */ /* 0x000fe20000000000 */
[----:B------:R-:W-:Y:S05]  /*edd0*/  VIADD R0, R9, 0x1 ;  /* 0x0000000109007836 */ /* 0x000fea0000000000 */
[C---:B------:R-:W-:Y:S04]  /*ede0*/  ISETP.NE.AND P0, PT, R0.reuse, 0x2, PT ;  /* 0x000000020000780c */ /* 0x040fe80003f05270 */
[----:B------:R-:W-:Y:S02]  /*edf0*/  SEL R2, RZ, 0x1, P0 ;  /* 0x00000001ff027807 */ /* 0x000fe40000000000 */
        /* <DEDUP_REMOVED lines=8> */
.L_x_332:
[----:B-1----:R-:W-:Y:S01]  /*ee80*/  LEA R4, R9, UR13, 0xf ;  /* 0x0000000d09047c11 */ /* 0x002fe2000f8e78ff */
[----:B------:R-:W1:Y:S01]  /*ee90*/  SYNCS.PHASECHK.TRANS64.TRYWAIT P3, [R11+URZ+0x60], R0 ;  /* 0x000060000b0075a7 */ /* 0x000e6200080611ff */
[----:B------:R-:W-:Y:S02]  /*eea0*/  VIADD R3, R21, 0x1 ;  /* 0x0000000115037836 */ /* 0x000fe40000000000 */
[----:B------:R-:W-:Y:S02]  /*eeb0*/  VIADD R2, R10, 0x1 ;  /* 0x000000010a027836 */ /* 0x000fe40000000000 */
[----:B------:R-:W-:Y:S01]  /*eec0*/  VIADD R24, R24, 0x1 ;  /* 0x0000000118187836 */ /* 0x000fe20000000000 */
[----:B------:R-:W-:Y:S01]  /*eed0*/  ISETP.NE.AND P2, PT, R3, 0x2, PT ;  /* 0x000000020300780c */ /* 0x000fe20003f45270 */
[----:B------:R-:W-:Y:S01]  /*eee0*/  VIADD R4, R4, 0x24800 ;  /* 0x0002480004047836 */ /* 0x000fe20000000000 */
[----:B------:R-:W-:Y:S02]  /*eef0*/  ISETP.NE.AND P1, PT, R2, 0x2, PT ;  /* 0x000000020200780c */ /* 0x000fe40003f25270 */
[----:B------:R-:W-:Y:S02]  /*ef00*/  SEL R6, RZ, 0x1, P2 ;  /* 0x00000001ff067807 */ /* 0x000fe40001000000 */
[----:B------:R-:W-:Y:S02]  /*ef10*/  SEL R5, RZ, 0x1, P1 ;  /* 0x00000001ff057807 */ /* 0x000fe40000800000 */
[----:B------:R-:W-:Y:S02]  /*ef20*/  ISETP.NE.AND P0, PT, R24, R59, PT ;  /* 0x0000003b1800720c */ /* 0x000fe40003f05270 */
[----:B------:R-:W-:Y:S02]  /*ef30*/  LOP3.LUT R20, R20, R6, RZ, 0x3c, !PT ;  /* 0x0000000614147212 */ /* 0x000fe400078e3cff */
[----:B------:R-:W-:Y:S02]  /*ef40*/  LOP3.LUT R13, R13, R5, RZ, 0x3c, !PT ;  /* 0x000000050d0d7212 */ /* 0x000fe400078e3cff */
[----:B------:R-:W-:Y:S02]  /*ef50*/  SEL R14, R3, RZ, P2 ;  /* 0x000000ff030e7207 */ /* 0x000fe40001000000 */
[----:B------:R-:W-:Y:S01]  /*ef60*/  SEL R10, R2, RZ, P1 ;  /* 0x000000ff020a7207 */ /* 0x000fe20000800000 */
[----:B-1----:R-:W-:Y:S06]  /*ef70*/  @!P3 BRA `(.L_x_128) ;  /* 0x000001480064b947 */ /* 0x002fec0003800000 */
.L_x_334:
[----:B------:R-:W-:Y:S01]  /*ef80*/  SHF.R.U32.HI R0, RZ, 0x4, R4 ;  /* 0x00000004ff007819 */ /* 0x000fe20000011604 */
[----:B------:R-:W-:Y:S01]  /*ef90*/  UMOV UR5, 0x40004040 ;  /* 0x4000404000057882 */ /* 0x000fe20000000000 */
[----:B------:R-:W-:Y:S01]  /*efa0*/  MOV.SPILL R6, UR17 ;  /* 0x0000001100067c02 */ /* 0x000fe20009000f00 */
[----:B------:R-:W-:Y:S01]  /*efb0*/  UMOV UR9, 0x40004040 ;  /* 0x4000404000097882 */ /* 0x000fe20000000000 */
[----:B------:R-:W-:Y:S01]  /*efc0*/  LOP3.LUT R0, R0, 0x3fc0, RZ, 0xc0, !PT ;  /* 0x00003fc000007812 */ /* 0x000fe200078ec0ff */
[----:B------:R-:W-:Y:S01]  /*efd0*/  IMAD.MOV.U32 R15, RZ, RZ, 0x100 ;  /* 0x00000100ff0f7424 */ /* 0x000fe200078e00ff */
[----:B------:R-:W-:Y:S01]  /*efe0*/  MOV.SPILL R5, UR16 ;  /* 0x0000001000057c02 */ /* 0x000fe20009000f00 */
[----:B------:R-:W-:Y:S01]  /*eff0*/  UMOV UR7, 0x40004040 ;  /* 0x4000404000077882 */ /* 0x000fe20000000000 */
[----:B------:R-:W-:Y:S02]  /*f000*/  LOP3.LUT R4, R0, 0x4000000, RZ, 0xfc, !PT ;  /* 0x0400000000047812 */ /* 0x000fe400078efcff */
[----:B------:R-:W-:Y:S02]  /*f010*/  ELECT P1, URZ, PT ;  /* 0x0000000000ff782f */ /* 0x000fe40003820000 */
[----:B------:R-:W-:Y:S02]  /*f020*/  R2UR UR16, R26 ;  /* 0x000000001a1072ca */ /* 0x000fe400000e0000 */
[----:B------:R-:W-:Y:S01]  /*f030*/  R2UR UR17, R27 ;  /* 0x000000001b1172ca */ /* 0x000fe200000e0000 */
[C---:B------:R-:W-:Y:S01]  /*f040*/  VIADD R0, R4.reuse, 0x80 ;  /* 0x0000008004007836 */ /* 0x040fe20000000000 */
        /* <DEDUP_REMOVED lines=10> */
[----:B------:R1:W-:Y:S01]  /*f0f0*/  UTCHMMA.2CTA gdesc[UR16], gdesc[UR4], tmem[UR11], tmem[UR18], idesc[UR19], UPT ;  /* 0x00ff1204100075ea */ /* 0x0003e2000ba0000b */
[----:B------:R-:W-:Y:S01]  /*f100*/  R2UR UR8, R0 ;  /* 0x00000000000872ca */ /* 0x000fe200000e0000 */
[----:B------:R-:W-:Y:S01]  /*f110*/  VIADD R0, R4, 0x100 ;  /* 0x0000010004007836 */ /* 0x000fe20000000000 */
[C---:B------:R-:W-:Y:S02]  /*f120*/  R2UR UR10, R15.reuse ;  /* 0x000000000f0a72ca */ /* 0x040fe400000e0000 */
[----:B------:R-:W-:Y:S02]  /*f130*/  R2UR UR12, R15 ;  /* 0x000000000f0c72ca */ /* 0x000fe400000e0000 */
[----:B------:R-:W-:Y:S01]  /*f140*/  R2UR UR6, R0 ;  /* 0x00000000000672ca */ /* 0x000fe200000e0000 */
[----:B------:R-:W-:Y:S05]  /*f150*/  VIADD R0, R4, 0x180 ;  /* 0x0000018004007836 */ /* 0x000fea0000000000 */
[----:B-1----:R-:W-:Y:S01]  /*f160*/  R2UR UR4, R0 ;  /* 0x00000000000472ca */ /* 0x002fe200000e0000 */
[----:B------:R-:W-:Y:S01]  /*f170*/  UMOV UR16, 0x0 ;  /* 0x0000000000107882 */ /* 0x000fe20000000000 */
[----:B------:R-:W-:Y:S01]  /*f180*/  R2UR.FILL UR18, R2 ;  /* 0x00000000021272ca */ /* 0x000fe200004e0000 */
[----:B------:R-:W-:Y:S01]  /*f190*/  UMOV UR17, 0x8410010 ;  /* 0x0841001000117882 */ /* 0x000fe20000000000 */
[----:B------:R-:W-:Y:S01]  /*f1a0*/  R2UR.FILL UR19, R3 ;  /* 0x00000000031372ca */ /* 0x000fe200004e0000 */
[----:B------:R1:W-:Y:S01]  /*f1b0*/  UTCHMMA.2CTA gdesc[UR14], gdesc[UR8], tmem[UR10], tmem[UR16], idesc[UR17], UPT ;  /* 0x00ff10080e0075ea */ /* 0x0003e2000ba0000a */
[----:B------:R-:W-:Y:S02]  /*f1c0*/  VIADD R0, R4, 0x200 ;  /* 0x0000020004007836 */ /* 0x000fe40000000000 */
[----:B------:R-:W-:Y:S03]  /*f1d0*/  IMAD.MOV.U32 R2, RZ, RZ, 0x100 ;  /* 0x00000100ff027424 */ /* 0x000fe600078e00ff */
[----:B-1----:R-:W-:Y:S01]  /*f1e0*/  R2UR UR8, R0 ;  /* 0x00000000000872ca */ /* 0x002fe200000e0000 */
[----:B------:R-:W-:Y:S01]  /*f1f0*/  UMOV UR14, 0x0 ;  /* 0x00000000000e7882 */ /* 0x000fe20000000000 */
[----:B------:R-:W-:Y:S01]  /*f200*/  R2UR.FILL UR17, R6 ;  /* 0x00000000061172ca */ /* 0x000fe200004e0000 */
[----:B------:R-:W-:Y:S01]  /*f210*/  UMOV UR15, 0x8410010 ;  /* 0x08410010000f7882 */ /* 0x000fe20000000000 */
[----:B------:R-:W-:Y:S01]  /*f220*/  R2UR.FILL UR16, R5 ;  /* 0x00000000051072ca */ /* 0x000fe200004e0000 */
[----:B------:R1:W-:Y:S01]  /*f230*/  UTCHMMA.2CTA gdesc[UR76], gdesc[UR6], tmem[UR12], tmem[UR14], idesc[UR15], UPT ;  /* 0x00ff0e064c0075ea */ /* 0x0003e2000ba0000c */
[----:B------:R2:W-:Y:S01]  /*f240*/  UTCHMMA.2CTA gdesc[UR74], gdesc[UR4], tmem[UR11], tmem[UR14], idesc[UR15], UPT ;  /* 0x00ff0e044a0075ea */ /* 0x0005e2000ba0000b */
[----:B------:R-:W-:Y:S02]  /*f250*/  VIADD R0, R4, 0x280 ;  /* 0x0000028004007836 */ /* 0x000fe40000000000 */
[----:B------:R-:W-:Y:S04]  /*f260*/  IMAD.MOV.U32 R6, RZ, RZ, 0x1 ;  /* 0x00000001ff067424 */ /* 0x000fe800078e00ff */
[----:B------:R3:W-:Y:S01]  /*f270*/  UTCHMMA.2CTA gdesc[UR72], gdesc[UR8], tmem[UR10], tmem[UR14], idesc[UR15], UPT ;  /* 0x00ff0e08480075ea */ /* 0x0007e2000ba0000a */
[----:B-1----:R-:W-:Y:S01]  /*f280*/  R2UR UR6, R0 ;  /* 0x00000000000672ca */ /* 0x002fe200000e0000 */
[----:B--2---:R-:W-:Y:S01]  /*f290*/  UMOV UR11, 0x8410010 ;  /* 0x08410010000b7882 */ /* 0x004fe20000000000 */
[----:B------:R-:W-:Y:S05]  /*f2a0*/  VIADD R0, R4, 0x300 ;  /* 0x0000030004007836 */ /* 0x000fea0000000000 */
[----:B------:R-:W-:Y:S01]  /*f2b0*/  R2UR UR4, R0 ;  /* 0x00000000000472ca */ /* 0x000fe200000e0000 */
[----:B---3--:R-:W-:Y:S01]  /*f2c0*/  UMOV UR10, 0x0 ;  /* 0x00000000000a7882 */ /* 0x008fe20000000000 */
[----:B------:R-:W-:Y:S01]  /*f2d0*/  R2UR.FILL UR15, R8 ;  /* 0x00000000080f72ca */ /* 0x000fe200004e0000 */
[----:B------:R-:W-:Y:S01]  /*f2e0*/  VIADD R0, R4, 0x380 ;  /* 0x0000038004007836 */ /* 0x000fe20000000000 */
[----:B------:R-:W-:Y:S02]  /*f2f0*/  R2UR.FILL UR14, R7 ;  /* 0x00000000070e72ca */ /* 0x000fe400004e0000 */
[----:B------:R1:W-:Y:S02]  /*f300*/  UTCHMMA.2CTA gdesc[UR70], gdesc[UR6], tmem[UR12], tmem[UR10], idesc[UR11], UPT ;  /* 0x00ff0a06460075ea */ /* 0x0003e4000ba0000c */
[----:B------:R-:W-:Y:S02]  /*f310*/  R2UR UR8, R0 ;  /* 0x00000000000872ca */ /* 0x000fe400000e0000 */
[----:B------:R-:W-:Y:S02]  /*f320*/  @P1 LOP3.LUT R0, R25, 0xffff, RZ, 0xc0, !PT ;  /* 0x0000ffff19001812 */ /* 0x000fe400078ec0ff */
[C---:B-1----:R-:W-:Y:S01]  /*f330*/  R2UR UR11, R2.reuse ;  /* 0x00000000020b72ca */ /* 0x042fe200000e0000 */
[----:B------:R-:W-:Y:S01]  /*f340*/  UMOV UR6, 0x0 ;  /* 0x0000000000067882 */ /* 0x000fe20000000000 */
[----:B------:R-:W-:Y:S01]  /*f350*/  R2UR UR10, R2 ;  /* 0x00000000020a72ca */ /* 0x000fe200000e0000 */
[----:B------:R-:W-:Y:S01]  /*f360*/  UMOV UR7, 0x8410010 ;  /* 0x0841001000077882 */ /* 0x000fe20000000000 */
[----:B------:R-:W-:Y:S09]  /*f370*/  @P1 VIADD R2, R11, 0x70 ;  /* 0x000000700b021836 */ /* 0x000ff20000000000 */
[----:B------:R1:W-:Y:S02]  /*f380*/  UTCHMMA.2CTA gdesc[UR68], gdesc[UR4], tmem[UR11], tmem[UR6], idesc[UR7], UPT ;  /* 0x00ff0604440075ea */ /* 0x0003e4000ba0000b */
[----:B------:R2:W-:Y:S01]  /*f390*/  UTCHMMA.2CTA gdesc[UR66], gdesc[UR8], tmem[UR10], tmem[UR6], idesc[UR7], UPT ;  /* 0x00ff0608420075ea */ /* 0x0005e2000ba0000a */
[----:B-1----:R-:W-:Y:S01]  /*f3a0*/  UIADD3 UR5, UPT, UPT, UR13, 0xc0, URZ ;  /* 0x000000c00d057890 */ /* 0x002fe2000fffe0ff */
[----:B--2---:R-:W-:Y:S01]  /*f3b0*/  @P1 R2UR UR7, R2 ;  /* 0x00000000020712ca */ /* 0x004fe200000e0000 */
[----:B------:R-:W-:Y:S01]  /*f3c0*/  UIADD3 UR4, UPT, UPT, UR13, 0xa8, URZ ;  /* 0x000000a80d047890 */ /* 0x000fe2000fffe0ff */
[----:B------:R-:W-:Y:S01]  /*f3d0*/  @P1 R2UR UR6, R0 ;  /* 0x00000000000612ca */ /* 0x000fe200000e0000 */
[----:B------:R-:W-:Y:S01]  /*f3e0*/  UMOV UR11, 0x3 ;  /* 0x00000003000b7882 */ /* 0x000fe20000000000 */
[----:B------:R-:W-:Y:S05]  /*f3f0*/  VIADD R0, R9, 0x1 ;  /* 0x0000000109007836 */ /* 0x000fea0000000000 */
[C---:B------:R-:W-:Y:S04]  /*f400*/  ISETP.NE.AND P1, PT, R0.reuse, 0x2, PT ;  /* 0x000000020000780c */ /* 0x040fe80003f25270 */
[----:B------:R-:W-:Y:S02]  /*f410*/  SEL R2, RZ, 0x1, P1 ;  /* 0x00000001ff027807 */ /* 0x000fe40000800000 */
[----:B------:R-:W-:Y:S01]  /*f420*/  SEL R9, R0, RZ, P1 ;  /* 0x000000ff00097207 */ /* 0x000fe20000800000 */
[----:B------:R2:W-:Y:S01]  /*f430*/  UTCBAR.2CTA.MULTICAST [UR7], URZ, UR6 ;  /* 0x000000ff070073e9 */ /* 0x0005e20008200806 */
[----:B------:R2:W-:Y:S01]  /*f440*/  UTCBAR.2CTA.MULTICAST [UR5], URZ, UR11 ;  /* 0x000000ff050073e9 */ /* 0x0005e2000820080b */
[----:B------:R-:W-:Y:S01]  /*f450*/  LOP3.LUT R12, R12, R2, RZ, 0x3c, !PT ;  /* 0x000000020c0c7212 */ /* 0x000fe200078e3cff */
[----:B------:R2:W-:Y:S01]  /*f460*/  UTCBAR.2CTA.MULTICAST [UR4], URZ, UR11 ;  /* 0x000000ff040073e9 */ /* 0x0005e2000820080b */
[----:B------:R-:W-:Y:S05]  /*f470*/  @P0 BRA `(.L_x_129) ;  /* 0xffffffc000400947 */ /* 0x000fea000383ffff */
.L_x_110:
[----:B------:R-:W-:-:S04]  /*f480*/  ISETP.NE.U32.AND P0, PT, R110, 0x1, PT ;  /* 0x000000016e00780c */ /* 0x000fc80003f05070 */
[----:B------:R-:W-:-:S13]  /*f490*/  ISETP.GT.AND P0, PT, R104, RZ, P0 ;  /* 0x000000ff6800720c */ /* 0x000fda0000704270 */
[----:B------:R-:W-:Y:S05]  /*f4a0*/  @!P0 BRA `(.L_x_130) ;  /* 0x0000001000d48947 */ /* 0x000fea0003800000 */
[----:B------:R-:W-:Y:S01]  /*f4b0*/  LEA R18, R14, UR13, 0x3 ;  /* 0x0000000d0e127c11 */ /* 0x000fe2000f8e18ff */
[----:B------:R-:W-:Y:S01]  /*f4c0*/  IMAD.U32 R2, R20, -0x80000000, RZ ;  /* 0x8000000014027824 */ /* 0x000fe200078e00ff */
[----:B------:R-:W-:-:S03]  /*f4d0*/  SHF.L.U32 R0, R61, 0x1f, RZ ;  /* 0x0000001f3d007819 */ /* 0x000fc600000006ff */
[----:B------:R-:W3:Y:S02]  /*f4e0*/  SYNCS.PHASECHK.TRANS64.TRYWAIT P1, [R18+URZ+0x90], R2 ;  /* 0x00009002120075a7 */ /* 0x000ee400080211ff */
[----:B---3--:R-:W-:Y:S05]  /*f4f0*/  @!P1 BRA `(.L_x_131) ;  /* 0x0000014400209947 */ /* 0x008fea0003800000 */
.L_x_336:
[----:B------:R-:W4:Y:S01]  /*f500*/  SYNCS.PHASECHK.TRANS64.TRYWAIT P1, [UR13+0x10], R0 ;  /* 0x00001000ff0075a7 */ /* 0x000f22000802110d */
[----:B------:R-:W-:Y:S01]  /*f510*/  HFMA2 R17, -RZ, RZ, 0, 3.814697265625e-06 ;  /* 0x00000040ff117431 */ /* 0x000fe200000001ff */
[----:B----4-:R-:W-:Y:S06]  /*f520*/  @!P1 BRA `(.L_x_132) ;  /* 0x00000144002c9947 */ /* 0x010fec0003800000 */
.L_x_338:
[----:B------:R-:W-:Y:S02]  /*f530*/  MOV.SPILL R11, UR21 ;  /* 0x00000015000b7c02 */ /* 0x000fe40009000f00 */
[----:B------:R-:W-:Y:S02]  /*f540*/  ELECT P1, URZ, PT ;  /* 0x0000000000ff782f */ /* 0x000fe40003820000 */
[----:B------:R-:W-:Y:S01]  /*f550*/  MOV.SPILL R8, UR20 ;  /* 0x0000001400087c02 */ /* 0x000fe20009000f00 */
[----:B------:R-:W-:Y:S01]  /*f560*/  IMAD.MOV.U32 R19, RZ, RZ, 0x40 ;  /* 0x00000040ff137424 */ /* 0x000fe200078e00ff */
[----:B-1----:R-:W-:Y:S02]  /*f570*/  R2UR UR8, R54 ;  /* 0x00000000360872ca */ /* 0x002fe400000e0000 */
[----:B------:R-:W-:Y:S02]  /*f580*/  R2UR UR9, R55 ;  /* 0x00000000370972ca */ /* 0x000fe400000e0000 */
[----:B------:R-:W-:-:S02]  /*f590*/  R2UR UR20, R52 ;  /* 0x00000000341472ca */ /* 0x000fc400000e0000 */
[----:B------:R-:W-:Y:S02]  /*f5a0*/  R2UR UR21, R53 ;  /* 0x00000000351572ca */ /* 0x000fe400000e0000 */
[----:B--2---:R-:W-:Y:S02]  /*f5b0*/  R2UR UR4, R17 ;  /* 0x00000000110472ca */ /* 0x004fe400000e0000 */
[----:B------:R-:W-:Y:S01]  /*f5c0*/  MOV.SPILL R16, UR23 ;  /* 0x0000001700107c02 */ /* 0x000fe20009000f00 */
[----:B------:R-:W-:Y:S01]  /*f5d0*/  UMOV UR23, 0x8200010 ;  /* 0x0820001000177882 */ /* 0x000fe20000000000 */
[----:B------:R-:W-:Y:S01]  /*f5e0*/  MOV.SPILL R15, UR22 ;  /* 0x00000016000f7c02 */ /* 0x000fe20009000f00 */
[----:B------:R-:W-:Y:S01]  /*f5f0*/  UMOV UR22, 0x0 ;  /* 0x0000000000167882 */ /* 0x000fe20000000000 */
[----:B------:R-:W-:Y:S02]  /*f600*/  MOV.SPILL R7, UR19 ;  /* 0x0000001300077c02 */ /* 0x000fe40009000f00 */
[----:B------:R-:W-:-:S02]  /*f610*/  MOV.SPILL R5, UR18 ;  /* 0x0000001200057c02 */ /* 0x000fc40009000f00 */
[----:B------:R-:W-:Y:S02]  /*f620*/  R2UR UR6, R50 ;  /* 0x00000000320672ca */ /* 0x000fe400000e0000 */
[----:B------:R-:W-:Y:S01]  /*f630*/  R2UR UR7, R51 ;  /* 0x00000000330772ca */ /* 0x000fe200000e0000 */
[----:B------:R1:W-:Y:S01]  /*f640*/  UTCHMMA.2CTA gdesc[UR8], gdesc[UR20], tmem[UR4], tmem[UR22], idesc[UR23], !UPT ;  /* 0x00ff1614080075ea */ /* 0x0003e2000fa00004 */
[----:B------:R-:W-:Y:S02]  /*f650*/  R2UR UR18, R48 ;  /* 0x00000000301272ca */ /* 0x000fe400000e0000 */
[----:B------:R-:W-:Y:S02]  /*f660*/  R2UR UR19, R49 ;  /* 0x00000000311372ca */ /* 0x000fe400000e0000 */
[----:B---3--:R-:W-:Y:S02]  /*f670*/  MOV.SPILL R4, UR17 ;  /* 0x0000001100047c02 */ /* 0x008fe40009000f00 */
[----:B------:R-:W-:-:S02]  /*f680*/  MOV.SPILL R3, UR16 ;  /* 0x0000001000037c02 */ /* 0x000fc40009000f00 */
[----:B------:R-:W-:Y:S02]  /*f690*/  MOV.SPILL R2, UR15 ;  /* 0x0000000f00027c02 */ /* 0x000fe40009000f00 */
[----:B------:R-:W-:Y:S02]  /*f6a0*/  MOV.SPILL R0, UR14 ;  /* 0x0000000e00007c02 */ /* 0x000fe40009000f00 */
[----:B------:R-:W-:Y:S02]  /*f6b0*/  R2UR UR16, R44 ;  /* 0x000000002c1072ca */ /* 0x000fe400000e0000 */
[----:B------:R-:W-:Y:S02]  /*f6c0*/  R2UR UR17, R45 ;  /* 0x000000002d1172ca */ /* 0x000fe400000e0000 */
[----:B------:R-:W-:Y:S02]  /*f6d0*/  R2UR UR14, R46 ;  /* 0x000000002e0e72ca */ /* 0x000fe400000e0000 */
[----:B------:R-:W-:-:S02]  /*f6e0*/  R2UR UR15, R47 ;  /* 0x000000002f0f72ca */ /* 0x000fc400000e0000 */
[----:B------:R-:W-:Y:S02]  /*f6f0*/  R2UR UR10, R42 ;  /* 0x000000002a0a72ca */ /* 0x000fe400000e0000 */
[----:B------:R-:W-:Y:S02]  /*f700*/  R2UR UR11, R43 ;  /* 0x000000002b0b72ca */ /* 0x000fe400000e0000 */
[----:B-1----:R-:W-:Y:S01]  /*f710*/  R2UR.FILL UR22, R15 ;  /* 0x000000000f1672ca */ /* 0x002fe200004e0000 */
[----:B------:R-:W-:Y:S01]  /*f720*/  IMAD.MOV.U32 R15, RZ, RZ, 0x40 ;  /* 0x00000040ff0f7424 */ /* 0x000fe200078e00ff */
[----:B------:R-:W-:Y:S01]  /*f730*/  UMOV UR20, 0x0 ;  /* 0x0000000000147882 */ /* 0x000fe20000000000 */
[----:B------:R-:W-:Y:S01]  /*f740*/  UMOV UR21, 0x8200010 ;  /* 0x0820001000157882 */ /* 0x000fe20000000000 */
[----:B------:R-:W-:Y:S01]  /*f750*/  R2UR UR4, R40 ;  /* 0x00000000280472ca */ /* 0x000fe200000e0000 */
[----:B------:R-:W-:Y:S01]  /*f760*/  UMOV UR9, 0x8200010 ;  /* 0x0820001000097882 */ /* 0x000fe20000000000 */
[----:B------:R-:W-:-:S02]  /*f770*/  R2UR UR8, R15 ;  /* 0x000000000f0872ca */ /* 0x000fc400000e0000 */
[----:B------:R-:W-:Y:S02]  /*f780*/  R2UR UR5, R41 ;  /* 0x00000000290572ca */ /* 0x000fe400000e0000 */
[----:B------:R-:W-:-:S09]  /*f790*/  R2UR.FILL UR23, R16 ;  /* 0x00000000101772ca */ /* 0x000fd200004e0000 */
[----:B------:R1:W-:Y:S02]  /*f7a0*/  UTCHMMA.2CTA gdesc[UR6], gdesc[UR18], tmem[UR8], tmem[UR20], idesc[UR21], UPT ;  /* 0x00ff1412060075ea */ /* 0x0003e4000ba00008 */
[----:B-1----:R-:W-:Y:S01]  /*f7b0*/  R2UR.FILL UR20, R8 ;  /* 0x00000000081472ca */ /* 0x002fe200004e0000 */
[----:B------:R-:W-:Y:S01]  /*f7c0*/  IMAD.MOV.U32 R8, RZ, RZ, 0x40 ;  /* 0x00000040ff087424 */ /* 0x000fe200078e00ff */
[----:B------:R-:W-:Y:S01]  /*f7d0*/  UMOV UR18, 0x0 ;  /* 0x0000000000127882 */ /* 0x000fe20000000000 */
[----:B------:R-:W-:Y:S01]  /*f7e0*/  UMOV UR19, 0x8200010 ;  /* 0x0820001000137882 */ /* 0x000fe20000000000 */
[----:B------:R-:W-:Y:S01]  /*f7f0*/  UMOV UR8, 0x0 ;  /* 0x0000000000087882 */ /* 0x000fe20000000000 */
[----:B------:R-:W-:Y:S02]  /*f800*/  R2UR.FILL UR21, R11 ;  /* 0x000000000b1572ca */ /* 0x000fe400004e0000 */
[----:B------:R-:W-:-:S13]  /*f810*/  R2UR UR7, R8 ;  /* 0x00000000080772ca */ /* 0x000fda00000e0000 */
[----:B------:R1:W-:Y:S02]  /*f820*/  UTCHMMA.2CTA gdesc[UR14], gdesc[UR16], tmem[UR7], tmem[UR18], idesc[UR19], UPT ;  /* 0x00ff12100e0075ea */ /* 0x0003e4000ba00007 */
[----:B-1----:R-:W-:Y:S01]  /*f830*/  R2UR.FILL UR14, R0 ;  /* 0x00000000000e72ca */ /* 0x002fe200004e0000 */
[----:B------:R-:W-:Y:S01]  /*f840*/  IMAD.MOV.U32 R0, RZ, RZ, 0x40 ;  /* 0x00000040ff007424 */ /* 0x000fe200078e00ff */
[----:B------:R-:W-:Y:S02]  /*f850*/  R2UR.FILL UR17, R4 ;  /* 0x00000000041172ca */ /* 0x000fe400004e0000 */
[----:B------:R-:W-:Y:S01]  /*f860*/  R2UR.FILL UR15, R2 ;  /* 0x00000000020f72ca */ /* 0x000fe200004e0000 */
[----:B------:R-:W-:Y:S01]  /*f870*/  IMAD.U32 R2, R13, -0x80000000, RZ ;  /* 0x800000000d027824 */ /* 0x000fe200078e00ff */
[----:B------:R-:W-:Y:S02]  /*f880*/  R2UR UR6, R0 ;  /* 0x00000000000672ca */ /* 0x000fe400000e0000 */
[----:B------:R-:W-:-:S02]  /*f890*/  @P1 LOP3.LUT R0, R25, 0xffff, RZ, 0xc0, !PT ;  /* 0x0000ffff19001812 */ /* 0x000fc400078ec0ff */
[----:B------:R-:W-:Y:S02]  /*f8a0*/  LEA R4, R10, UR13, 0x3 ;  /* 0x0000000d0a047c11 */ /* 0x000fe4000f8e18ff */
[----:B------:R-:W-:Y:S02]  /*f8b0*/  R2UR.FILL UR19, R7 ;  /* 0x00000000071372ca */ /* 0x000fe400004e0000 */
[----:B------:R-:W-:Y:S02]  /*f8c0*/  R2UR.FILL UR18, R5 ;  /* 0x00000000051272ca */ /* 0x000fe400004e0000 */
[----:B------:R-:W-:-:S03]  /*f8d0*/  R2UR.FILL UR16, R3 ;  /* 0x00000000031072ca */ /* 0x000fc600004e0000 */
[----:B------:R1:W-:Y:S02]  /*f8e0*/  UTCHMMA.2CTA gdesc[UR10], gdesc[UR4], tmem[UR6], tmem[UR8], idesc[UR9], UPT ;  /* 0x00ff08040a0075ea */ /* 0x0003e4000ba00006 */
[----:B-1----:R-:W-:Y:S01]  /*f8f0*/  @P1 R2UR UR4, R0 ;  /* 0x00000000000412ca */ /* 0x002fe200000e0000 */
[----:B------:R-:W-:Y:S01]  /*f900*/  UIADD3 UR5, UPT, UPT, UR13, 0x18, URZ ;  /* 0x000000180d057890 */ /* 0x000fe2000fffe0ff */
[----:B------:R-:W-:-:S05]  /*f910*/  LEA R0, R10, UR13, 0xf ;  /* 0x0000000d0a007c11 */ /* 0x000fca000f8e78ff */
[----:B------:R-:W-:-:S05]  /*f920*/  VIADD R0, R0, 0x14800 ;  /* 0x0001480000007836 */ /* 0x000fca0000000000 */
[----:B------:R-:W-:Y:S01]  /*f930*/  SHF.R.U32.HI R0, RZ, 0x4, R0 ;  /* 0x00000004ff007819 */ /* 0x000fe20000011600 */
[----:B------:R1:W-:Y:S01]  /*f940*/  UTCBAR.2CTA.MULTICAST [UR5], URZ, UR4 ;  /* 0x000000ff050073e9 */ /* 0x0003e20008200804 */
[----:B------:R-:W2:Y:S02]  /*f950*/  SYNCS.PHASECHK.TRANS64.TRYWAIT P1, [R4+URZ+0x40], R2 ;  /* 0x00004002040075a7 */ /* 0x000ea400080211ff */
[----:B------:R-:W-:-:S04]  /*f960*/  LOP3.LUT R0, R0, 0x3fc0, RZ, 0xc0, !PT ;  /* 0x00003fc000007812 */ /* 0x000fc800078ec0ff */
[----:B------:R-:W-:Y:S01]  /*f970*/  LOP3.LUT R0, R0, 0x10000, RZ, 0xfc, !PT ;  /* 0x0001000000007812 */ /* 0x000fe200078efcff */
[----:B-12---:R-:W-:Y:S06]  /*f980*/  @!P1 BRA `(.L_x_133) ;  /* 0x0000014000349947 */ /* 0x006fec0003800000 */
.L_x_340:
[----:B------:R-:W-:Y:S01]  /*f990*/  VIADD R2, R0, 0x2 ;  /* 0x0000000200027836 */ /* 0x000fe20000000000 */
        /* <DEDUP_REMOVED lines=8> */
[----:B------:R-:W-:-:S02]  /*fa20*/  R2UR UR4, R0 ;  /* 0x00000000000472ca */ /* 0x000fc400000e0000 */
[----:B------:R-:W-:Y:S01]  /*fa30*/  R2UR UR10, R19 ;  /* 0x00000000130a72ca */ /* 0x000fe200000e0000 */
[----:B------:R-:W-:Y:S01]  /*fa40*/  IMAD.MOV.U32 R19, RZ, RZ, 0x40 ;  /* 0x00000040ff137424 */ /* 0x000fe200078e00ff */
[----:B------:R-:W-:Y:S01]  /*fa50*/  R2UR UR8, R2 ;  /* 0x00000000020872ca */ /* 0x000fe200000e0000 */
[----:B------:R-:W-:Y:S01]  /*fa60*/  VIADD R2, R0, 0x4 ;  /* 0x0000000400027836 */ /* 0x000fe20000000000 */
[----:B------:R-:W-:Y:S02]  /*fa70*/  MOV.SPILL R8, UR17 ;  /* 0x0000001100087c02 */ /* 0x000fe40009000f00 */
[----:B------:R-:W-:Y:S02]  /*fa80*/  MOV.SPILL R7, UR16 ;  /* 0x0000001000077c02 */ /* 0x000fe40009000f00 */
[----:B------:R-:W-:Y:S01]  /*fa90*/  R2UR UR6, R2 ;  /* 0x00000000020672ca */ /* 0x000fe200000e0000 */
[----:B------:R-:W-:Y:S01]  /*faa0*/  VIADD R2, R0, 0x6 ;  /* 0x0000000600027836 */ /* 0x000fe20000000000 */
[----:B------:R-:W-:-:S02]  /*fab0*/  MOV.SPILL R17, UR21 ;  /* 0x0000001500117c02 */ /* 0x000fc40009000f00 */
[----:B------:R-:W-:Y:S02]  /*fac0*/  MOV.SPILL R16, UR20 ;  /* 0x0000001400107c02 */ /* 0x000fe40009000f00 */
[----:B------:R-:W-:Y:S02]  /*fad0*/  R2UR UR16, R36 ;  /* 0x00000000241072ca */ /* 0x000fe400000e0000 */
[----:B------:R-:W-:Y:S02]  /*fae0*/  R2UR UR17, R37 ;  /* 0x00000000251172ca */ /* 0x000fe400000e0000 */
[----:B------:R-:W-:Y:S01]  /*faf0*/  MOV.SPILL R5, UR15 ;  /* 0x0000000f00057c02 */ /* 0x000fe20009000f00 */
[----:B------:R-:W-:Y:S01]  /*fb00*/  UMOV UR15, 0x8200010 ;  /* 0x08200010000f7882 */ /* 0x000fe20000000000 */
[----:B-1----:R-:W-:Y:S01]  /*fb10*/  MOV.SPILL R3, UR14 ;  /* 0x0000000e00037c02 */ /* 0x002fe20009000f00 */
[----:B------:R-:W-:Y:S01]  /*fb20*/  UMOV UR14, 0x0 ;  /* 0x00000000000e7882 */ /* 0x000fe20000000000 */
[----:B------:R-:W-:Y:S01]  /*fb30*/  R2UR UR12, R19 ;  /* 0x00000000130c72ca */ /* 0x000fe200000e0000 */
[----:B------:R1:W-:Y:S01]  /*fb40*/  UTCHMMA.2CTA gdesc[UR18], gdesc[UR4], tmem[UR10], tmem[UR14], idesc[UR15], UPT ;  /* 0x00ff0e04120075ea */ /* 0x0003e2000ba0000a */
[----:B------:R-:W-:-:S02]  /*fb50*/  R2UR UR20, R34 ;  /* 0x00000000221472ca */ /* 0x000fc400000e0000 */
[----:B------:R-:W-:Y:S02]  /*fb60*/  R2UR UR21, R35 ;  /* 0x00000000231572ca */ /* 0x000fe400000e0000 */
[----:B------:R-:W-:-:S07]  /*fb70*/  R2UR UR11, R19 ;  /* 0x00000000130b72ca */ /* 0x000fce00000e0000 */
[----:B------:R2:W-:Y:S06]  /*fb80*/  UTCHMMA.2CTA gdesc[UR16], gdesc[UR8], tmem[UR12], tmem[UR14], idesc[UR15], UPT ;  /* 0x00ff0e08100075ea */ /* 0x0005ec000ba0000c */
[----:B------:R3:W-:Y:S01]  /*fb90*/  UTCHMMA.2CTA gdesc[UR20], gdesc[UR6], tmem[UR11], tmem[UR14], idesc[UR15], UPT ;  /* 0x00ff0e06140075ea */ /* 0x0007e2000ba0000b */
[----:B-1----:R-:W-:Y:S02]  /*fba0*/  R2UR UR18, R32 ;  /* 0x00000000201272ca */ /* 0x002fe400000e0000 */
[----:B------:R-:W-:Y:S02]  /*fbb0*/  R2UR UR19, R33 ;  /* 0x00000000211372ca */ /* 0x000fe400000e0000 */
[----:B------:R-:W-:Y:S01]  /*fbc0*/  R2UR UR4, R2 ;  /* 0x00000000020472ca */ /* 0x000fe200000e0000 */
[----:B------:R-:W-:Y:S01]  /*fbd0*/  VIADD R2, R0, 0x200 ;  /* 0x0000020000027836 */ /* 0x000fe20000000000 */
[----:B------:R-:W-:-:S02]  /*fbe0*/  R2UR UR10, R19 ;  /* 0x00000000130a72ca */ /* 0x000fc400000e0000 */
[----:B--2---:R-:W-:Y:S02]  /*fbf0*/  R2UR UR16, R30 ;  /* 0x000000001e1072ca */ /* 0x004fe400000e0000 */
[----:B------:R-:W-:Y:S02]  /*fc00*/  R2UR UR17, R31 ;  /* 0x000000001f1172ca */ /* 0x000fe400000e0000 */
[----:B------:R-:W-:Y:S01]  /*fc10*/  R2UR UR8, R2 ;  /* 0x00000000020872ca */ /* 0x000fe200000e0000 */
[----:B------:R-:W-:Y:S01]  /*fc20*/  VIADD R2, R0, 0x202 ;  /* 0x0000020200027836 */ /* 0x000fe20000000000 */
[----:B---3--:R-:W-:Y:S01]  /*fc30*/  UMOV UR20, 0x0 ;  /* 0x0000000000147882 */ /* 0x008fe20000000000 */
[----:B------:R-:W-:Y:S01]  /*fc40*/  UMOV UR21, 0x8200010 ;  /* 0x0820001000157882 */ /* 0x000fe20000000000 */
[----:B------:R-:W-:-:S03]  /*fc50*/  UMOV UR11, 0x8200010 ;  /* 0x08200010000b7882 */ /* 0x000fc60000000000 */
[----:B------:R1:W-:Y:S01]  /*fc60*/  UTCHMMA.2CTA gdesc[UR18], gdesc[UR4], tmem[UR10], tmem[UR20], idesc[UR21], UPT ;  /* 0x00ff1404120075ea */ /* 0x0003e2000ba0000a */
[----:B------:R-:W-:Y:S02]  /*fc70*/  R2UR UR14, R28 ;  /* 0x000000001c0e72ca */ /* 0x000fe400000e0000 */
[----:B------:R-:W-:Y:S02]  /*fc80*/  R2UR UR15, R29 ;  /* 0x000000001d0f72ca */ /* 0x000fe400000e0000 */
[----:B------:R-:W-:Y:S01]  /*fc90*/  R2UR UR6, R2 ;  /* 0x00000000020672ca */ /* 0x000fe200000e0000 */
[----:B------:R-:W-:Y:S01]  /*fca0*/  VIADD R2, R0, 0x204 ;  /* 0x0000020400027836 */ /* 0x000fe20000000000 */
[----:B-1----:R-:W-:Y:S01]  /*fcb0*/  R2UR.FILL UR18, R11 ;  /* 0x000000000b1272ca */ /* 0x002fe200004e0000 */
[----:B------:R-:W-:Y:S01]  /*fcc0*/  IMAD.MOV.U32 R11, RZ, RZ, 0x40 ;  /* 0x00000040ff0b7424 */ /* 0x000fe200078e00ff */
[----:B------:R-:W-:Y:S02]  /*fcd0*/  UMOV UR10, 0x0 ;  /* 0x00000000000a7882 */ /* 0x000fe40000000000 */
[----:B------:R-:W-:Y:S01]  /*fce0*/  R2UR UR4, R2 ;  /* 0x00000000020472ca */ /* 0x000fe200000e0000 */
[----:B------:R-:W-:Y:S01]  /*fcf0*/  VIADD R2, R0, 0x206 ;  /* 0x0000020600027836 */ /* 0x000fe20000000000 */
[----:B------:R-:W-:-:S02]  /*fd00*/  R2UR.FILL UR21, R17 ;  /* 0x00000000111572ca */ /* 0x000fc400004e0000 */
[----:B------:R-:W-:Y:S02]  /*fd10*/  R2UR UR12, R11 ;  /* 0x000000000b0c72ca */ /* 0x000fe400000e0000 */
[----:B------:R-:W-:Y:S02]  /*fd20*/  R2UR.FILL UR20, R16 ;  /* 0x00000000101472ca */ /* 0x000fe400004e0000 */
[----:B------:R-:W-:-:S09]  /*fd30*/  R2UR.FILL UR19, R15 ;  /* 0x000000000f1372ca */ /* 0x000fd200004e0000 */
[----:B------:R1:W-:Y:S02]  /*fd40*/  UTCHMMA.2CTA gdesc[UR16], gdesc[UR8], tmem[UR12], tmem[UR10], idesc[UR11], UPT ;  /* 0x00ff0a08100075ea */ /* 0x0003e4000ba0000c */
[----:B-1----:R-:W-:Y:S01]  /*fd50*/  R2UR UR11, R11 ;  /* 0x000000000b0b72ca */ /* 0x002fe200000e0000 */
[----:B------:R-:W-:Y:S01]  /*fd60*/  UMOV UR16, 0x0 ;  /* 0x0000000000107882 */ /* 0x000fe20000000000 */
[----:B------:R-:W-:Y:S01]  /*fd70*/  UMOV UR17, 0x8200010 ;  /* 0x0820001000117882 */ /* 0x000fe20000000000 */
[----:B------:R-:W-:Y:S01]  /*fd80*/  R2UR UR8, R2 ;  /* 0x00000000020872ca */ /* 0x000fe200000e0000 */
[----:B------:R-:W-:-:S09]  /*fd90*/  VIADD R2, R0, 0x400 ;  /* 0x0000040000027836 */ /* 0x000fd20000000000 */
[----:B------:R1:W-:Y:S02]  /*fda0*/  UTCHMMA.2CTA gdesc[UR14], gdesc[UR6], tmem[UR11], tmem[UR16], idesc[UR17], UPT ;  /* 0x00ff10060e0075ea */ /* 0x0003e4000ba0000b */
[----:B-1----:R-:W-:Y:S01]  /*fdb0*/  R2UR.FILL UR16, R7 ;  /* 0x00000000071072ca */ /* 0x002fe200004e0000 */
[----:B------:R-:W-:Y:S01]  /*fdc0*/  IMAD.MOV.U32 R7, RZ, RZ, 0x40 ;  /* 0x00000040ff077424 */ /* 0x000fe200078e00ff */
[----:B------:R-:W-:Y:S01]  /*fdd0*/  UMOV UR14, 0x0 ;  /* 0x00000000000e7882 */ /* 0x000fe20000000000 */
[----:B------:R-:W-:Y:S01]  /*fde0*/  UMOV UR15, 0x8200010 ;  /* 0x08200010000f7882 */ /* 0x000fe20000000000 */
[----:B------:R-:W-:Y:S01]  /*fdf0*/  R2UR UR6, R2 ;  /* 0x00000000020672ca */ /* 0x000fe200000e0000 */
[----:B------:R-:W-:Y:S01]  /*fe00*/  UMOV UR11, 0x8200010 ;  /* 0x08200010000b7882 */ /* 0x000fe20000000000 */
[----:B------:R-:W-:Y:S01]  /*fe10*/  R2UR UR10, R7 ;  /* 0x00000000070a72ca */ /* 0x000fe200000e0000 */
[----:B------:R-:W-:Y:S01]  /*fe20*/  VIADD R2, R0, 0x402 ;  /* 0x0000040200027836 */ /* 0x000fe20000000000 */
[----:B------:R-:W-:-:S11]  /*fe30*/  R2UR.FILL UR17, R8 ;  /* 0x00000000081172ca */ /* 0x000fd600004e0000 */
[----:B------:R1:W-:Y:S02]  /*fe40*/  UTCHMMA.2CTA gdesc[UR64], gdesc[UR4], tmem[UR10], tmem[UR14], idesc[UR15], UPT ;  /* 0x00ff0e04400075ea */ /* 0x0003e4000ba0000a */
[----:B-1----:R-:W-:Y:S01]  /*fe50*/  R2UR.FILL UR14, R3 ;  /* 0x00000000030e72ca */ /* 0x002fe200004e0000 */
[----:B------:R-:W-:Y:S01]  /*fe60*/  IMAD.MOV.U32 R3, RZ, RZ, 0x40 ;  /* 0x00000040ff037424 */ /* 0x000fe200078e00ff */
[----:B------:R-:W-:Y:S01]  /*fe70*/  UMOV UR10, 0x0 ;  /* 0x00000000000a7882 */ /* 0x000fe20000000000 */
[----:B------:R-:W-:Y:S01]  /*fe80*/  R2UR UR4, R2 ;  /* 0x00000000020472ca */ /* 0x000fe200000e0000 */
[----:B------:R-:W-:Y:S01]  /*fe90*/  VIADD R2, R0, 0x404 ;  /* 0x0000040400027836 */ /* 0x000fe20000000000 */
[----:B------:R-:W-:Y:S01]  /*fea0*/  UMOV UR64, 0x0 ;  /* 0x0000000000407882 */ /* 0x000fe20000000000 */
[----:B------:R-:W-:Y:S01]  /*feb0*/  R2UR UR12, R3 ;  /* 0x00000000030c72ca */ /* 0x000fe200000e0000 */
[----:B------:R-:W-:Y:S01]  /*fec0*/  UMOV UR65, 0x8200010 ;  /* 0x0820001000417882 */ /* 0x000fe20000000000 */
[----:B------:R-:W-:-:S11]  /*fed0*/  R2UR.FILL UR15, R5 ;  /* 0x00000000050f72ca */ /* 0x000fd600004e0000 */
[----:B------:R1:W-:Y:S02]  /*fee0*/  UTCHMMA.2CTA gdesc[UR62], gdesc[UR8], tmem[UR12], tmem[UR10], idesc[UR11], UPT ;  /* 0x00ff0a083e0075ea */ /* 0x0003e4000ba0000c */
[C---:B-1----:R-:W-:Y:S01]  /*fef0*/  R2UR UR11, R3.reuse ;  /* 0x00000000030b72ca */ /* 0x042fe200000e0000 */
[----:B------:R-:W-:Y:S01]  /*ff00*/  UMOV UR62, 0x0 ;  /* 0x00000000003e7882 */ /* 0x000fe20000000000 */
[----:B------:R-:W-:Y:S01]  /*ff10*/  R2UR UR10, R3 ;  /* 0x00000000030a72ca */ /* 0x000fe200000e0000 */
[----:B------:R-:W-:Y:S01]  /*ff20*/  UMOV UR63, 0x8200010 ;  /* 0x08200010003f7882 */ /* 0x000fe20000000000 */
[----:B------:R-:W-:Y:S01]  /*ff30*/  R2UR UR8, R2 ;  /* 0x00000000020872ca */ /* 0x000fe200000e0000 */
[----:B------:R-:W-:Y:S01]  /*ff40*/  VIADD R2, R0, 0x406 ;  /* 0x0000040600027836 */ /* 0x000fe20000000000 */
[----:B------:R-:W-:-:S07]  /*ff50*/  LEA R3, R9, UR13, 0x3 ;  /* 0x0000000d09037c11 */ /* 0x000fce000f8e18ff */
[----:B------:R1:W-:Y:S02]  /*ff60*/  UTCHMMA.2CTA gdesc[UR60], gdesc[UR6], tmem[UR11], tmem[UR64], idesc[UR65], UPT ;  /* 0x00ff40063c0075ea */ /* 0x0003e4000ba0000b */
[----:B------:R2:W-:Y:S02]  /*ff70*/  UTCHMMA.2CTA gdesc[UR58], gdesc[UR4], tmem[UR10], tmem[UR64], idesc[UR65], UPT ;  /* 0x00ff40043a0075ea */ /* 0x0005e4000ba0000a */
[----:B------:R3:W-:Y:S01]  /*ff80*/  UTCHMMA.2CTA gdesc[UR56], gdesc[UR8], tmem[UR12], tmem[UR64], idesc[UR65], UPT ;  /* 0x00ff4008380075ea */ /* 0x0007e2000ba0000c */
[----:B-1----:R-:W-:Y:S01]  /*ff90*/  R2UR UR6, R2 ;  /* 0x00000000020672ca */ /* 0x002fe200000e0000 */
[----:B------:R-:W-:Y:S01]  /*ffa0*/  VIADD R2, R0, 0x600 ;  /* 0x0000060000027836 */ /* 0x000fe20000000000 */
[----:B------:R-:W-:Y:S01]  /*ffb0*/  UMOV UR60, 0x0 ;  /* 0x00000000003c7882 */ /* 0x000fe20000000000 */
[----:B------:R-:W-:Y:S01]  /*ffc0*/  UMOV UR61, 0x8200010 ;  /* 0x08200010003d7882 */ /* 0x000fe20000000000 */
[----:B--2---:R-:W-:Y:S01]  /*ffd0*/  UMOV UR58, 0x0 ;  /* 0x00000000003a7882 */ /* 0x004fe20000000000 */
[----:B------:R-:W-:Y:S01]  /*ffe0*/  UMOV UR59, 0x8200010 ;  /* 0x08200010003b7882 */ /* 0x000fe20000000000 */
[----:B------:R-:W-:Y:S01]  /*fff0*/  R2UR UR4, R2 ;  /* 0x00000000020472ca */ /* 0x000fe200000e0000 */
        /* <DEDUP_REMOVED lines=8> */
[----:B------:R-:W-:Y:S01]  /*10080*/  IMAD.MOV.U32 R2, RZ, RZ, 0x40 ;  /* 0x00000040ff027424 */ /* 0x000fe200078e00ff */
[----:B--2---:R-:W-:-:S04]  /*10090*/  R2UR UR4, R0 ;  /* 0x00000000000472ca */ /* 0x004fc800000e0000 */
[----:B------:R-:W-:Y:S01]  /*100a0*/  R2UR UR10, R2 ;  /* 0x00000000020a72ca */ /* 0x000fe200000e0000 */
[----:B------:R-:W-:Y:S01]  /*100b0*/  @P1 VIADD R2, R4, 0x50 ;  /* 0x0000005004021836 */ /* 0x000fe20000000000 */
[----:B------:R-:W-:-:S05]  /*100c0*/  @P1 LOP3.LUT R0, R25, 0xffff, RZ, 0xc0, !PT ;  /* 0x0000ffff19001812 */ /* 0x000fca00078ec0ff */
[----:B------:R1:W-:Y:S01]  /*100d0*/  UTCHMMA.2CTA gdesc[UR48], gdesc[UR6], tmem[UR11], tmem[UR58], idesc[UR59], UPT ;  /* 0x00ff3a06300075ea */ /* 0x0003e2000ba0000b */
[----:B---3--:R-:W-:Y:S01]  /*100e0*/  @P1 R2UR UR8, R2 ;  /* 0x00000000020812ca */ /* 0x008fe200000e0000 */
[----:B------:R-:W-:-:S04]  /*100f0*/  IMAD.U32 R2, R12, -0x80000000, RZ ;  /* 0x800000000c027824 */ /* 0x000fc800078e00ff */
[----:B------:R2:W-:Y:S01]  /*10100*/  UTCHMMA.2CTA gdesc[UR46], gdesc[UR4], tmem[UR10], tmem[UR58], idesc[UR59], UPT ;  /* 0x00ff3a042e0075ea */ /* 0x0005e2000ba0000a */
[----:B-1----:R-:W-:Y:S02]  /*10110*/  @P1 R2UR UR6, R0 ;  /* 0x00000000000612ca */ /* 0x002fe400000e0000 */
[----:B------:R-:W-:-:S05]  /*10120*/  LEA R0, R9, UR13, 0xf ;  /* 0x0000000d09007c11 */ /* 0x000fca000f8e78ff */
[----:B------:R-:W-:-:S05]  /*10130*/  VIADD R0, R0, 0x24800 ;  /* 0x0002480000007836 */ /* 0x000fca0000000000 */
[----:B------:R-:W-:Y:S01]  /*10140*/  SHF.R.U32.HI R0, RZ, 0x4, R0 ;  /* 0x00000004ff007819 */ /* 0x000fe20000011600 */
[----:B------:R2:W-:Y:S01]  /*10150*/  UTCBAR.2CTA.MULTICAST [UR8], URZ, UR6 ;  /* 0x000000ff080073e9 */ /* 0x0005e20008200806 */
[----:B------:R-:W1:Y:S02]  /*10160*/  SYNCS.PHASECHK.TRANS64.TRYWAIT P1, [R3+URZ+0x60], R2 ;  /* 0x00006002030075a7 */ /* 0x000e6400080211ff */
[----:B------:R-:W-:-:S04]  /*10170*/  LOP3.LUT R0, R0, 0x3fc0, RZ, 0xc0, !PT ;  /* 0x00003fc000007812 */ /* 0x000fc800078ec0ff */
[----:B------:R-:W-:Y:S01]  /*10180*/  LOP3.LUT R0, R0, 0x10000, RZ, 0xfc, !PT ;  /* 0x0001000000007812 */ /* 0x000fe200078efcff */
[----:B-12---:R-:W-:Y:S06]  /*10190*/  @!P1 BRA `(.L_x_134) ;  /* 0x0000013800489947 */ /* 0x006fec0003800000 */
.L_x_342:
[C---:B------:R-:W-:Y:S01]  /*101a0*/  VIADD R2, R0.reuse, 0x2 ;  /* 0x0000000200027836 */ /* 0x040fe20000000000 */
[----:B------:R-:W-:Y:S01]  /*101b0*/  R2UR UR4, R0 ;  /* 0x00000000000472ca */ /* 0x000fe200000e0000 */
[----:B------:R-:W-:Y:S01]  /*101c0*/  IMAD.MOV.U32 R4, RZ, RZ, 0x40 ;  /* 0x00000040ff047424 */ /* 0x000fe200078e00ff */
[----:B------:R-:W-:Y:S01]  /*101d0*/  R2UR UR10, R7 ;  /* 0x00000000070a72ca */ /* 0x000fe200000e0000 */
[----:B------:R-:W-:Y:S01]  /*101e0*/  UMOV UR46, 0x0 ;  /* 0x00000000002e7882 */ /* 0x000fe20000000000 */
[----:B------:R-:W-:Y:S01]  /*101f0*/  R2UR UR8, R2 ;  /* 0x00000000020872ca */ /* 0x000fe200000e0000 */
[----:B------:R-:W-:Y:S01]  /*10200*/  VIADD R2, R0, 0x4 ;  /* 0x0000000400027836 */ /* 0x000fe20000000000 */
[C---:B------:R-:W-:Y:S01]  /*10210*/  R2UR UR12, R4.reuse ;  /* 0x00000000040c72ca */ /* 0x040fe200000e0000 */
[----:B------:R-:W-:Y:S01]  /*10220*/  UMOV UR47, 0x8200010 ;  /* 0x08200010002f7882 */ /* 0x000fe20000000000 */
[----:B------:R-:W-:Y:S01]  /*10230*/  UMOV UR5, 0x40004040 ;  /* 0x4000404000057882 */ /* 0x000fe20000000000 */
[----:B------:R-:W-:Y:S01]  /*10240*/  R2UR UR11, R4 ;  /* 0x00000000040b72ca */ /* 0x000fe200000e0000 */
[----:B------:R-:W-:Y:S01]  /*10250*/  UMOV UR9, 0x40004040 ;  /* 0x4000404000097882 */ /* 0x000fe20000000000 */
[----:B------:R-:W-:Y:S01]  /*10260*/  R2UR UR6, R2 ;  /* 0x00000000020672ca */ /* 0x000fe200000e0000 */
[----:B------:R-:W-:Y:S01]  /*10270*/  VIADD R2, R0, 0x6 ;  /* 0x0000000600027836 */ /* 0x000fe20000000000 */
[----:B------:R-:W-:Y:S01]  /*10280*/  UMOV UR7, 0x40004040 ;  /* 0x4000404000077882 */ /* 0x000fe20000000000 */
[----:B------:R-:W-:Y:S01]  /*10290*/  ELECT P1, URZ, PT ;  /* 0x0000000000ff782f */ /* 0x000fe20003820000 */
[----:B------:R2:W-:Y:S01]  /*102a0*/  UTCHMMA.2CTA gdesc[UR44], gdesc[UR4], tmem[UR10], tmem[UR46], idesc[UR47], UPT ;  /* 0x00ff2e042c0075ea */ /* 0x0005e2000ba0000a */
[----:B------:R-:W-:-:S03]  /*102b0*/  IMAD.MOV.U32 R61, RZ, RZ, R60 ;  /* 0x000000ffff3d7224 */ /* 0x000fc600078e003c */
[----:B------:R3:W-:Y:S05]  /*102c0*/  UTCHMMA.2CTA gdesc[UR42], gdesc[UR8], tmem[UR12], tmem[UR46], idesc[UR47], UPT ;  /* 0x00ff2e082a0075ea */ /* 0x0007ea000ba0000c */
[----:B------:R4:W-:Y:S01]  /*102d0*/  UTCHMMA.2CTA gdesc[UR40], gdesc[UR6], tmem[UR11], tmem[UR46], idesc[UR47], UPT ;  /* 0x00ff2e06280075ea */ /* 0x0009e2000ba0000b */
[----:B--2---:R-:W-:Y:S01]  /*102e0*/  R2UR UR4, R2 ;  /* 0x00000000020472ca */ /* 0x004fe200000e0000 */
[----:B------:R-:W-:Y:S01]  /*102f0*/  VIADD R2, R0, 0x200 ;  /* 0x0000020000027836 */ /* 0x000fe20000000000 */
[----:B------:R-:W-:Y:S01]  /*10300*/  R2UR UR10, R4 ;  /* 0x00000000040a72ca */ /* 0x000fe200000e0000 */
[----:B---3--:R-:W-:Y:S01]  /*10310*/  UMOV UR42, 0x0 ;  /* 0x00000000002a7882 */ /* 0x008fe20000000000 */
[----:B------:R-:W-:-:S02]  /*10320*/  UMOV UR43, 0x8200010 ;  /* 0x08200010002b7882 */ /* 0x000fc40000000000 */
[----:B------:R-:W-:Y:S01]  /*10330*/  R2UR UR8, R2 ;  /* 0x00000000020872ca */ /* 0x000fe200000e0000 */
[----:B------:R-:W-:Y:S01]  /*10340*/  VIADD R2, R0, 0x202 ;  /* 0x0000020200027836 */ /* 0x000fe20000000000 */
[----:B----4-:R-:W-:Y:S01]  /*10350*/  UMOV UR40, 0x0 ;  /* 0x0000000000287882 */ /* 0x010fe20000000000 */
[----:B------:R-:W-:-:S03]  /*10360*/  UMOV UR41, 0x8200010 ;  /* 0x0820001000297882 */ /* 0x000fc60000000000 */
[----:B------:R-:W-:Y:S01]  /*10370*/  R2UR UR6, R2 ;  /* 0x00000000020672ca */ /* 0x000fe200000e0000 */
[----:B------:R-:W-:Y:S02]  /*10380*/  VIADD R2, R0, 0x204 ;  /* 0x0000020400027836 */ /* 0x000fe40000000000 */
[----:B------:R2:W-:Y:S04]  /*10390*/  UTCHMMA.2CTA gdesc[UR38], gdesc[UR4], tmem[UR10], tmem[UR46], idesc[UR47], UPT ;  /* 0x00ff2e04260075ea */ /* 0x0005e8000ba0000a */
[----:B------:R3:W-:Y:S06]  /*103a0*/  UTCHMMA.2CTA gdesc[UR36], gdesc[UR8], tmem[UR12], tmem[UR46], idesc[UR47], UPT ;  /* 0x00ff2e08240075ea */ /* 0x0007ec000ba0000c */
[----:B------:R4:W-:Y:S01]  /*103b0*/  UTCHMMA.2CTA gdesc[UR34], gdesc[UR6], tmem[UR11], tmem[UR46], idesc[UR47], UPT ;  /* 0x00ff2e06220075ea */ /* 0x0009e2000ba0000b */
[----:B--2---:R-:W-:Y:S01]  /*103c0*/  R2UR UR4, R2 ;  /* 0x00000000020472ca */ /* 0x004fe200000e0000 */
[----:B------:R-:W-:Y:S01]  /*103d0*/  VIADD R2, R0, 0x206 ;  /* 0x0000020600027836 */ /* 0x000fe20000000000 */
[----:B------:R-:W-:Y:S01]  /*103e0*/  UMOV UR38, 0x0 ;  /* 0x0000000000267882 */ /* 0x000fe20000000000 */
[----:B------:R-:W-:Y:S01]  /*103f0*/  UMOV UR39, 0x8200010 ;  /* 0x0820001000277882 */ /* 0x000fe20000000000 */
[----:B---3--:R-:W-:Y:S01]  /*10400*/  UMOV UR36, 0x0 ;  /* 0x0000000000247882 */ /* 0x008fe20000000000 */
[----:B------:R-:W-:Y:S01]  /*10410*/  UMOV UR37, 0x8200010 ;  /* 0x0820001000257882 */ /* 0x000fe20000000000 */
[----:B------:R-:W-:Y:S01]  /*10420*/  R2UR UR8, R2 ;  /* 0x00000000020872ca */ /* 0x000fe200000e0000 */
[----:B------:R-:W-:Y:S01]  /*10430*/  VIADD R2, R0, 0x400 ;  /* 0x0000040000027836 */ /* 0x000fe20000000000 */
[----:B----4-:R-:W-:Y:S01]  /*10440*/  UMOV UR34, 0x0 ;  /* 0x0000000000227882 */ /* 0x010fe20000000000 */
[----:B------:R-:W-:-:S03]  /*10450*/  UMOV UR35, 0x8200010 ;  /* 0x0820001000237882 */ /* 0x000fc60000000000 */
[----:B------:R-:W-:Y:S01]  /*10460*/  R2UR UR6, R2 ;  /* 0x00000000020672ca */ /* 0x000fe200000e0000 */
[----:B------:R-:W-:Y:S01]  /*10470*/  VIADD R2, R0, 0x402 ;  /* 0x0000040200027836 */ /* 0x000fe20000000000 */
[----:B------:R2:W-:Y:S05]  /*10480*/  UTCHMMA.2CTA gdesc[UR32], gdesc[UR4], tmem[UR10], tmem[UR46], idesc[UR47], UPT ;  /* 0x00ff2e04200075ea */ /* 0x0005ea000ba0000a */
[----:B------:R3:W-:Y:S06]  /*10490*/  UTCHMMA.2CTA gdesc[UR30], gdesc[UR8], tmem[UR12], tmem[UR46], idesc[UR47], UPT ;  /* 0x00ff2e081e0075ea */ /* 0x0007ec000ba0000c */
[----:B------:R4:W-:Y:S01]  /*104a0*/  UTCHMMA.2CTA gdesc[UR28], gdesc[UR6], tmem[UR11], tmem[UR42], idesc[UR43], UPT ;  /* 0x00ff2a061c0075ea */ /* 0x0009e2000ba0000b */
[----:B--2---:R-:W-:Y:S01]  /*104b0*/  R2UR UR4, R2 ;  /* 0x00000000020472ca */ /* 0x004fe200000e0000 */
[----:B------:R-:W-:Y:S01]  /*104c0*/  VIADD R2, R0, 0x404 ;  /* 0x0000040400027836 */ /* 0x000fe20000000000 */
[----:B------:R-:W-:Y:S01]  /*104d0*/  UMOV UR32, 0x0 ;  /* 0x0000000000207882 */ /* 0x000fe20000000000 */
[----:B------:R-:W-:Y:S01]  /*104e0*/  UMOV UR33, 0x8200010 ;  /* 0x0820001000217882 */ /* 0x000fe20000000000 */
[----:B---3--:R-:W-:-:S02]  /*104f0*/  UMOV UR30, 0x0 ;  /* 0x00000000001e7882 */ /* 0x008fc40000000000 */
[----:B------:R-:W-:Y:S01]  /*10500*/  R2UR UR8, R2 ;  /* 0x00000000020872ca */ /* 0x000fe200000e0000 */
[----:B------:R-:W-:Y:S01]  /*10510*/  VIADD R2, R0, 0x406 ;  /* 0x0000040600027836 */ /* 0x000fe20000000000 */
[----:B------:R-:W-:Y:S01]  /*10520*/  UMOV UR31, 0x8200010 ;  /* 0x08200010001f7882 */ /* 0x000fe20000000000 */
[----:B----4-:R-:W-:-:S03]  /*10530*/  UMOV UR28, 0x0 ;  /* 0x00000000001c7882 */ /* 0x010fc60000000000 */
[----:B------:R-:W-:Y:S01]  /*10540*/  R2UR UR6, R2 ;  /* 0x00000000020672ca */ /* 0x000fe200000e0000 */
[----:B------:R-:W-:Y:S01]  /*10550*/  VIADD R2, R0, 0x600 ;  /* 0x0000060000027836 */ /* 0x000fe20000000000 */
[----:B------:R2:W-:Y:S01]  /*10560*/  UTCHMMA.2CTA gdesc[UR26], gdesc[UR4], tmem[UR10], tmem[UR40], idesc[UR41], UPT ;  /* 0x00ff28041a0075ea */ /* 0x0005e2000ba0000a */
[----:B------:R-:W-:-:S04]  /*10570*/  UMOV UR29, 0x8200010 ;  /* 0x08200010001d7882 */ /* 0x000fc80000000000 */
[----:B------:R3:W-:Y:S06]  /*10580*/  UTCHMMA.2CTA gdesc[UR24], gdesc[UR8], tmem[UR12], tmem[UR38], idesc[UR39], UPT ;  /* 0x00ff2608180075ea */ /* 0x0007ec000ba0000c */
[----:B------:R4:W-:Y:S01]  /*10590*/  UTCHMMA.2CTA gdesc[UR22], gdesc[UR6], tmem[UR11], tmem[UR36], idesc[UR37], UPT ;  /* 0x00ff2406160075ea */ /* 0x0009e2000ba0000b */
[----:B--2---:R-:W-:Y:S01]  /*105a0*/  R2UR UR4, R2 ;  /* 0x00000000020472ca */ /* 0x004fe200000e0000 */
[----:B------:R-:W-:-:S05]  /*105b0*/  VIADD R2, R0, 0x602 ;  /* 0x0000060200027836 */ /* 0x000fca0000000000 */
[----:B---3--:R-:W-:Y:S01]  /*105c0*/  R2UR UR8, R2 ;  /* 0x00000000020872ca */ /* 0x008fe200000e0000 */
[C---:B------:R-:W-:Y:S02]  /*105d0*/  VIADD R2, R0.reuse, 0x604 ;  /* 0x0000060400027836 */ /* 0x040fe40000000000 */
[----:B------:R-:W-:-:S03]  /*105e0*/  VIADD R0, R0, 0x606 ;  /* 0x0000060600007836 */ /* 0x000fc60000000000 */
[----:B----4-:R-:W-:Y:S01]  /*105f0*/  R2UR UR6, R2 ;  /* 0x00000000020672ca */ /* 0x010fe200000e0000 */
[----:B------:R-:W-:Y:S01]  /*10600*/  IMAD.MOV.U32 R2, RZ, RZ, 0x40 ;  /* 0x00000040ff027424 */ /* 0x000fe200078e00ff */
[----:B------:R2:W-:Y:S05]  /*10610*/  UTCHMMA.2CTA gdesc[UR20], gdesc[UR4], tmem[UR10], tmem[UR34], idesc[UR35], UPT ;  /* 0x00ff2204140075ea */ /* 0x0005ea000ba0000a */
[----:B------:R3:W-:Y:S06]  /*10620*/  UTCHMMA.2CTA gdesc[UR18], gdesc[UR8], tmem[UR12], tmem[UR32], idesc[UR33], UPT ;  /* 0x00ff2008120075ea */ /* 0x0007ec000ba0000c */
[----:B------:R4:W-:Y:S01]  /*10630*/  UTCHMMA.2CTA gdesc[UR16], gdesc[UR6], tmem[UR11], tmem[UR30], idesc[UR31], UPT ;  /* 0x00ff1e06100075ea */ /* 0x0009e2000ba0000b */
[----:B--2---:R-:W-:Y:S01]  /*10640*/  R2UR UR10, R2 ;  /* 0x00000000020a72ca */ /* 0x004fe200000e0000 */
[----:B------:R-:W-:Y:S01]  /*10650*/  @P1 VIADD R2, R3, 0x70 ;  /* 0x0000007003021836 */ /* 0x000fe20000000000 */
[----:B------:R-:W-:Y:S01]  /*10660*/  R2UR UR4, R0 ;  /* 0x00000000000472ca */ /* 0x000fe200000e0000 */
[----:B-1----:R-:W-:Y:S01]  /*10670*/  VIADD R3, R14, 0x1 ;  /* 0x000000010e037836 */ /* 0x002fe20000000000 */
[----:B------:R-:W-:Y:S01]  /*10680*/  @P1 LOP3.LUT R0, R25, 0xffff, RZ, 0xc0, !PT ;  /* 0x0000ffff19001812 */ /* 0x000fe200078ec0ff */
[----:B---3--:R-:W-:Y:S01]  /*10690*/  UMOV UR9, 0x3 ;  /* 0x0000000300097882 */ /* 0x008fe20000000000 */
[----:B------:R-:W-:Y:S01]  /*106a0*/  @P1 R2UR UR8, R2 ;  /* 0x00000000020812ca */ /* 0x000fe200000e0000 */
[----:B------:R-:W-:Y:S01]  /*106b0*/  VIADD R2, R10, 0x1 ;  /* 0x000000010a027836 */ /* 0x000fe20000000000 */
[----:B----4-:R-:W-:-:S02]  /*106c0*/  @P1 R2UR UR6, R0 ;  /* 0x00000000000612ca */ /* 0x010fc400000e0000 */
[----:B------:R-:W-:Y:S02]  /*106d0*/  ELECT P1, URZ, PT ;  /* 0x0000000000ff782f */ /* 0x000fe40003820000 */
[----:B------:R-:W-:-:S03]  /*106e0*/  ISETP.NE.AND P2, PT, R2, 0x2, PT ;  /* 0x000000020200780c */ /* 0x000fc60003f45270 */
[----:B------:R3:W-:Y:S01]  /*106f0*/  UTCHMMA.2CTA gdesc[UR14], gdesc[UR4], tmem[UR10], tmem[UR28], idesc[UR29], UPT ;  /* 0x00ff1c040e0075ea */ /* 0x0007e2000ba0000a */
[----:B------:R-:W-:Y:S02]  /*10700*/  SEL R7, RZ, 0x1, P2 ;  /* 0x00000001ff077807 */ /* 0x000fe40001000000 */
[----:B------:R-:W-:Y:S02]  /*10710*/  SEL R10, R2, RZ, P2 ;  /* 0x000000ff020a7207 */ /* 0x000fe40001000000 */
[----:B------:R-:W-:Y:S01]  /*10720*/  LOP3.LUT R13, R13, R7, RZ, 0x3c, !PT ;  /* 0x000000070d0d7212 */ /* 0x000fe200078e3cff */
[----:B------:R3:W-:Y:S02]  /*10730*/  UTCBAR.2CTA.MULTICAST [UR8], URZ, UR6 ;  /* 0x000000ff080073e9 */ /* 0x0007e40008200806 */
[----:B------:R-:W-:-:S05]  /*10740*/  @P1 VIADD R0, R18, 0x80 ;  /* 0x0000008012001836 */ /* 0x000fca0000000000 */
[----:B------:R-:W-:Y:S01]  /*10750*/  @P1 R2UR UR7, R0 ;  /* 0x00000000000712ca */ /* 0x000fe200000e0000 */
[----:B------:R-:W-:Y:S01]  /*10760*/  VIADD R0, R9, 0x1 ;  /* 0x0000000109007836 */ /* 0x000fe20000000000 */
[----:B------:R-:W-:-:S04]  /*10770*/  ISETP.NE.AND P1, PT, R3, 0x2, PT ;  /* 0x000000020300780c */ /* 0x000fc80003f25270 */
[----:B------:R-:W-:Y:S02]  /*10780*/  ISETP.NE.AND P3, PT, R0, 0x2, PT ;  /* 0x000000020000780c */ /* 0x000fe40003f65270 */
[----:B------:R-:W-:Y:S02]  /*10790*/  SEL R4, RZ, 0x1, P1 ;  /* 0x00000001ff047807 */ /* 0x000fe40000800000 */
[----:B------:R-:W-:Y:S02]  /*107a0*/  SEL R5, RZ, 0x1, P3 ;  /* 0x00000001ff057807 */ /* 0x000fe40001800000 */
[----:B------:R-:W-:Y:S01]  /*107b0*/  LOP3.LUT R20, R20, R4, RZ, 0x3c, !PT ;  /* 0x0000000414147212 */ /* 0x000fe200078e3cff */
[----:B------:R3:W-:Y:S01]  /*107c0*/  UTCBAR.2CTA.MULTICAST [UR7], URZ, UR9 ;  /* 0x000000ff070073e9 */ /* 0x0007e20008200809 */
[----:B------:R-:W-:Y:S02]  /*107d0*/  LOP3.LUT R12, R12, R5, RZ, 0x3c, !PT ;  /* 0x000000050c0c7212 */ /* 0x000fe400078e3cff */
[----:B------:R-:W-:-:S02]  /*107e0*/  SEL R14, R3, RZ, P1 ;  /* 0x000000ff030e7207 */ /* 0x000fc40000800000 */
[----:B------:R-:W-:-:S07]  /*107f0*/  SEL R9, R0, RZ, P3 ;  /* 0x000000ff00097207 */ /* 0x000fce0001800000 */
.L_x_130:
[----:B------:R-:W-:Y:S01]  /*10800*/  IMAD.U32 R2, R62, -0x80000000, RZ ;  /* 0x800000003e027824 */ /* 0x000fe200078e00ff */
[----:B--23--:R-:W-:Y:S02]  /*10810*/  R2UR UR4, R6 ;  /* 0x00000000060472ca */ /* 0x00cfe400000e0000 */
[----:B------:R-:W-:Y:S01]  /*10820*/  SHF.L.U32 R0, R64, 0x1f, RZ ;  /* 0x0000001f40007819 */ /* 0x000fe200000006ff */
[----:B------:R-:W2:Y:S10]  /*10830*/  SYNCS.PHASECHK.TRANS64.TRYWAIT P1, [UR13+0xa0], R2 ;  /* 0x0000a002ff0075a7 */ /* 0x000eb4000802110d */
[----:B------:R-:W-:Y:S01]  /*10840*/  UISETP.NE.U32.AND UP0, UPT, UR4, URZ, UPT ;  /* 0x000000ff0400728c */ /* 0x000fe2000bf05070 */
[----:B--2---:R-:W-:Y:S10]  /*10850*/  @!P1 BRA `(.L_x_135) ;  /* 0x0000013000b49947 */ /* 0x004ff40003800000 */
.L_x_344:
[----:B------:R-:W3:Y:S01]  /*10860*/  SYNCS.PHASECHK.TRANS64.TRYWAIT P1, [UR13+0xb8], R0 ;  /* 0x0000b800ff0075a7 */ /* 0x000ee2000802110d */
[----:B--2---:R-:W-:Y:S02]  /*10870*/  LEA R3, R10, UR13, 0x3 ;  /* 0x0000000d0a037c11 */ /* 0x004fe4000f8e18ff */
[----:B------:R-:W-:Y:S01]  /*10880*/  SHF.L.U32 R2, R13, 0x1f, RZ ;  /* 0x0000001f0d027819 */ /* 0x000fe200000006ff */
[----:B---3--:R-:W-:Y:S06]  /*10890*/  @!P1 BRA `(.L_x_136) ;  /* 0x0000013000c09947 */ /* 0x008fec0003800000 */
.L_x_346:
[----:B------:R-:W3:Y:S01]  /*108a0*/  SYNCS.PHASECHK.TRANS64.TRYWAIT P1, [R3+URZ+0x40], R2 ;  /* 0x00004002030075a7 */ /* 0x000ee200080211ff */
[----:B------:R-:W-:Y:S01]  /*108b0*/  LEA R0, R10, UR13, 0xf ;  /* 0x0000000d0a007c11 */ /* 0x000fe2000f8e78ff */
[----:B--2---:R-:W-:-:S04]  /*108c0*/  IMAD.MOV.U32 R6, RZ, RZ, 0x80 ;  /* 0x00000080ff067424 */ /* 0x004fc800078e00ff */
[----:B------:R-:W-:-:S05]  /*108d0*/  VIADD R0, R0, 0x14800 ;  /* 0x0001480000007836 */ /* 0x000fca0000000000 */
[----:B------:R-:W-:-:S04]  /*108e0*/  SHF.R.U32.HI R0, RZ, 0x4, R0 ;  /* 0x00000004ff007819 */ /* 0x000fc80000011600 */
[----:B------:R-:W-:-:S04]  /*108f0*/  LOP3.LUT R0, R0, 0x3fc0, RZ, 0xc0, !PT ;  /* 0x00003fc000007812 */ /* 0x000fc800078ec0ff */
[----:B------:R-:W-:Y:S01]  /*10900*/  LOP3.LUT R0, R0, 0x4000000, RZ, 0xfc, !PT ;  /* 0x0400000000007812 */ /* 0x000fe200078efcff */
[----:B---3--:R-:W-:Y:S06]  /*10910*/  @!P1 BRA `(.L_x_137) ;  /* 0x0000013000c09947 */ /* 0x008fec0003800000 */
.L_x_348:
[----:B------:R-:W-:Y:S01]  /*10920*/  VIADD R2, R0, 0x80 ;  /* 0x0000008000027836 */ /* 0x000fe20000000000 */
[----:B------:R-:W-:Y:S01]  /*10930*/  R2UR UR16, R142 ;  /* 0x000000008e1072ca */ /* 0x000fe200000e0000 */
[----:B------:R-:W-:Y:S01]  /*10940*/  IMAD.MOV.U32 R4, RZ, RZ, 0x80 ;  /* 0x00000080ff047424 */ /* 0x000fe200078e00ff */
[----:B------:R-:W-:Y:S01]  /*10950*/  R2UR UR17, R143 ;  /* 0x000000008f1172ca */ /* 0x000fe200000e0000 */
[----:B------:R-:W-:Y:S01]  /*10960*/  UMOV UR18, 0x0 ;  /* 0x0000000000127882 */ /* 0x000fe20000000000 */
[----:B-1----:R-:W-:Y:S01]  /*10970*/  R2UR UR6, R0 ;  /* 0x00000000000672ca */ /* 0x002fe200000e0000 */
[----:B------:R-:W-:Y:S01]  /*10980*/  UMOV UR19, 0x8410010 ;  /* 0x0841001000137882 */ /* 0x000fe20000000000 */
[----:B------:R-:W-:Y:S01]  /*10990*/  R2UR UR11, R6 ;  /* 0x00000000060b72ca */ /* 0x000fe200000e0000 */
[----:B------:R-:W-:Y:S01]  /*109a0*/  UMOV UR7, 0x40004040 ;  /* 0x4000404000077882 */ /* 0x000fe20000000000 */
[----:B------:R-:W-:Y:S01]  /*109b0*/  R2UR UR4, R2 ;  /* 0x00000000020472ca */ /* 0x000fe200000e0000 */
[----:B------:R-:W-:Y:S01]  /*109c0*/  VIADD R2, R0, 0x100 ;  /* 0x0000010000027836 */ /* 0x000fe20000000000 */
        /* <DEDUP_REMOVED lines=8> */
[----:B------:R-:W-:Y:S01]  /*10a50*/  R2UR UR24, R138 ;  /* 0x000000008a1872ca */ /* 0x000fe200000e0000 */
[----:B------:R1:W-:Y:S01]  /*10a60*/  UTCHMMA.2CTA gdesc[UR16], gdesc[UR6], tmem[UR11], tmem[UR18], idesc[UR19], UP0 ;  /* 0x00ff1206100075ea */ /* 0x0003e2000820000b */
[----:B------:R-:W-:Y:S01]  /*10a70*/  R2UR UR25, R139 ;  /* 0x000000008b1972ca */ /* 0x000fe200000e0000 */
[----:B------:R-:W-:Y:S01]  /*10a80*/  UMOV UR9, 0x40004040 ;  /* 0x4000404000097882 */ /* 0x000fe20000000000 */
[----:B------:R-:W-:-:S02]  /*10a90*/  R2UR UR12, R4 ;  /* 0x00000000040c72ca */ /* 0x000fc400000e0000 */
[----:B------:R-:W-:Y:S02]  /*10aa0*/  ELECT P1, URZ, PT ;  /* 0x0000000000ff782f */ /* 0x000fe40003820000 */
[----:B------:R-:W-:Y:S02]  /*10ab0*/  R2UR UR22, R136 ;  /* 0x00000000881672ca */ /* 0x000fe400000e0000 */
[----:B------:R-:W-:Y:S02]  /*10ac0*/  R2UR UR23, R137 ;  /* 0x00000000891772ca */ /* 0x000fe400000e0000 */
[----:B------:R-:W-:Y:S02]  /*10ad0*/  R2UR UR20, R134 ;  /* 0x00000000861472ca */ /* 0x000fe400000e0000 */
[----:B------:R-:W-:Y:S02]  /*10ae0*/  R2UR UR21, R135 ;  /* 0x00000000871572ca */ /* 0x000fe400000e0000 */
[----:B-1----:R-:W-:Y:S01]  /*10af0*/  R2UR UR6, R2 ;  /* 0x00000000020672ca */ /* 0x002fe200000e0000 */
[----:B------:R-:W-:Y:S01]  /*10b00*/  VIADD R2, R0, 0x200 ;  /* 0x0000020000027836 */ /* 0x000fe20000000000 */
[----:B------:R-:W-:Y:S01]  /*10b10*/  UMOV UR16, 0x0 ;  /* 0x0000000000107882 */ /* 0x000fe20000000000 */
[----:B------:R-:W-:Y:S01]  /*10b20*/  UMOV UR17, 0x8410010 ;  /* 0x0841001000117882 */ /* 0x000fe20000000000 */
[----:B------:R-:W-:Y:S01]  /*10b30*/  R2UR UR11, R4 ;  /* 0x00000000040b72ca */ /* 0x000fe200000e0000 */
[----:B------:R1:W-:Y:S01]  /*10b40*/  UTCHMMA.2CTA gdesc[UR14], gdesc[UR4], tmem[UR10], tmem[UR16], idesc[UR17], UPT ;  /* 0x00ff10040e0075ea */ /* 0x0003e2000ba0000a */
[----:B------:R3:W-:Y:S01]  /*10b50*/  UTCHMMA.2CTA gdesc[UR24], gdesc[UR8], tmem[UR12], tmem[UR26], idesc[UR27], UPT ;  /* 0x00ff1a08180075ea */ /* 0x0007e2000ba0000c */
[----:B------:R-:W-:-:S02]  /*10b60*/  R2UR UR18, R132 ;  /* 0x00000000841272ca */ /* 0x000fc400000e0000 */
[----:B------:R-:W-:Y:S02]  /*10b70*/  R2UR UR19, R133 ;  /* 0x00000000851372ca */ /* 0x000fe400000e0000 */
[----:B-1----:R-:W-:Y:S01]  /*10b80*/  R2UR UR4, R2 ;  /* 0x00000000020472ca */ /* 0x002fe200000e0000 */
[----:B------:R-:W-:Y:S01]  /*10b90*/  VIADD R2, R0, 0x280 ;  /* 0x0000028000027836 */ /* 0x000fe20000000000 */
[----:B---3--:R-:W-:Y:S01]  /*10ba0*/  UMOV UR24, 0x0 ;  /* 0x0000000000187882 */ /* 0x008fe20000000000 */
[----:B------:R-:W-:Y:S01]  /*10bb0*/  UMOV UR25, 0x8410010 ;  /* 0x0841001000197882 */ /* 0x000fe20000000000 */
[----:B------:R-:W-:Y:S02]  /*10bc0*/  R2UR UR16, R130 ;  /* 0x00000000821072ca */ /* 0x000fe400000e0000 */
[----:B------:R1:W-:Y:S01]  /*10bd0*/  UTCHMMA.2CTA gdesc[UR22], gdesc[UR6], tmem[UR11], tmem[UR24], idesc[UR25], UPT ;  /* 0x00ff1806160075ea */ /* 0x0003e2000ba0000b */
[----:B------:R-:W-:Y:S01]  /*10be0*/  R2UR UR8, R2 ;  /* 0x00000000020872ca */ /* 0x000fe200000e0000 */
[C---:B------:R-:W-:Y:S01]  /*10bf0*/  VIADD R2, R0.reuse, 0x300 ;  /* 0x0000030000027836 */ /* 0x040fe20000000000 */
[----:B------:R-:W-:Y:S01]  /*10c00*/  R2UR UR17, R131 ;  /* 0x00000000831172ca */ /* 0x000fe200000e0000 */
[----:B------:R-:W-:Y:S01]  /*10c10*/  VIADD R0, R0, 0x380 ;  /* 0x0000038000007836 */ /* 0x000fe20000000000 */
[----:B------:R-:W-:-:S02]  /*10c20*/  R2UR UR14, R128 ;  /* 0x00000000800e72ca */ /* 0x000fc400000e0000 */
[----:B------:R-:W-:Y:S02]  /*10c30*/  R2UR UR15, R129 ;  /* 0x00000000810f72ca */ /* 0x000fe400000e0000 */
[----:B-1----:R-:W-:Y:S01]  /*10c40*/  R2UR UR6, R2 ;  /* 0x00000000020672ca */ /* 0x002fe200000e0000 */
[----:B------:R-:W-:Y:S01]  /*10c50*/  IMAD.MOV.U32 R2, RZ, RZ, 0x80 ;  /* 0x00000080ff027424 */ /* 0x000fe200078e00ff */
[----:B------:R-:W-:Y:S01]  /*10c60*/  UMOV UR22, 0x0 ;  /* 0x0000000000167882 */ /* 0x000fe20000000000 */
[----:B------:R-:W-:Y:S02]  /*10c70*/  UMOV UR23, 0x8410010 ;  /* 0x0841001000177882 */ /* 0x000fe40000000000 */
[----:B------:R1:W-:Y:S02]  /*10c80*/  UTCHMMA.2CTA gdesc[UR20], gdesc[UR4], tmem[UR10], tmem[UR22], idesc[UR23], UPT ;  /* 0x00ff1604140075ea */ /* 0x0003e4000ba0000a */
[----:B-1----:R-:W-:Y:S01]  /*10c90*/  UMOV UR20, 0x0 ;  /* 0x0000000000147882 */ /* 0x002fe20000000000 */
[----:B------:R-:W-:Y:S01]  /*10ca0*/  UMOV UR21, 0x8410010 ;  /* 0x0841001000157882 */ /* 0x000fe20000000000 */
[----:B------:R-:W-:Y:S01]  /*10cb0*/  R2UR UR10, R2 ;  /* 0x00000000020a72ca */ /* 0x000fe200000e0000 */
[----:B------:R-:W-:Y:S01]  /*10cc0*/  @P1 VIADD R2, R3, 0x50 ;  /* 0x0000005003021836 */ /* 0x000fe20000000000 */
[----:B------:R-:W-:Y:S01]  /*10cd0*/  R2UR UR4, R0 ;  /* 0x00000000000472ca */ /* 0x000fe200000e0000 */
[----:B------:R1:W-:Y:S01]  /*10ce0*/  UTCHMMA.2CTA gdesc[UR18], gdesc[UR8], tmem[UR12], tmem[UR20], idesc[UR21], UPT ;  /* 0x00ff1408120075ea */ /* 0x0003e2000ba0000c */
[----:B------:R-:W-:-:S02]  /*10cf0*/  @P1 LOP3.LUT R0, R25, 0xffff, RZ, 0xc0, !PT ;  /* 0x0000ffff19001812 */ /* 0x000fc400078ec0ff */
[----:B--2---:R-:W-:Y:S01]  /*10d00*/  LEA R3, R9, UR13, 0x3 ;  /* 0x0000000d09037c11 */ /* 0x004fe2000f8e18ff */
[----:B-1----:R-:W-:Y:S01]  /*10d10*/  UMOV UR18, 0x0 ;  /* 0x0000000000127882 */ /* 0x002fe20000000000 */
[----:B------:R-:W-:Y:S01]  /*10d20*/  UMOV UR19, 0x8410010 ;  /* 0x0841001000137882 */ /* 0x000fe20000000000 */
[----:B------:R-:W-:Y:S01]  /*10d30*/  @P1 R2UR UR8, R2 ;  /* 0x00000000020812ca */ /* 0x000fe200000e0000 */
[----:B------:R1:W-:Y:S01]  /*10d40*/  UTCHMMA.2CTA gdesc[UR16], gdesc[UR6], tmem[UR11], tmem[UR18], idesc[UR19], UPT ;  /* 0x00ff1206100075ea */ /* 0x0003e2000ba0000b */
[----:B------:R-:W-:Y:S01]  /*10d50*/  UMOV UR9, 0x3 ;  /* 0x0000000300097882 */ /* 0x000fe20000000000 */
[----:B------:R-:W-:Y:S01]  /*10d60*/  IMAD.U32 R2, R12, -0x80000000, RZ ;  /* 0x800000000c027824 */ /* 0x000fe200078e00ff */
[----:B-1----:R-:W-:Y:S01]  /*10d70*/  @P1 R2UR UR7, R0 ;  /* 0x00000000000712ca */ /* 0x002fe200000e0000 */
[----:B------:R-:W-:Y:S01]  /*10d80*/  UIADD3 UR6, UPT, UPT, UR13, 0xb0, URZ ;  /* 0x000000b00d067890 */ /* 0x000fe2000fffe0ff */
[----:B------:R-:W-:Y:S01]  /*10d90*/  IMAD.U32 R0, R63, -0x80000000, RZ ;  /* 0x800000003f007824 */ /* 0x000fe200078e00ff */
[----:B------:R-:W-:Y:S01]  /*10da0*/  UMOV UR16, 0x0 ;  /* 0x0000000000107882 */ /* 0x000fe20000000000 */
[----:B------:R-:W-:-:S02]  /*10db0*/  UMOV UR17, 0x8410010 ;  /* 0x0841001000117882 */ /* 0x000fc40000000000 */
[----:B------:R1:W-:Y:S07]  /*10dc0*/  UTCHMMA.2CTA gdesc[UR14], gdesc[UR4], tmem[UR10], tmem[UR16], idesc[UR17], UPT ;  /* 0x00ff10040e0075ea */ /* 0x0003ee000ba0000a */
[----:B------:R1:W-:Y:S01]  /*10dd0*/  UTCBAR.2CTA.MULTICAST [UR8], URZ, UR7 ;  /* 0x000000ff080073e9 */ /* 0x0003e20008200807 */
[----:B------:R1:W-:Y:S01]  /*10de0*/  UTCBAR.2CTA.MULTICAST [UR6], URZ, UR9 ;  /* 0x000000ff060073e9 */ /* 0x0003e20008200809 */
[----:B------:R-:W2:Y:S02]  /*10df0*/  SYNCS.PHASECHK.TRANS64.TRYWAIT P1, [UR13+0xc8], R0 ;  /* 0x0000c800ff0075a7 */ /* 0x000ea4000802110d */
[----:B-12---:R-:W-:Y:S05]  /*10e00*/  @!P1 BRA `(.L_x_138) ;  /* 0x0000012c00a09947 */ /* 0x006fea0003800000 */
.L_x_350:
[----:B------:R-:W2:Y:S01]  /*10e10*/  SYNCS.PHASECHK.TRANS64.TRYWAIT P1, [R3+URZ+0x60], R2 ;  /* 0x00006002030075a7 */ /* 0x000ea200080211ff */
[----:B------:R-:W-:Y:S01]  /*10e20*/  LEA R0, R9, UR13, 0xf ;  /* 0x0000000d09007c11 */ /* 0x000fe2000f8e78ff */
[----:B-1----:R-:W-:-:S04]  /*10e30*/  IMAD.MOV.U32 R6, RZ, RZ, 0x100 ;  /* 0x00000100ff067424 */ /* 0x002fc800078e00ff */
[----:B------:R-:W-:-:S05]  /*10e40*/  VIADD R0, R0, 0x24800 ;  /* 0x0002480000007836 */ /* 0x000fca0000000000 */
[----:B------:R-:W-:-:S04]  /*10e50*/  SHF.R.U32.HI R0, RZ, 0x4, R0 ;  /* 0x00000004ff007819 */ /* 0x000fc80000011600 */
[----:B------:R-:W-:-:S04]  /*10e60*/  LOP3.LUT R0, R0, 0x3fc0, RZ, 0xc0, !PT ;  /* 0x00003fc000007812 */ /* 0x000fc800078ec0ff */
[----:B------:R-:W-:Y:S01]  /*10e70*/  LOP3.LUT R0, R0, 0x4000000, RZ, 0xfc, !PT ;  /* 0x0400000000007812 */ /* 0x000fe200078efcff */
[----:B--2---:R-:W-:Y:S06]  /*10e80*/  @!P1 BRA `(.L_x_139) ;  /* 0x0000012c00a09947 */ /* 0x004fec0003800000 */
.L_x_352:
[----:B------:R-:W-:Y:S01]  /*10e90*/  VIADD R2, R0, 0x80 ;  /* 0x0000008000027836 */ /* 0x000fe20000000000 */
[----:B------:R-:W-:Y:S01]  /*10ea0*/  R2UR UR16, R142 ;  /* 0x000000008e1072ca */ /* 0x000fe200000e0000 */
[----:B------:R-:W-:Y:S01]  /*10eb0*/  IMAD.MOV.U32 R4, RZ, RZ, 0x100 ;  /* 0x00000100ff047424 */ /* 0x000fe200078e00ff */
        /* <DEDUP_REMOVED lines=26> */
[----:B-1----:R-:W-:-:S02]  /*11060*/  LOP3.LUT R5, R63, 0x1, RZ, 0x3c, !PT ;  /* 0x000000013f057812 */ /* 0x002fc400078e3cff */
[----:B--2---:R-:W-:Y:S01]  /*11070*/  R2UR UR6, R2 ;  /* 0x00000000020672ca */ /* 0x004fe200000e0000 */
[----:B------:R-:W-:Y:S01]  /*11080*/  VIADD R2, R0, 0x200 ;  /* 0x0000020000027836 */ /* 0x000fe20000000000 */
[----:B------:R-:W-:Y:S01]  /*11090*/  UMOV UR16, 0x0 ;  /* 0x0000000000107882 */ /* 0x000fe20000000000 */
[----:B------:R-:W-:Y:S01]  /*110a0*/  UMOV UR17, 0x8410010 ;  /* 0x0841001000117882 */ /* 0x000fe20000000000 */
[----:B------:R-:W-:Y:S01]  /*110b0*/  R2UR UR11, R4 ;  /* 0x00000000040b72ca */ /* 0x000fe200000e0000 */
[----:B------:R1:W-:Y:S01]  /*110c0*/  UTCHMMA.2CTA gdesc[UR14], gdesc[UR4], tmem[UR10], tmem[UR16], idesc[UR17], UPT ;  /* 0x00ff10040e0075ea */ /* 0x0003e2000ba0000a */
[----:B------:R2:W-:Y:S01]  /*110d0*/  UTCHMMA.2CTA gdesc[UR24], gdesc[UR8], tmem[UR12], tmem[UR26], idesc[UR27], UPT ;  /* 0x00ff1a08180075ea */ /* 0x0005e2000ba0000c */
[----:B------:R-:W-:Y:S02]  /*110e0*/  R2UR UR18, R132 ;  /* 0x00000000841272ca */ /* 0x000fe400000e0000 */
[----:B------:R-:W-:Y:S02]  /*110f0*/  R2UR UR19, R133 ;  /* 0x00000000851372ca */ /* 0x000fe400000e0000 */
[----:B-1----:R-:W-:Y:S01]  /*11100*/  R2UR UR4, R2 ;  /* 0x00000000020472ca */ /* 0x002fe200000e0000 */
[----:B------:R-:W-:Y:S01]  /*11110*/  VIADD R2, R0, 0x280 ;  /* 0x0000028000027836 */ /* 0x000fe20000000000 */
[----:B--2---:R-:W-:Y:S01]  /*11120*/  UMOV UR24, 0x0 ;  /* 0x0000000000187882 */ /* 0x004fe20000000000 */
[----:B------:R-:W-:Y:S01]  /*11130*/  UMOV UR25, 0x8410010 ;  /* 0x0841001000197882 */ /* 0x000fe20000000000 */
[----:B------:R-:W-:-:S02]  /*11140*/  R2UR UR16, R130 ;  /* 0x00000000821072ca */ /* 0x000fc400000e0000 */
[----:B------:R1:W-:Y:S01]  /*11150*/  UTCHMMA.2CTA gdesc[UR22], gdesc[UR6], tmem[UR11], tmem[UR24], idesc[UR25], UPT ;  /* 0x00ff1806160075ea */ /* 0x0003e2000ba0000b */
[----:B------:R-:W-:Y:S01]  /*11160*/  R2UR UR8, R2 ;  /* 0x00000000020872ca */ /* 0x000fe200000e0000 */
[C---:B------:R-:W-:Y:S01]  /*11170*/  VIADD R2, R0.reuse, 0x300 ;  /* 0x0000030000027836 */ /* 0x040fe20000000000 */
[----:B------:R-:W-:Y:S01]  /*11180*/  R2UR UR17, R131 ;  /* 0x00000000831172ca */ /* 0x000fe200000e0000 */
[----:B------:R-:W-:Y:S01]  /*11190*/  VIADD R0, R0, 0x380 ;  /* 0x0000038000007836 */ /* 0x000fe20000000000 */
[----:B------:R-:W-:Y:S02]  /*111a0*/  R2UR UR14, R128 ;  /* 0x00000000800e72ca */ /* 0x000fe400000e0000 */
[----:B------:R-:W-:Y:S02]  /*111b0*/  R2UR UR15, R129 ;  /* 0x00000000810f72ca */ /* 0x000fe400000e0000 */
[----:B-1----:R-:W-:Y:S01]  /*111c0*/  R2UR UR6, R2 ;  /* 0x00000000020672ca */ /* 0x002fe200000e0000 */
[----:B------:R-:W-:Y:S01]  /*111d0*/  IMAD.MOV.U32 R2, RZ, RZ, 0x100 ;  /* 0x00000100ff027424 */ /* 0x000fe200078e00ff */
[----:B------:R-:W-:Y:S01]  /*111e0*/  UMOV UR22, 0x0 ;  /* 0x0000000000167882 */ /* 0x000fe20000000000 */
[----:B------:R-:W-:-:S02]  /*111f0*/  UMOV UR23, 0x8410010 ;  /* 0x0841001000177882 */ /* 0x000fc40000000000 */
[----:B------:R1:W-:Y:S02]  /*11200*/  UTCHMMA.2CTA gdesc[UR20], gdesc[UR4], tmem[UR10], tmem[UR22], idesc[UR23], UPT ;  /* 0x00ff1604140075ea */ /* 0x0003e4000ba0000a */
[----:B-1----:R-:W-:Y:S01]  /*11210*/  R2UR UR10, R2 ;  /* 0x00000000020a72ca */ /* 0x002fe200000e0000 */
[----:B------:R-:W-:Y:S01]  /*11220*/  @P1 VIADD R2, R3, 0x70 ;  /* 0x0000007003021836 */ /* 0x000fe20000000000 */
[----:B------:R-:W-:Y:S01]  /*11230*/  R2UR UR4, R0 ;  /* 0x00000000000472ca */ /* 0x000fe200000e0000 */
[----:B------:R-:W-:Y:S01]  /*11240*/  UMOV UR20, 0x0 ;  /* 0x0000000000147882 */ /* 0x000fe20000000000 */
[----:B------:R-:W-:Y:S01]  /*11250*/  @P1 LOP3.LUT R0, R25, 0xffff, RZ, 0xc0, !PT ;  /* 0x0000ffff19001812 */ /* 0x000fe200078ec0ff */
[----:B------:R-:W-:Y:S02]  /*11260*/  UMOV UR21, 0x8410010 ;  /* 0x0841001000157882 */ /* 0x000fe40000000000 */
[----:B------:R1:W-:Y:S02]  /*11270*/  UTCHMMA.2CTA gdesc[UR18], gdesc[UR8], tmem[UR12], tmem[UR20], idesc[UR21], UPT ;  /* 0x00ff1408120075ea */ /* 0x0003e4000ba0000c */
[----:B-1----:R-:W-:Y:S01]  /*11280*/  @P1 R2UR UR9, R2 ;  /* 0x00000000020912ca */ /* 0x002fe200000e0000 */
[----:B------:R-:W-:Y:S01]  /*11290*/  UMOV UR18, 0x0 ;  /* 0x0000000000127882 */ /* 0x000fe20000000000 */
[----:B------:R-:W-:Y:S01]  /*112a0*/  @P1 R2UR UR8, R0 ;  /* 0x00000000000812ca */ /* 0x000fe200000e0000 */
[----:B------:R-:W-:Y:S01]  /*112b0*/  UMOV UR19, 0x8410010 ;  /* 0x0841001000137882 */ /* 0x000fe20000000000 */
[----:B------:R-:W-:Y:S01]  /*112c0*/  VIADD R2, R10, 0x1 ;  /* 0x000000010a027836 */ /* 0x000fe20000000000 */
[----:B------:R1:W-:Y:S01]  /*112d0*/  UTCHMMA.2CTA gdesc[UR16], gdesc[UR6], tmem[UR11], tmem[UR18], idesc[UR19], UPT ;  /* 0x00ff1206100075ea */ /* 0x0003e2000ba0000b */
[----:B------:R-:W-:-:S03]  /*112e0*/  VIADD R0, R9, 0x1 ;  /* 0x0000000109007836 */ /* 0x000fc60000000000 */
[----:B------:R-:W-:Y:S02]  /*112f0*/  ISETP.NE.AND P2, PT, R2, 0x2, PT ;  /* 0x000000020200780c */ /* 0x000fe40003f45270 */
[----:B------:R-:W-:Y:S02]  /*11300*/  ISETP.NE.AND P1, PT, R0, 0x2, PT ;  /* 0x000000020000780c */ /* 0x000fe40003f25270 */
[----:B------:R-:W-:Y:S02]  /*11310*/  SEL R4, RZ, 0x1, P2 ;  /* 0x00000001ff047807 */ /* 0x000fe40001000000 */
[----:B------:R-:W-:Y:S02]  /*11320*/  SEL R3, RZ, 0x1, P1 ;  /* 0x00000001ff037807 */ /* 0x000fe40000800000 */
[----:B------:R-:W-:Y:S02]  /*11330*/  LOP3.LUT R13, R13, R4, RZ, 0x3c, !PT ;  /* 0x000000040d0d7212 */ /* 0x000fe400078e3cff */
[----:B------:R-:W-:-:S02]  /*11340*/  LOP3.LUT R12, R12, R3, RZ, 0x3c, !PT ;  /* 0x000000030c0c7212 */ /* 0x000fc400078e3cff */
[----:B------:R-:W-:Y:S02]  /*11350*/  LOP3.LUT R4, R64, 0x1, RZ, 0x3c, !PT ;  /* 0x0000000140047812 */ /* 0x000fe400078e3cff */
[----:B------:R-:W-:Y:S02]  /*11360*/  LOP3.LUT R3, R62, 0x1, RZ, 0x3c, !PT ;  /* 0x000000013e037812 */ /* 0x000fe400078e3cff */
[----:B------:R-:W-:Y:S02]  /*11370*/  SEL R9, R2, RZ, P2 ;  /* 0x000000ff02097207 */ /* 0x000fe40001000000 */
[----:B------:R-:W-:Y:S01]  /*11380*/  SEL R8, R0, RZ, P1 ;  /* 0x000000ff00087207 */ /* 0x000fe20000800000 */
[----:B-1----:R-:W-:Y:S02]  /*11390*/  UIADD3 UR7, UPT, UPT, UR13, 0xc0, URZ ;  /* 0x000000c00d077890 */ /* 0x002fe4000fffe0ff */
[----:B------:R-:W-:Y:S01]  /*113a0*/  UIADD3 UR6, UPT, UPT, UR13, 0xa8, URZ ;  /* 0x000000a80d067890 */ /* 0x000fe2000fffe0ff */
[----:B------:R-:W-:Y:S01]  /*113b0*/  UMOV UR16, 0x0 ;  /* 0x0000000000107882 */ /* 0x000fe20000000000 */
[----:B------:R-:W-:Y:S01]  /*113c0*/  UMOV UR17, 0x8410010 ;  /* 0x0841001000117882 */ /* 0x000fe20000000000 */
[----:B------:R-:W-:Y:S01]  /*113d0*/  UMOV UR11, 0x3 ;  /* 0x00000003000b7882 */ /* 0x000fe20000000000 */
[----:B------:R1:W-:Y:S01]  /*113e0*/  UTCHMMA.2CTA gdesc[UR14], gdesc[UR4], tmem[UR10], tmem[UR16], idesc[UR17], UPT ;  /* 0x00ff10040e0075ea */ /* 0x0003e2000ba0000a */
[----:B------:R1:W-:Y:S02]  /*113f0*/  UTCBAR.2CTA.MULTICAST [UR9], URZ, UR8 ;  /* 0x000000ff090073e9 */ /* 0x0003e40008200808 */
[----:B------:R1:W-:Y:S02]  /*11400*/  UTCBAR.2CTA.MULTICAST [UR7], URZ, UR11 ;  /* 0x000000ff070073e9 */ /* 0x0003e4000820080b */
[----:B------:R1:W-:Y:S01]  /*11410*/  UTCBAR.2CTA.MULTICAST [UR6], URZ, UR11 ;  /* 0x000000ff060073e9 */ /* 0x0003e2000820080b */
[----:B------:R-:W-:Y:S05]  /*11420*/  @!P0 BRA `(.L_x_140) ;  /* 0x0000000c00048947 */ /* 0x000fea0003800000 */
[----:B------:R-:W-:Y:S02]  /*11430*/  SHF.L.U32 R2, R3, 0x1f, RZ ;  /* 0x0000001f03027819 */ /* 0x000fe400000006ff */
[----:B------:R-:W-:Y:S02]  /*11440*/  SHF.L.U32 R0, R4, 0x1f, RZ ;  /* 0x0000001f04007819 */ /* 0x000fe400000006ff */
[----:B------:R-:W2:Y:S02]  /*11450*/  SYNCS.PHASECHK.TRANS64.TRYWAIT P0, [UR13+0xa0], R2 ;  /* 0x0000a002ff0075a7 */ /* 0x000ea4000800110d */
[----:B--2---:R-:W-:Y:S05]  /*11460*/  @!P0 BRA `(.L_x_141) ;  /* 0x0000012800448947 */ /* 0x004fea0003800000 */
.L_x_354:
[----:B------:R-:W3:Y:S01]  /*11470*/  SYNCS.PHASECHK.TRANS64.TRYWAIT P0, [UR13+0xb8], R0 ;  /* 0x0000b800ff0075a7 */ /* 0x000ee2000800110d */
[----:B--2---:R-:W-:Y:S02]  /*11480*/  LEA R3, R9, UR13, 0x3 ;  /* 0x0000000d09037c11 */ /* 0x004fe4000f8e18ff */
[----:B------:R-:W-:Y:S01]  /*11490*/  SHF.L.U32 R2, R13, 0x1f, RZ ;  /* 0x0000001f0d027819 */ /* 0x000fe200000006ff */
[----:B---3--:R-:W-:Y:S06]  /*114a0*/  @!P0 BRA `(.L_x_142) ;  /* 0x0000012800508947 */ /* 0x008fec0003800000 */
.L_x_356:
        /* <DEDUP_REMOVED lines=8> */
.L_x_358:
[----:B------:R-:W-:Y:S01]  /*11530*/  VIADD R2, R0, 0x80 ;  /* 0x0000008000027836 */ /* 0x000fe20000000000 */
[----:B-1----:R-:W-:Y:S01]  /*11540*/  R2UR UR16, R126 ;  /* 0x000000007e1072ca */ /* 0x002fe200000e0000 */
[----:B------:R-:W-:Y:S01]  /*11550*/  UMOV UR18, 0x0 ;  /* 0x0000000000127882 */ /* 0x000fe20000000000 */
[----:B------:R-:W-:Y:S01]  /*11560*/  R2UR UR17, R127 ;  /* 0x000000007f1172ca */ /* 0x000fe200000e0000 */
[----:B------:R-:W-:Y:S01]  /*11570*/  UMOV UR19, 0x8410010 ;  /* 0x0841001000137882 */ /* 0x000fe20000000000 */
[----:B------:R-:W-:Y:S01]  /*11580*/  R2UR UR6, R0 ;  /* 0x00000000000672ca */ /* 0x000fe200000e0000 */
[----:B------:R-:W-:Y:S01]  /*11590*/  UMOV UR7, 0x40004040 ;  /* 0x4000404000077882 */ /* 0x000fe20000000000 */
[----:B------:R-:W-:Y:S01]  /*115a0*/  R2UR UR11, R4 ;  /* 0x00000000040b72ca */ /* 0x000fe200000e0000 */
[----:B------:R-:W-:Y:S01]  /*115b0*/  IMAD.MOV.U32 R4, RZ, RZ, 0x80 ;  /* 0x00000080ff047424 */ /* 0x000fe200078e00ff */
        /* <DEDUP_REMOVED lines=11> */
[----:B------:R1:W-:Y:S01]  /*11670*/  UTCHMMA.2CTA gdesc[UR16], gdesc[UR6], tmem[UR11], tmem[UR18], idesc[UR19], UPT ;  /* 0x00ff1206100075ea */ /* 0x0003e2000ba0000b */
        /* <DEDUP_REMOVED lines=58> */
.L_x_360:
        /* <DEDUP_REMOVED lines=8> */
.L_x_362:
        /* <DEDUP_REMOVED lines=25> */
[----:B------:R-:W-:Y:S01]  /*11c30*/  R2UR UR22, R120 ;  /* 0x00000000781672ca */ /* 0x000fe200000e0000 */
[----:B-1----:R-:W-:Y:S01]  /*11c40*/  IMAD.MOV.U32 R5, RZ, RZ, R63 ;  /* 0x000000ffff057224 */ /* 0x002fe200078e003f */
[----:B------:R-:W-:Y:S02]  /*11c50*/  R2UR UR23, R121 ;  /* 0x00000000791772ca */ /* 0x000fe400000e0000 */
[----:B------:R-:W-:Y:S02]  /*11c60*/  R2UR UR20, R118 ;  /* 0x00000000761472ca */ /* 0x000fe400000e0000 */
[----:B------:R-:W-:Y:S02]  /*11c70*/  R2UR UR21, R119 ;  /* 0x00000000771572ca */ /* 0x000fe400000e0000 */
[----:B--2---:R-:W-:Y:S01]  /*11c80*/  R2UR UR6, R2 ;  /* 0x00000000020672ca */ /* 0x004fe200000e0000 */
        /* <DEDUP_REMOVED lines=10> */
[----:B--2---:R-:W-:Y:S01]  /*11d30*/  UMOV UR24, 0x0 ;  /* 0x0000000000187882 */ /* 0x004fe20000000000 */
        /* <DEDUP_REMOVED lines=14> */
[----:B-1----:R-:W-:Y:S01]  /*11e20*/  R2UR UR10, R2 ;  /* 0x00000000020a72ca */ /* 0x002fe200000e0000 */
[----:B------:R-:W-:Y:S01]  /*11e30*/  @P0 VIADD R2, R3, 0x70 ;  /* 0x0000007003020836 */ /* 0x000fe20000000000 */
[----:B------:R-:W-:Y:S01]  /*11e40*/  R2UR UR4, R0 ;  /* 0x00000000000472ca */ /* 0x000fe200000e0000 */
[----:B------:R-:W-:Y:S01]  /*11e50*/  UMOV UR20, 0x0 ;  /* 0x0000000000147882 */ /* 0x000fe20000000000 */
[----:B------:R-:W-:Y:S01]  /*11e60*/  @P0 LOP3.LUT R0, R25, 0xffff, RZ, 0xc0, !PT ;  /* 0x0000ffff19000812 */ /* 0x000fe200078ec0ff */
[----:B------:R-:W-:-:S02]  /*11e70*/  UMOV UR21, 0x8410010 ;  /* 0x0841001000157882 */ /* 0x000fc40000000000 */
        /* <DEDUP_REMOVED lines=12> */
[----:B------:R-:W-:Y:S01]  /*11f40*/  LOP3.LUT R12, R12, R4, RZ, 0x3c, !PT ;  /* 0x000000040c0c7212 */ /* 0x000fe200078e3cff */
[----:B------:R-:W-:Y:S01]  /*11f50*/  IMAD.MOV.U32 R4, RZ, RZ, R64 ;  /* 0x000000ffff047224 */ /* 0x000fe200078e0040 */
[----:B------:R-:W-:Y:S01]  /*11f60*/  LOP3.LUT R13, R13, R3, RZ, 0x3c, !PT ;  /* 0x000000030d0d7212 */ /* 0x000fe200078e3cff */
[----:B------:R-:W-:Y:S01]  /*11f70*/  IMAD.MOV.U32 R3, RZ, RZ, R62 ;  /* 0x000000ffff037224 */ /* 0x000fe200078e003e */
[----:B------:R-:W-:-:S02]  /*11f80*/  SEL R8, R0, RZ, P1 ;  /* 0x000000ff00087207 */ /* 0x000fc40000800000 */
        /* <DEDUP_REMOVED lines=10> */
[----:B------:R-:W-:-:S02]  /*12030*/  NOP ;  /* 0x0000000000007918 */ /* 0x000fc40000000000 */
.L_x_140:
[----:B------:R-:W-:Y:S02]  /*12040*/  ELECT P0, URZ, PT ;  /* 0x0000000000ff782f */ /* 0x000fe40003800000 */
[----:B------:R-:W-:Y:S01]  /*12050*/  LOP3.LUT R106, R106, 0x1, RZ, 0x3c, !PT ;  /* 0x000000016a6a7812 */ /* 0x000fe200078e3cff */
[----:B-12---:R-:W-:Y:S01]  /*12060*/  UIADD3 UR9, UPT, UPT, UR13, 0x8, URZ ;  /* 0x000000080d097890 */ /* 0x006fe2000fffe0ff */
[----:B------:R-:W-:Y:S01]  /*12070*/  LOP3.LUT R108, R108, 0x1, RZ, 0x3c, !PT ;  /* 0x000000016c6c7812 */ /* 0x000fe200078e3cff */
[----:B------:R-:W-:Y:S01]  /*12080*/  UIADD3 UR8, UPT, UPT, UR13, 0x28, URZ ;  /* 0x000000280d087890 */ /* 0x000fe2000fffe0ff */
[----:B------:R-:W-:Y:S01]  /*12090*/  LOP3.LUT R109, R109, 0x1, RZ, 0x3c, !PT ;  /* 0x000000016d6d7812 */ /* 0x000fe200078e3cff */
[----:B------:R-:W-:Y:S01]  /*120a0*/  UIADD3 UR7, UPT, UPT, UR13, 0x38, URZ ;  /* 0x000000380d077890 */ /* 0x000fe2000fffe0ff */
[----:B------:R-:W-:Y:S02]  /*120b0*/  IMAD.MOV.U32 R60, RZ, RZ, R61 ;  /* 0x000000ffff3c7224 */ /* 0x000fe400078e003d */
[----:B------:R-:W-:-:S02]  /*120c0*/  IMAD.MOV.U32 R64, RZ, RZ, R4 ;  /* 0x000000ffff407224 */ /* 0x000fc400078e0004 */
[----:B------:R-:W-:Y:S01]  /*120d0*/  IMAD.MOV.U32 R63, RZ, RZ, R5 ;  /* 0x000000ffff3f7224 */ /* 0x000fe200078e0005 */
[----:B------:R-:W-:Y:S01]  /*120e0*/  @P0 LOP3.LUT R0, R25, 0xffff, RZ, 0xc0, !PT ;  /* 0x0000ffff19000812 */ /* 0x000fe200078ec0ff */
[----:B------:R-:W-:-:S03]  /*120f0*/  IMAD.MOV.U32 R62, RZ, RZ, R3 ;  /* 0x000000ffff3e7224 */ /* 0x000fc600078e0003 */
[----:B------:R-:W-:Y:S02]  /*12100*/  @P0 R2UR UR6, R0 ;  /* 0x00000000000602ca */ /* 0x000fe400000e0000 */
[----:B------:R-:W-:-:S11]  /*12110*/  ELECT P0, URZ, PT ;  /* 0x0000000000ff782f */ /* 0x000fd60003800000 */
[----:B------:R1:W-:Y:S02]  /*12120*/  UTCBAR.2CTA.MULTICAST [UR9], URZ, UR6 ;  /* 0x000000ff090073e9 */ /* 0x0003e40008200806 */
[----:B------:R-:W-:-:S04]  /*12130*/  @P0 LOP3.LUT R0, R25, 0xffff, RZ, 0xc0, !PT ;  /* 0x0000ffff19000812 */ /* 0x000fc800078ec0ff */
[----:B------:R-:W-:Y:S02]  /*12140*/  @P0 R2UR UR5, R0 ;  /* 0x00000000000502ca */ /* 0x000fe400000e0000 */
[----:B------:R-:W-:-:S11]  /*12150*/  ELECT P0, URZ, PT ;  /* 0x0000000000ff782f */ /* 0x000fd60003800000 */
[----:B------:R1:W-:Y:S02]  /*12160*/  UTCBAR.2CTA.MULTICAST [UR8], URZ, UR5 ;  /* 0x000000ff080073e9 */ /* 0x0003e40008200805 */
[----:B------:R-:W-:-:S04]  /*12170*/  @P0 LOP3.LUT R0, R25, 0xffff, RZ, 0xc0, !PT ;  /* 0x0000ffff19000812 */ /* 0x000fc800078ec0ff */
[----:B------:R-:W-:-:S13]  /*12180*/  @P0 R2UR UR4, R0 ;  /* 0x00000000000402ca */ /* 0x000fda00000e0000 */
[----:B------:R1:W-:Y:S01]  /*12190*/  UTCBAR.2CTA.MULTICAST [UR7], URZ, UR4 ;  /* 0x000000ff070073e9 */ /* 0x0003e20008200804 */
[----:B------:R-:W-:Y:S01]  /*121a0*/  NOP ;  /* 0x0000000000007918 */ /* 0x000fe20000000000 */
.L_x_102:
[----:B------:R-:W-:-:S04]  /*121b0*/  SHF.L.U32 R0, R107, 0x1f, RZ ;  /* 0x0000001f6b007819 */ /* 0x000fc800000006ff */
[----:B------:R-:W2:Y:S02]  /*121c0*/  SYNCS.PHASECHK.TRANS64.TRYWAIT P0, [UR13+0x190], R0 ;  /* 0x00019000ff0075a7 */ /* 0x000ea4000800110d */
[----:B--2---:R-:W-:Y:S05]  /*121d0*/  @!P0 BRA `(.L_x_146) ;  /* 0x0000011c007c8947 */ /* 0x004fea0003800000 */
.L_x_364:
[----:B------:R-:W3:Y:S01]  /*121e0*/  LDL R10, [R1+0x104] ;  /* 0x00010400010a7983 */ /* 0x000ee20000100800 */
[----:B------:R-:W-:Y:S01]  /*121f0*/  MOV R0, 0x400 ;  /* 0x0000040000007802 */ /* 0x000fe20000000f00 */
[----:B------:R-:W4:Y:S03]  /*12200*/  S2R R5, SR_CgaCtaId ;  /* 0x0000000000057919 */ /* 0x000f260000008800 */
[----:B----4-:R-:W-:-:S04]  /*12210*/  LEA R0, R5, R0, 0x18 ;  /* 0x0000000005007211 */ /* 0x010fc800078ec0ff */
[----:B-1----:R-:W-:-:S13]  /*12220*/  R2UR UR4, R0 ;  /* 0x00000000000472ca */ /* 0x002fda00000e0000 */
[----:B------:R-:W-:Y:S02]  /*12230*/  UMOV UR13, UR4 ;  /* 0x00000004000d7c82 */ /* 0x000fe40008000000 */
[----:B--2---:R-:W1:Y:S01]  /*12240*/  LDS.128 R4, [UR13+0x1a0] ;  /* 0x0001a00dff047984 */ /* 0x004e620008000c00 */
[----:B------:R2:W-:Y:S06]  /*12250*/  MEMBAR.ALL.CTA ;  /* 0x0000000000007992 */ /* 0x0005ec0000008000 */
[----:B--2---:R-:W2:Y:S01]  /*12260*/  FENCE.VIEW.ASYNC.S ;  /* 0x00000000000073c6 */ /* 0x004ea20000000000 */
[----:B-1----:R-:W-:-:S02]  /*12270*/  MOV R0, R4 ;  /* 0x0000000400007202 */ /* 0x002fc40000000f00 */
[----:B------:R-:W-:Y:S02]  /*12280*/  LOP3.LUT P1, RZ, R6, 0x1, RZ, 0xc0, !PT ;  /* 0x0000000106ff7812 */ /* 0x000fe4000782c0ff */
[----:B------:R-:W-:Y:S01]  /*12290*/  LOP3.LUT R107, R107, 0x1, RZ, 0x3c, !PT ;  /* 0x000000016b6b7812 */ /* 0x000fe200078e3cff */
[----:B---3--:R-:W-:-:S05]  /*122a0*/  IMAD.IADD R0, R10, 0x1, R0 ;  /* 0x000000010a007824 */ /* 0x008fca00078e0200 */
[----:B------:R-:W-:-:S04]  /*122b0*/  LEA.HI R2, R0, R0, RZ, 0x1 ;  /* 0x0000000000027211 */ /* 0x000fc800078f08ff */
[----:B------:R-:W-:-:S04]  /*122c0*/  LOP3.LUT R3, R2, 0xfffffffe, RZ, 0xc0, !PT ;  /* 0xfffffffe02037812 */ /* 0x000fc800078ec0ff */
[----:B------:R-:W-:-:S04]  /*122d0*/  ISETP.NE.AND P0, PT, R0, R3, PT ;  /* 0x000000030000720c */ /* 0x000fc80003f05270 */
[----:B------:R-:W-:Y:S02]  /*122e0*/  ISETP.LT.AND P0, PT, R0, RZ, P0 ;  /* 0x000000ff0000720c */ /* 0x000fe40000701270 */
[----:B------:R-:W-:Y:S01]  /*122f0*/  SHF.R.U32.HI R2, RZ, 0x1, R2 ;  /* 0x00000001ff027819 */ /* 0x000fe20000011602 */
[----:B------:R-:W-:-:S04]  /*12300*/  IMAD.MOV.U32 R10, RZ, RZ, 0x1 ;  /* 0x00000001ff0a7424 */ /* 0x000fc800078e00ff */
[----:B------:R-:W-:Y:S01]  /*12310*/  VIADD R0, R2, 0xffffffff ;  /* 0xffffffff02007836 */ /* 0x000fe20000000000 */
[----:B--2---:R1:W-:Y:S05]  /*12320*/  SYNCS.ARRIVE.TRANS64.RED.ART0 RZ, [R144+URZ], R10 ;  /* 0x0000000a90ff79a7 */ /* 0x0043ea00085004ff */
[----:B------:R-:W-:-:S04]  /*12330*/  @!P0 IMAD.MOV R0, RZ, RZ, R2 ;  /* 0x000000ffff008224 */ /* 0x000fc800078e0202 */
[----:B------:R-:W-:Y:S01]  /*12340*/  IMAD.IADD R0, R0, 0x1, R0 ;  /* 0x0000000100007824 */ /* 0x000fe200078e0200 */
[----:B------:R-:W-:Y:S06]  /*12350*/  @P1 BRA `(.L_x_147) ;  /* 0xffffff78001c1947 */ /* 0x000fec000383ffff */
[----:B------:R-:W2:Y:S02]  /*12360*/  LDL.LU R11, [R1+0x64] ;  /* 0x00006400010b7983 */ /* 0x000ea40000300800 */
[----:B--2---:R-:W-:-:S13]  /*12370*/  ISETP.NE.AND P0, PT, R11, RZ, PT ;  /* 0x000000ff0b00720c */ /* 0x004fda0003f05270 */
[----:B------:R-:W-:Y:S05]  /*12380*/  @P0 BRA `(.L_x_148) ;  /* 0x00000000003c0947 */ /* 0x000fea0003800000 */
[----:B------:R-:W-:Y:S02]  /*12390*/  VIADD R14, R14, 0x1 ;  /* 0x000000010e0e7836 */ /* 0x000fe40000000000 */
[----:B------:R-:W-:-:S03]  /*123a0*/  IMAD.U32 R4, R64, -0x80000000, RZ ;  /* 0x8000000040047824 */ /* 0x000fc600078e00ff */
[----:B------:R-:W-:-:S04]  /*123b0*/  ISETP.NE.AND P0, PT, R14, 0x2, PT ;  /* 0x000000020e00780c */ /* 0x000fc80003f05270 */
[----:B------:R-:W-:Y:S02]  /*123c0*/  SEL R2, RZ, 0x1, P0 ;  /* 0x00000001ff027807 */ /* 0x000fe40000000000 */
[----:B------:R-:W-:Y:S02]  /*123d0*/  SEL R14, R14, RZ, P0 ;  /* 0x000000ff0e0e7207 */ /* 0x000fe40000000000 */
[----:B------:R-:W-:Y:S02]  /*123e0*/  LOP3.LUT R2, R20, R2, RZ, 0x3c, !PT ;  /* 0x0000000214027212 */ /* 0x000fe400078e3cff */
[----:B------:R-:W-:-:S03]  /*123f0*/  LEA R14, R14, UR13, 0x3 ;  /* 0x0000000d0e0e7c11 */ /* 0x000fc6000f8e18ff */
[----:B------:R-:W-:-:S04]  /*12400*/  IMAD.U32 R2, R2, -0x80000000, RZ ;  /* 0x8000000002027824 */ /* 0x000fc800078e00ff */
[----:B------:R-:W2:Y:S02]  /*12410*/  SYNCS.PHASECHK.TRANS64.TRYWAIT P0, [R14+URZ+0x90], R2 ;  /* 0x000090020e0075a7 */ /* 0x000ea400080011ff */
[----:B--2---:R-:W-:Y:S05]  /*12420*/  @!P0 BRA `(.L_x_149) ;  /* 0x0000011c00088947 */ /* 0x004fea0003800000 */
.L_x_366:
[----:B------:R-:W3:Y:S01]  /*12430*/  SYNCS.PHASECHK.TRANS64.TRYWAIT P0, [UR13+0xb8], R4 ;  /* 0x0000b804ff0075a7 */ /* 0x000ee2000800110d */
[----:B------:R-:W-:Y:S01]  /*12440*/  SHF.L.U32 R2, R63, 0x1f, RZ ;  /* 0x0000001f3f027819 */ /* 0x000fe200000006ff */
[----:B---3--:R-:W-:Y:S06]  /*12450*/  @!P0 BRA `(.L_x_150) ;  /* 0x0000011c00148947 */ /* 0x008fec0003800000 */
.L_x_368:
[----:B------:R-:W4:Y:S02]  /*12460*/  SYNCS.PHASECHK.TRANS64.TRYWAIT P0, [UR13+0xc8], R2 ;  /* 0x0000c802ff0075a7 */ /* 0x000f24000800110d */
[----:B----4-:R-:W-:Y:S05]  /*12470*/  @!P0 BRA `(.L_x_151) ;  /* 0x0000011c00288947 */ /* 0x010fea0003800000 */
.L_x_148:
[----:B------:R-:W4:Y:S01]  /*12480*/  S2R R6, SR_CgaCtaId ;  /* 0x0000000000067919 */ /* 0x000f220000008800 */
[----:B------:R-:W-:Y:S01]  /*12490*/  ELECT P0, URZ, PT ;  /* 0x0000000000ff782f */ /* 0x000fe20003800000 */
[----:B--23--:R-:W-:Y:S02]  /*124a0*/  IMAD.U32 R0, RZ, RZ, UR13 ;  /* 0x0000000dff007e24 */ /* 0x00cfe4000f8e00ff */
[----:B------:R-:W-:Y:S01]  /*124b0*/  IMAD.MOV.U32 R4, RZ, RZ, 0x1 ;  /* 0x00000001ff047424 */ /* 0x000fe200078e00ff */
[----:B------:R-:W-:Y:S01]  /*124c0*/  UVIRTCOUNT.DEALLOC.SMPOOL 0x80 ;  /* 0x000000800000784c */ /* 0x000fe20000000000 */
[----:B------:R-:W-:-:S08]  /*124d0*/  VIADD R3, R0, 0x180 ;  /* 0x0000018000037836 */ /* 0x000fd00000000000 */
[----:B------:R-:W-:-:S04]  /*124e0*/  @P0 MOV R2, 0x40 ;  /* 0x0000004000020802 */ /* 0x000fc80000000f00 */
[C---:B----4-:R-:W-:Y:S02]  /*124f0*/  @P0 LEA R0, R6.reuse, R2, 0x18 ;  /* 0x0000000206000211 */ /* 0x050fe400078ec0ff */
[----:B------:R-:W-:-:S03]  /*12500*/  LOP3.LUT R5, R6, 0x1, RZ, 0x3c, !PT ;  /* 0x0000000106057812 */ /* 0x000fc600078e3cff */
[----:B------:R2:W-:Y:S01]  /*12510*/  @P0 STS.U8 [R0], R4 ;  /* 0x0000000400000388 */ /* 0x0005e20000000000 */
[----:B------:R-:W-:Y:S01]  /*12520*/  PRMT R2, R5, 0x654, R3 ;  /* 0x0000065405027816 */ /* 0x000fe20000000003 */
[----:B------:R-:W-:Y:S06]  /*12530*/  BAR.SYNC.DEFER_BLOCKING 0x2, 0x120 ;  /* 0x0084800000007b1d */ /* 0x000fec0000010000 */
[----:B------:R2:W-:Y:S01]  /*12540*/  SYNCS.ARRIVE.TRANS64.RED.ART0 RZ, [R2+URZ], R10 ;  /* 0x0000000a02ff79a7 */ /* 0x0005e200085004ff */
[----:B------:R-:W3:Y:S02]  /*12550*/  SYNCS.PHASECHK.TRANS64.TRYWAIT P0, [UR13+0x180], RZ ;  /* 0x000180ffff0075a7 */ /* 0x000ee4000800110d */
[----:B--23--:R-:W-:Y:S05]  /*12560*/  @!P0 BRA `(.L_x_152) ;  /* 0x0000011c00088947 */ /* 0x00cfea0003800000 */
.L_x_371:
[----:B------:R-:W3:Y:S01]  /*12570*/  LDL.LU R2, [R1+0x6c] ;  /* 0x00006c0001027983 */ /* 0x000ee20000300800 */
[----:B------:R-:W-:Y:S01]  /*12580*/  NOP ;  /* 0x0000000000007918 */ /* 0x000fe20000000000 */
[----:B------:R-:W4:Y:S01]  /*12590*/  S2R R3, SR_CgaCtaId ;  /* 0x0000000000037919 */ /* 0x000f220000008800 */
[----:B--2---:R-:W-:-:S04]  /*125a0*/  MOV R0, 0x50 ;  /* 0x0000005000007802 */ /* 0x004fc80000000f00 */
[----:B----4-:R-:W-:-:S05]  /*125b0*/  LEA R5, R3, R0, 0x18 ;  /* 0x0000000003057211 */ /* 0x010fca00078ec0ff */
[----:B------:R-:W2:Y:S01]  /*125c0*/  LDS R4, [R5] ;  /* 0x0000000005047984 */ /* 0x000ea20000000800 */
[----:B---3--:R-:W-:-:S04]  /*125d0*/  LOP3.LUT R0, R2, 0xffff, RZ, 0xc0, !PT ;  /* 0x0000ffff02007812 */ /* 0x008fc800078ec0ff */
[----:B------:R-:W-:Y:S01]  /*125e0*/  SHF.R.U32.HI R0, RZ, 0x5, R0 ;  /* 0x00000005ff007819 */ /* 0x000fe20000011600 */
[----:B------:R-:W-:-:S04]  /*125f0*/  IMAD.MOV.U32 R2, RZ, RZ, 0xffff ;  /* 0x0000ffffff027424 */ /* 0x000fc800078e00ff */
[----:B------:R-:W-:Y:S01]  /*12600*/  VIADD R3, R0, 0x10 ;  /* 0x0000001000037836 */ /* 0x000fe20000000000 */
[----:B------:R-:W-:-:S04]  /*12610*/  SHF.L.U32 R2, R2, R0, RZ ;  /* 0x0000000002027219 */ /* 0x000fc800000006ff */
[----:B------:R-:W-:-:S04]  /*12620*/  SHF.L.U32 R0, R10, R3, RZ ;  /* 0x000000030a007219 */ /* 0x000fc800000006ff */
[----:B------:R-:W-:-:S04]  /*12630*/  LOP3.LUT R2, R0, R2, RZ, 0xfc, !PT ;  /* 0x0000000200027212 */ /* 0x000fc800078efcff */
[C---:B------:R-:W-:Y:S02]  /*12640*/  LOP3.LUT R3, R2.reuse, 0xffff, RZ, 0xc0, !PT ;  /* 0x0000ffff02037812 */ /* 0x040fe400078ec0ff */
[----:B--2---:R-:W-:-:S04]  /*12650*/  LOP3.LUT R0, R2, 0xffff, R4, 0x80, !PT ;  /* 0x0000ffff02007812 */ /* 0x004fc800078e8004 */
[----:B------:R-:W-:-:S13]  /*12660*/  ISETP.NE.AND P0, PT, R0, R3, PT ;  /* 0x000000030000720c */ /* 0x000fda0003f05270 */
[----:B------:R-:W-:Y:S05]  /*12670*/  @P0 BRA `(.L_x_153) ;  /* 0x0000000000500947 */ /* 0x000fea0003800000 */
[----:B------:R-:W-:Y:S02]  /*12680*/  SHF.R.U32.HI R0, RZ, 0x10, R4 ;  /* 0x00000010ff007819 */ /* 0x000fe40000011604 */
[----:B------:R-:W-:-:S04]  /*12690*/  SHF.R.U32.HI R3, RZ, 0x10, R2 ;  /* 0x00000010ff037819 */ /* 0x000fc80000011602 */
[----:B------:R-:W-:-:S04]  /*126a0*/  LOP3.LUT R0, R0, R3, RZ, 0xc0, !PT ;  /* 0x0000000300007212 */ /* 0x000fc800078ec0ff */
[----:B------:R-:W-:-:S13]  /*126b0*/  ISETP.NE.AND P0, PT, R0, R3, PT ;  /* 0x000000030000720c */ /* 0x000fda0003f05270 */
[----:B------:R-:W-:Y:S05]  /*126c0*/  @P0 BRA `(.L_x_154) ;  /* 0x0000000000300947 */ /* 0x000fea0003800000 */
[----:B------:R-:W-:Y:S01]  /*126d0*/  R2UR UR4, R2 ;  /* 0x00000000020472ca */ /* 0x000fe200000e0000 */
[----:B------:R-:W2:Y:S01]  /*126e0*/  S2R R3, SR_LANEID ;  /* 0x0000000000037919 */ /* 0x000ea20000000000 */
[----:B------:R-:W-:-:S06]  /*126f0*/  VOTE.ANY R0, PT, PT ;  /* 0x0000000000007806 */ /* 0x000fcc00038e0100 */
[----:B------:R-:W2:Y:S05]  /*12700*/  FLO.U32 R0, R0 ;  /* 0x0000000000007300 */ /* 0x000eaa00000e0000 */
[----:B------:R-:W-:-:S06]  /*12710*/  ULOP3.LUT UR4, URZ, UR4, URZ, 0x33, !UPT ;  /* 0x00000004ff047292 */ /* 0x000fcc000f8e33ff */
[----:B------:R-:W-:-:S04]  /*12720*/  IMAD.U32 R2, RZ, RZ, UR4 ;  /* 0x00000004ff027e24 */ /* 0x000fc8000f8e00ff */
[----:B------:R-:W3:Y:S02]  /*12730*/  REDUX UR5, R2 ;  /* 0x00000000020573c4 */ /* 0x000ee40000000000 */
[----:B------:R4:W-:Y:S01]  /*12740*/  UTCATOMSWS.AND URZ, UR4 ;  /* 0x0000000400ff79e3 */ /* 0x0009e20008000000 */
[----:B--2---:R-:W-:Y:S01]  /*12750*/  ISETP.EQ.U32.AND P0, PT, R0, R3, PT ;  /* 0x000000030000720c */ /* 0x004fe20003f02070 */
[----:B---3--:R-:W-:-:S12]  /*12760*/  IMAD.U32 R0, RZ, RZ, UR5 ;  /* 0x00000005ff007e24 */ /* 0x008fd8000f8e00ff */
[----:B------:R4:W-:Y:S01]  /*12770*/  @P0 ATOMS.AND RZ, [R5], R0 ;  /* 0x0000000005ff038c */ /* 0x0009e20002800000 */
[----:B------:R-:W-:Y:S05]  /*12780*/  BRA `(.L_x_155) ;  /* 0x0000000000147947 */ /* 0x000fea0003800000 */
.L_x_154:
[----:B------:R-:W-:Y:S02]  /*12790*/  MOV R2, 0x127b0 ;  /* 0x000127b000027802 */ /* 0x000fe40000000f00 */
[----:B-1----:R-:W-:Y:S05]  /*127a0*/  CALL.REL.NOINC `($__internal_0_$__cuda_sm10x_tcgen05_guardrail_trap_col_being_dealloced_not_returned_by_alloc) ;  /* 0x0000012400807944 */ /* 0x002fea0003c00000 */
[----:B------:R-:W-:Y:S05]  /*127b0*/  BRA `(.L_x_155) ;  /* 0x0000000000087947 */ /* 0x000fea0003800000 */
.L_x_153:
[----:B------:R-:W-:Y:S02]  /*127c0*/  MOV R2, 0x127e0 ;  /* 0x000127e000027802 */ /* 0x000fe40000000f00 */
[----:B-1----:R-:W-:Y:S05]  /*127d0*/  CALL.REL.NOINC `($__internal_2_$__cuda_sm10x_tcgen05_guardrail_trap_unallocated_columns_being_dealloced) ;  /* 0x00000124008c7944 */ /* 0x002fea0003c00000 */
.L_x_155:
[----:B----4-:R-:W-:Y:S01]  /*127e0*/  UMOV UR4, 0x20 ;  /* 0x0000002000047882 */ /* 0x010fe20000000000 */
[----:B------:R-:W-:Y:S01]  /*127f0*/  NOP ;  /* 0x0000000000007918 */ /* 0x000fe20000000000 */
[----:B------:R-:W-:-:S04]  /*12800*/  UIADD3 UR4, UPT, UPT, -UR4, 0x100000, URZ ;  /* 0x0010000004047890 */ /* 0x000fc8000fffe1ff */
[----:B------:R-:W-:Y:S02]  /*12810*/  USHF.L.U32 UR5, UR4, 0xb, URZ ;  /* 0x0000000b04057899 */ /* 0x000fe400080006ff */
[----:B------:R-:W-:Y:S01]  /*12820*/  USHF.L.U32 UR4, UR4, 0x1, URZ ;  /* 0x0000000104047899 */ /* 0x000fe200080006ff */
[----:B------:R-:W-:Y:S01]  /*12830*/  ELECT P0, URZ, PT ;  /* 0x0000000000ff782f */ /* 0x000fe20003800000 */
[----:B------:R-:W2:Y:S10]  /*12840*/  FENCE.VIEW.ASYNC.S ;  /* 0x00000000000073c6 */ /* 0x000eb40000000000 */
[----:B--2---:R2:W3:Y:S01]  /*12850*/  SYNCS.EXCH.64 URZ, [UR13+0x180], UR4 ;  /* 0x000180040dff75b2 */ /* 0x0044e20008000100 */
[----:B------:R-:W-:Y:S01]  /*12860*/  NOP ;  /* 0x0000000000007918 */ /* 0x000fe20000000000 */
.L_x_91:
[----:B------:R-:W4:Y:S01]  /*12870*/  S2R R0, SR_TID.X ;  /* 0x0000000000007919 */ /* 0x000f220000002100 */
[----:B------:R-:W-:Y:S01]  /*12880*/  NOP ;  /* 0x0000000000007918 */ /* 0x000fe20000000000 */
[----:B----4-:R-:W-:-:S04]  /*12890*/  SHF.R.U32.HI R0, RZ, 0x5, R0 ;  /* 0x00000005ff007819 */ /* 0x010fc80000011600 */
[----:B------:R-:W-:-:S13]  /*128a0*/  ISETP.GT.U32.AND P0, PT, R0, 0x3, PT ;  /* 0x000000030000780c */ /* 0x000fda0003f04070 */
[----:B------:R-:W-:Y:S05]  /*128b0*/  @P0 BRA `(.L_x_156) ;  /* 0x000000b400e80947 */ /* 0x000fea0003800000 */
[----:B------:R-:W-:Y:S01]  /*128c0*/  NOP ;  /* 0x0000000000007918 */ /* 0x000fe20000000000 */
[----:B-1----:R-:W1:Y:S01]  /*128d0*/  S2R R12, SR_CTAID.X ;  /* 0x00000000000c7919 */ /* 0x002e620000002500 */
[----:B------:R-:W4:Y:S01]  /*128e0*/  S2R R7, SR_TID.X ;  /* 0x0000000000077919 */ /* 0x000f220000002100 */
[----:B------:R-:W5:Y:S01]  /*128f0*/  S2R R5, SR_TID.X ;  /* 0x0000000000057919 */ /* 0x000f620000002100 */
[----:B------:R-:W-:-:S05]  /*12900*/  CS2R.32 R3, SR_CgaSize ;  /* 0x0000000000037805 */ /* 0x000fca0000008a00 */
[----:B------:R-:W-:-:S06]  /*12910*/  IMAD R3, R3, -0xa0, RZ ;  /* 0xffffff6003037824 */ /* 0x000fcc00078e02ff */
[----:B------:R-:W2:Y:S01]  /*12920*/  LDC R3, c[0x0][R3+0x2b0] ;  /* 0x0000ac0003037b82 */ /* 0x000ea20000000800 */
[----:B------:R-:W3:Y:S01]  /*12930*/  S2R R6, SR_CgaCtaId ;  /* 0x0000000000067919 */ /* 0x000ee20000008800 */
[----:B------:R-:W-:Y:S01]  /*12940*/  MOV R9, 0x400 ;  /* 0x0000040000097802 */ /* 0x000fe20000000f00 */
[----:B------:R-:W3:Y:S01]  /*12950*/  LDL.LU R0, [R1+0x118] ;  /* 0x0001180001007983 */ /* 0x000ee20000300800 */
[----:B------:R-:W-:-:S05]  /*12960*/  CS2R.32 R11, SR_CgaSize ;  /* 0x00000000000b7805 */ /* 0x000fca0000008a00 */
[----:B------:R-:W-:-:S06]  /*12970*/  IMAD R11, R11, -0xa0, RZ ;  /* 0xffffff600b0b7824 */ /* 0x000fcc00078e02ff */
[----:B------:R-:W3:Y:S08]  /*12980*/  LDC R11, c[0x0][R11+0x2a0] ;  /* 0x0000a8000b0b7b82 */ /* 0x000ef00000000800 */
[----:B------:R-:W3:Y:S01]  /*12990*/  LDC R10, c[0x0][0x398] ;  /* 0x0000e600ff0a7b82 */ /* 0x000ee20000000800 */
[----:B-1----:R-:W-:Y:S01]  /*129a0*/  I2FP.F32.U32 R2, R12 ;  /* 0x0000000c00027245 */ /* 0x002fe20000201000 */
[----:B------:R1:W-:Y:S01]  /*129b0*/  STL [R1+0x118], R12 ;  /* 0x0001180c01007387 */ /* 0x0003e20000100800 */
[----:B----4-:R-:W-:-:S03]  /*129c0*/  IMAD.SHL.U32 R4, R7, 0x80, RZ ;  /* 0x0000008007047824 */ /* 0x010fc600078e00ff */
[----:B--2---:R-:W-:Y:S01]  /*129d0*/  FMUL R2, R3, R2 ;  /* 0x0000000203027220 */ /* 0x004fe20000400000 */
[----:B-----5:R-:W-:-:S03]  /*129e0*/  LOP3.LUT R8, R5, 0x1f, RZ, 0xc0, !PT ;  /* 0x0000001f05087812 */ /* 0x020fc600078ec0ff */
[----:B------:R2:W4:Y:S01]  /*129f0*/  F2I.U32.TRUNC.NTZ R3, R2 ;  /* 0x0000000200037305 */ /* 0x000522000020f000 */
[----:B------:R-:W-:Y:S02]  /*12a00*/  LOP3.LUT R4, R4, 0x1000, RZ, 0xc0, !PT ;  /* 0x0000100004047812 */ /* 0x000fe400078ec0ff */
[C---:B------:R-:W-:Y:S01]  /*12a10*/  LOP3.LUT R5, R7.reuse, 0x40, RZ, 0xc0, !PT ;  /* 0x0000004007057812 */ /* 0x040fe200078ec0ff */
[----:B------:R-:W-:Y:S01]  /*12a20*/  IMAD.U32 R7, R7, 0x10000, RZ ;  /* 0x0001000007077824 */ /* 0x000fe200078e00ff */
[----:B---3--:R-:W-:Y:S02]  /*12a30*/  LEA R9, R6, R9, 0x18 ;  /* 0x0000000906097211 */ /* 0x008fe400078ec0ff */
[----:B------:R-:W-:Y:S02]  /*12a40*/  SHF.R.U32.HI R5, RZ, 0x6, R5 ;  /* 0x00000006ff057819 */ /* 0x000fe40000011605 */
[----:B------:R-:W-:Y:S01]  /*12a50*/  LOP3.LUT R7, R7, 0x200000, RZ, 0xc0, !PT ;  /* 0x0020000007077812 */ /* 0x000fe200078ec0ff */
[----:B--2---:R-:W-:-:S02]  /*12a60*/  IMAD R2, R8, 0x80, R4 ;  /* 0x0000008008027824 */ /* 0x004fc400078e0204 */
[----:B----4-:R-:W-:Y:S02]  /*12a70*/  IMAD.MOV R6, RZ, RZ, -R3 ;  /* 0x000000ffff067224 */ /* 0x010fe400078e0a03 */
[C---:B------:R-:W-:Y:S02]  /*12a80*/  IMAD R2, R5.reuse, 0x2000, R2 ;  /* 0x0000200005027824 */ /* 0x040fe400078e0202 */
[----:B------:R-:W-:Y:S02]  /*12a90*/  IMAD R8, R5, 0x400000, R7 ;  /* 0x0040000005087824 */ /* 0x000fe400078e0207 */
[----:B------:R-:W-:Y:S02]  /*12aa0*/  IMAD.IADD R2, R9, 0x1, R2 ;  /* 0x0000000109027824 */ /* 0x000fe400078e0202 */
[----:B------:R-:W-:Y:S02]  /*12ab0*/  IMAD R11, R11, R6, R12 ;  /* 0x000000060b0b7224 */ /* 0x000fe400078e020c */
[----:B------:R-:W-:-:S02]  /*12ac0*/  VIADD R3, R2, 0x34800 ;  /* 0x0003480002037836 */ /* 0x000fc40000000000 */
[C---:B------:R-:W-:Y:S01]  /*12ad0*/  VIADD R4, R2.reuse, 0x34810 ;  /* 0x0003481002047836 */ /* 0x040fe20000000000 */
[----:B------:R2:W-:Y:S01]  /*12ae0*/  STL [R1+0x114], R11 ;  /* 0x0001140b01007387 */ /* 0x0005e20000100800 */
[C---:B------:R-:W-:Y:S01]  /*12af0*/  VIADD R5, R2.reuse, 0x34820 ;  /* 0x0003482002057836 */ /* 0x040fe20000000000 */
[----:B------:R-:W-:Y:S02]  /*12b00*/  SHF.R.U32.HI R7, RZ, 0x3, R3 ;  /* 0x00000003ff077819 */ /* 0x000fe40000011603 */
[----:B------:R-:W-:Y:S02]  /*12b10*/  SHF.R.U32.HI R8, RZ, 0x3, R4 ;  /* 0x00000003ff087819 */ /* 0x000fe40000011604 */
[----:B------:R-:W-:Y:S01]  /*12b20*/  LOP3.LUT R7, R3, 0x70, R7, 0x78, !PT ;  /* 0x0000007003077812 */ /* 0x000fe200078e7807 */
[----:B------:R-:W-:Y:S01]  /*12b30*/  VIADD R3, R2, 0x34830 ;  /* 0x0003483002037836 */ /* 0x000fe20000000000 */
[----:B------:R-:W-:Y:S02]  /*12b40*/  LOP3.LUT R4, R4, 0x70, R8, 0x78, !PT ;  /* 0x0000007004047812 */ /* 0x000fe400078e7808 */
[----:B------:R-:W-:Y:S01]  /*12b50*/  SHF.R.U32.HI R6, RZ, 0x3, R5 ;  /* 0x00000003ff067819 */ /* 0x000fe20000011605 */
[----:B------:R3:W-:Y:S03]  /*12b60*/  STL [R1+0xf4], R7 ;  /* 0x0000f40701007387 */ /* 0x0007e60000100800 */
[----:B------:R-:W-:Y:S01]  /*12b70*/  LOP3.LUT R5, R5, 0x70, R6, 0x78, !PT ;  /* 0x0000007005057812 */ /* 0x000fe200078e7806 */
[----:B------:R4:W-:Y:S04]  /*12b80*/  STL [R1+0xf0], R4 ;  /* 0x0000f00401007387 */ /* 0x0009e80000100800 */
[----:B-1----:R-:W5:Y:S04]  /*12b90*/  LDL R12, [R1+0xfc] ;  /* 0x0000fc00010c7983 */ /* 0x002f680000100800 */
[----:B------:R1:W-:Y:S01]  /*12ba0*/  STL [R1+0xec], R5 ;  /* 0x0000ec0501007387 */ /* 0x0003e20000100800 */
[----:B--2---:R-:W-:-:S02]  /*12bb0*/  IMAD.MOV R11, RZ, RZ, -R10 ;  /* 0x000000ffff0b7224 */ /* 0x004fc400078e0a0a */
[----:B---3--:R-:W-:Y:S02]  /*12bc0*/  VIADD R7, R10, 0xffffffff ;  /* 0xffffffff0a077836 */ /* 0x008fe40000000000 */
[----:B----4-:R-:W-:-:S03]  /*12bd0*/  VIADD R4, R2, 0x34840 ;  /* 0x0003484002047836 */ /* 0x010fc60000000000 */
[----:B------:R-:W-:Y:S02]  /*12be0*/  SHF.R.S32.HI R8, RZ, 0x1f, R7 ;  /* 0x0000001fff087819 */ /* 0x000fe40000011407 */
[----:B-1----:R-:W-:Y:S02]  /*12bf0*/  SHF.R.U32.HI R5, RZ, 0x3, R3 ;  /* 0x00000003ff057819 */ /* 0x002fe40000011603 */
[----:B------:R-:W-:Y:S02]  /*12c00*/  SHF.R.U32.HI R6, RZ, 0x3, R4 ;  /* 0x00000003ff067819 */ /* 0x000fe40000011604 */
[----:B------:R-:W-:Y:S02]  /*12c10*/  LOP3.LUT R3, R3, 0x70, R5, 0x78, !PT ;  /* 0x0000007003037812 */ /* 0x000fe400078e7805 */
[----:B------:R-:W-:-:S03]  /*12c20*/  LOP3.LUT R4, R4, 0x70, R6, 0x78, !PT ;  /* 0x0000007004047812 */ /* 0x000fc600078e7806 */
[----:B------:R1:W-:Y:S01]  /*12c30*/  STL [R1+0xe8], R3 ;  /* 0x0000e80301007387 */ /* 0x0003e20000100800 */
[----:B------:R-:W-:Y:S01]  /*12c40*/  SHF.R.S32.HI R5, RZ, 0x1f, R11 ;  /* 0x0000001fff057819 */ /* 0x000fe2000001140b */
[----:B------:R-:W-:Y:S01]  /*12c50*/  BAR.SYNC.DEFER_BLOCKING 0x2, 0x120 ;  /* 0x0084800000007b1d */ /* 0x000fe20000010000 */
[----:B------:R-:W-:Y:S02]  /*12c60*/  ISETP.GT.AND P0, PT, R10, RZ, PT ;  /* 0x000000ff0a00720c */ /* 0x000fe40003f04270 */
[----:B------:R-:W-:-:S03]  /*12c70*/  LEA.HI R5, R5, -R10, RZ, 0x7 ;  /* 0x8000000a05057211 */ /* 0x000fc600078f38ff */
[----:B------:R2:W-:Y:S01]  /*12c80*/  STL [R1+0xe4], R4 ;  /* 0x0000e40401007387 */ /* 0x0005e20000100800 */
[----:B------:R-:W-:Y:S02]  /*12c90*/  SHF.R.S32.HI R5, RZ, 0x7, R5 ;  /* 0x00000007ff057819 */ /* 0x000fe40000011405 */
[----:B-1----:R-:W-:-:S04]  /*12ca0*/  LEA.HI R3, R8, R7, RZ, 0x7 ;  /* 0x0000000708037211 */ /* 0x002fc800078f38ff */
[----:B------:R-:W-:Y:S01]  /*12cb0*/  LEA.HI.SX32 R11, R3, 0x1, 0x19 ;  /* 0x00000001030b7811 */ /* 0x000fe200078fcaff */
[C---:B------:R-:W-:Y:S02]  /*12cc0*/  VIADD R3, R2.reuse, 0x34850 ;  /* 0x0003485002037836 */ /* 0x040fe40000000000 */
[C---:B--2---:R-:W-:Y:S02]  /*12cd0*/  VIADD R4, R2.reuse, 0x34860 ;  /* 0x0003486002047836 */ /* 0x044fe40000000000 */
[----:B------:R-:W-:Y:S01]  /*12ce0*/  VIADD R2, R2, 0x34870 ;  /* 0x0003487002027836 */ /* 0x000fe20000000000 */
[----:B------:R-:W-:Y:S02]  /*12cf0*/  SHF.R.U32.HI R6, RZ, 0x3, R3 ;  /* 0x00000003ff067819 */ /* 0x000fe40000011603 */
[----:B------:R-:W-:Y:S02]  /*12d00*/  SHF.R.U32.HI R7, RZ, 0x3, R4 ;  /* 0x00000003ff077819 */ /* 0x000fe40000011604 */
[----:B------:R-:W-:Y:S01]  /*12d10*/  SHF.R.U32.HI R8, RZ, 0x3, R2 ;  /* 0x00000003ff087819 */ /* 0x000fe20000011602 */
[----:B------:R-:W-:Y:S01]  /*12d20*/  IMAD.MOV R5, RZ, RZ, -R5 ;  /* 0x000000ffff057224 */ /* 0x000fe200078e0a05 */
[----:B------:R-:W-:-:S02]  /*12d30*/  LOP3.LUT R6, R3, 0x70, R6, 0x78, !PT ;  /* 0x0000007003067812 */ /* 0x000fc400078e7806 */
[----:B------:R-:W-:Y:S02]  /*12d40*/  LOP3.LUT R4, R4, 0x70, R7, 0x78, !PT ;  /* 0x0000007004047812 */ /* 0x000fe400078e7807 */
[----:B------:R-:W-:Y:S01]  /*12d50*/  LOP3.LUT R3, R2, 0x70, R8, 0x78, !PT ;  /* 0x0000007002037812 */ /* 0x000fe200078e7808 */
[----:B------:R-:W-:Y:S01]  /*12d60*/  @!P0 IMAD.MOV.U32 R11, RZ, RZ, R5 ;  /* 0x000000ffff0b8224 */ /* 0x000fe200078e0005 */
[----:B------:R-:W-:Y:S01]  /*12d70*/  STL [R1+0xe0], R6 ;  /* 0x0000e00601007387 */ /* 0x000fe20000100800 */
[----:B------:R-:W-:-:S03]  /*12d80*/  IMAD.MOV.U32 R2, RZ, RZ, 0x1 ;  /* 0x00000001ff027424 */ /* 0x000fc600078e00ff */
[----:B------:R-:W-:Y:S04]  /*12d90*/  STL [R1+0xdc], R4 ;  /* 0x0000dc0401007387 */ /* 0x000fe80000100800 */
[----:B------:R1:W-:Y:S04]  /*12da0*/  STL [R1+0xd8], R3 ;  /* 0x0000d80301007387 */ /* 0x0003e80000100800 */
[----:B------:R-:W-:Y:S04]  /*12db0*/  STL [R1+0x10c], RZ ;  /* 0x00010cff01007387 */ /* 0x000fe80000100800 */
[----:B------:R-:W-:Y:S04]  /*12dc0*/  STL [R1+0x110], R11 ;  /* 0x0001100b01007387 */ /* 0x000fe80000100800 */
[----:B------:R2:W-:Y:S04]  /*12dd0*/  STL [R1+0xbc], R2 ;  /* 0x0000bc0201007387 */ /* 0x0005e80000100800 */
[----:B------:R3:W-:Y:S01]  /*12de0*/  STL [R1+0x20], RZ ;  /* 0x000020ff01007387 */ /* 0x0007e20000100800 */
[----:B-1----:R-:W-:-:S02]  /*12df0*/  IMAD.MOV.U32 R3, RZ, RZ, 0x1 ;  /* 0x00000001ff037424 */ /* 0x002fc400078e00ff */
[----:B--2---:R-:W-:-:S03]  /*12e00*/  VIADD R2, R9, 0xa0 ;  /* 0x000000a009027836 */ /* 0x004fc60000000000 */
[----:B------:R3:W-:Y:S01]  /*12e10*/  STL [R1+0xd0], R3 ;  /* 0x0000d00301007387 */ /* 0x0007e20000100800 */
[----:B------:R-:W-:Y:S02]  /*12e20*/  CS2R R90, SRZ ;  /* 0x00000000005a7805 */ /* 0x000fe4000001ff00 */
[----:B------:R-:W-:Y:S02]  /*12e30*/  LOP3.LUT R0, R0, 0x7ffffffe, RZ, 0xc0, !PT ;  /* 0x7ffffffe00007812 */ /* 0x000fe400078ec0ff */
[----:B-----5:R-:W-:-:S05]  /*12e40*/  PRMT R2, R12, 0x654, R2 ;  /* 0x000006540c027816 */ /* 0x020fca0000000002 */
[----:B------:R3:W-:Y:S02]  /*12e50*/  STL [R1+0xd4], R2 ;  /* 0x0000d40201007387 */ /* 0x0007e40000100800 */
.L_x_181:
[----:B---3--:R-:W2:Y:S04]  /*12e60*/  LDL R3, [R1+0x114] ;  /* 0x0001140001037983 */ /* 0x008ea80000100800 */
[----:B------:R-:W3:Y:S04]  /*12e70*/  LDL R9, [R1+0x104] ;  /* 0x0001040001097983 */ /* 0x000ee80000100800 */
[----:B------:R-:W4:Y:S01]  /*12e80*/  LDL R11, [R1+0x110] ;  /* 0x00011000010b7983 */ /* 0x000f220000100800 */
[----:B------:R-:W1:Y:S01]  /*12e90*/  S2R R88, SR_CgaCtaId ;  /* 0x0000000000587919 */ /* 0x000e620000008800 */
[----:B------:R-:W-:Y:S01]  /*12ea0*/  MOV R2, 0x400 ;  /* 0x0000040000027802 */ /* 0x000fe20000000f00 */
[----:B------:R-:W-:Y:S01]  /*12eb0*/  IMAD.U32 R6, R90, -0x80000000, RZ ;  /* 0x800000005a067824 */ /* 0x000fe200078e00ff */
[----:B------:R-:W5:Y:S08]  /*12ec0*/  LDC R7, c[0x0][0x398] ;  /* 0x0000e600ff077b82 */ /* 0x000f700000000800 */
[----:B------:R-:W5:Y:S01]  /*12ed0*/  LDC R8, c[0x0][0x380] ;  /* 0x0000e000ff087b82 */ /* 0x000f620000000800 */
[----:B-1----:R-:W-:-:S05]  /*12ee0*/  LEA R88, R88, R2, 0x18 ;  /* 0x0000000258587211 */ /* 0x002fca00078ec0ff */
[----:B------:R-:W-:-:S04]  /*12ef0*/  IMAD R37, R91, 0x8, R88 ;  /* 0x000000085b257824 */ /* 0x000fc800078e0258 */
[----:B------:R-:W1:Y:S01]  /*12f00*/  SYNCS.PHASECHK.TRANS64.TRYWAIT P0, [R37+URZ+0x80], R6 ;  /* 0x00008006250075a7 */ /* 0x000e6200080011ff */
[----:B------:R-:W5:Y:S02]  /*12f10*/  S2R R10, SR_TID.X ;  /* 0x00000000000a7919 */ /* 0x000f640000002100 */
[----:B-----5:R-:W-:Y:S01]  /*12f20*/  IMAD.IADD R4, R7, 0x1, -R8 ;  /* 0x0000000107047824 */ /* 0x020fe200078e0a08 */
[----:B------:R-:W5:Y:S01]  /*12f30*/  S2R R52, SR_TID.X ;  /* 0x0000000000347919 */ /* 0x000f620000002100 */
[----:B------:R-:W-:Y:S02]  /*12f40*/  LOP3.LUT R10, R10, 0x3f, RZ, 0xc0, !PT ;  /* 0x0000003f0a0a7812 */ /* 0x000fe400078ec0ff */
[----:B-----5:R-:W-:Y:S01]  /*12f50*/  LOP3.LUT R52, R52, 0x40, RZ, 0xc0, !PT ;  /* 0x0000004034347812 */ /* 0x020fe200078ec0ff */
[----:B--2---:R-:W-:-:S05]  /*12f60*/  IMAD.IADD R0, R3, 0x1, R0 ;  /* 0x0000000103007824 */ /* 0x004fca00078e0200 */
[----:B------:R-:W-:-:S04]  /*12f70*/  LEA.HI R2, R0, R0, RZ, 0x1 ;  /* 0x0000000000027211 */ /* 0x000fc800078f08ff */
[----:B------:R-:W-:-:S04]  /*12f80*/  LOP3.LUT R3, R2, 0xfffffffe, RZ, 0xc0, !PT ;  /* 0xfffffffe02037812 */ /* 0x000fc800078ec0ff */
[----:B------:R-:W-:-:S04]  /*12f90*/  ISETP.NE.AND P1, PT, R0, R3, PT ;  /* 0x000000030000720c */ /* 0x000fc80003f25270 */
[----:B------:R-:W-:Y:S02]  /*12fa0*/  ISETP.LT.AND P1, PT, R0, RZ, P1 ;  /* 0x000000ff0000720c */ /* 0x000fe40000f21270 */
[----:B------:R-:W-:-:S05]  /*12fb0*/  SHF.R.U32.HI R0, RZ, 0x1, R2 ;  /* 0x00000001ff007819 */ /* 0x000fca0000011602 */
[----:B------:R-:W-:-:S06]  /*12fc0*/  VIADD R5, R0, 0xffffffff ;  /* 0xffffffff00057836 */ /* 0x000fcc0000000000 */
[----:B------:R-:W-:-:S04]  /*12fd0*/  @!P1 IMAD.MOV R5, RZ, RZ, R0 ;  /* 0x000000ffff059224 */ /* 0x000fc800078e0200 */
[----:B------:R-:W-:-:S05]  /*12fe0*/  IMAD R36, R5, 0x80, R4 ;  /* 0x0000008005247824 */ /* 0x000fca00078e0204 */
[C---:B------:R-:W-:Y:S01]  /*12ff0*/  IADD3 R0, PT, PT, -R36.reuse, -0x80, RZ ;  /* 0xffffff8024007810 */ /* 0x040fe20007ffe1ff */
[----:B------:R-:W-:-:S03]  /*13000*/  VIADD R2, R36, 0x80 ;  /* 0x0000008024027836 */ /* 0x000fc60000000000 */
[----:B------:R-:W-:Y:S01]  /*13010*/  SHF.R.S32.HI R0, RZ, 0x1f, R0 ;  /* 0x0000001fff007819 */ /* 0x000fe20000011400 */
[----:B------:R-:W-:Y:S01]  /*13020*/  VIADD R3, R36, 0x7f ;  /* 0x0000007f24037836 */ /* 0x000fe20000000000 */
[----:B------:R-:W-:Y:S02]  /*13030*/  ISETP.GT.AND P1, PT, R2, RZ, PT ;  /* 0x000000ff0200720c */ /* 0x000fe40003f24270 */
[----:B------:R-:W-:Y:S02]  /*13040*/  LEA.HI R0, R0, -R2, RZ, 0x7 ;  /* 0x8000000200007211 */ /* 0x000fe400078f38ff */
[----:B------:R-:W-:Y:S02]  /*13050*/  SHF.R.S32.HI R4, RZ, 0x1f, R3 ;  /* 0x0000001fff047819 */ /* 0x000fe40000011403 */
[----:B------:R-:W-:Y:S02]  /*13060*/  SHF.R.S32.HI R2, RZ, 0x7, R0 ;  /* 0x00000007ff027819 */ /* 0x000fe40000011400 */
[----:B------:R-:W-:-:S03]  /*13070*/  LEA.HI R3, R4, R3, RZ, 0x7 ;  /* 0x0000000304037211 */ /* 0x000fc600078f38ff */
[----:B------:R-:W-:Y:S01]  /*13080*/  IMAD.MOV R2, RZ, RZ, -R2 ;  /* 0x000000ffff027224 */ /* 0x000fe200078e0a02 */
[----:B------:R-:W-:-:S03]  /*13090*/  LEA.HI.SX32 R0, R3, 0x1, 0x19 ;  /* 0x0000000103007811 */ /* 0x000fc600078fcaff */
[----:B------:R-:W-:Y:S02]  /*130a0*/  @!P1 IMAD.MOV.U32 R0, RZ, RZ, R2 ;  /* 0x000000ffff009224 */ /* 0x000fe400078e0002 */
[----:B---3--:R-:W-:-:S03]  /*130b0*/  IMAD R2, R9, 0x40, R10 ;  /* 0x0000004009027824 */ /* 0x008fc600078e020a */
[----:B----4-:R-:W-:Y:S01]  /*130c0*/  VIMNMX R0, PT, PT, R11, R0, PT ;  /* 0x000000000b007248 */ /* 0x010fe20003fe0100 */
[----:B------:R-:W-:-:S04]  /*130d0*/  IMAD R3, R5, 0x80, R2 ;  /* 0x0000008005037824 */ /* 0x000fc800078e0202 */
[----:B------:R2:W-:Y:S04]  /*130e0*/  STL [R1+0x100], R0 ;  /* 0x0001000001007387 */ /* 0x0005e80000100800 */
[----:B------:R3:W-:Y:S01]  /*130f0*/  STL [R1+0xf8], R3 ;  /* 0x0000f80301007387 */ /* 0x0007e20000100800 */
[----:B------:R-:W-:-:S05]  /*13100*/  VIADD R53, R0, 0xffffffff ;  /* 0xffffffff00357836 */ /* 0x000fca0000000000 */
[----:B--2---:R-:W-:-:S05]  /*13110*/  VIMNMX R0, PT, PT, RZ, R53, !PT ;  /* 0x00000035ff007248 */ /* 0x004fca0007fe0100 */
[----:B------:R-:W-:-:S05]  /*13120*/  IMAD R0, R0, -0x80, R7 ;  /* 0xffffff8000007824 */ /* 0x000fca00078e0207 */
[----:B------:R-:W-:Y:S01]  /*13130*/  IADD3 R2, PT, PT, R0, -R8, R3 ;  /* 0x8000000800027210 */ /* 0x000fe20007ffe003 */
[----:B-1----:R-:W-:Y:S06]  /*13140*/  @!P0 BRA `(.L_x_157) ;  /* 0x0000011000288947 */ /* 0x002fec0003800000 */
.L_x_373:
[----:B---3--:R-:W2:Y:S01]  /*13150*/  S2R R3, SR_TID.X ;  /* 0x0000000000037919 */ /* 0x008ea20000002100 */
[----:B------:R-:W-:Y:S02]  /*13160*/  VIADDMNMX R0, R2, 0x1, R0, PT ;  /* 0x0000000102007846 */ /* 0x000fe40003800100 */
[C---:B------:R-:W-:Y:S02]  /*13170*/  LOP3.LUT R164, R52.reuse, 0x1, RZ, 0xfc, !PT ;  /* 0x0000000134a47812 */ /* 0x040fe400078efcff */
[C---:B------:R-:W-:Y:S02]  /*13180*/  LOP3.LUT R46, R52.reuse, 0x6, RZ, 0xfc, !PT ;  /* 0x00000006342e7812 */ /* 0x040fe400078efcff */
[C---:B------:R-:W-:Y:S02]  /*13190*/  LOP3.LUT R163, R52.reuse, 0x2, RZ, 0xfc, !PT ;  /* 0x0000000234a37812 */ /* 0x040fe400078efcff */
[C---:B------:R-:W-:Y:S01]  /*131a0*/  LOP3.LUT R47, R52.reuse, 0x7, RZ, 0xfc, !PT ;  /* 0x00000007342f7812 */ /* 0x040fe200078efcff */
[----:B------:R3:W-:Y:S01]  /*131b0*/  STL [R1], R46 ;  /* 0x0000002e01007387 */ /* 0x0007e20000100800 */
[----:B------:R-:W-:-:S02]  /*131c0*/  ISETP.GE.AND P3, PT, R52, R0, PT ;  /* 0x000000003400720c */ /* 0x000fc40003f66270 */
[C---:B------:R-:W-:Y:S01]  /*131d0*/  LOP3.LUT R162, R52.reuse, 0x3, RZ, 0xfc, !PT ;  /* 0x0000000334a27812 */ /* 0x040fe200078efcff */
[----:B------:R4:W-:Y:S01]  /*131e0*/  STL [R1+0x4], R47 ;  /* 0x0000042f01007387 */ /* 0x0009e20000100800 */
[----:B------:R-:W-:Y:S02]  /*131f0*/  LOP3.LUT R44, R52, 0x8, RZ, 0xfc, !PT ;  /* 0x00000008342c7812 */ /* 0x000fe400078efcff */
[-C--:B------:R-:W-:Y:S02]  /*13200*/  ISETP.GE.AND P2, PT, R164, R0.reuse, PT ;  /* 0x00000000a400720c */ /* 0x080fe40003f46270 */
[----:B------:R-:W-:Y:S01]  /*13210*/  ISETP.GE.AND P4, PT, R46, R0, PT ;  /* 0x000000002e00720c */ /* 0x000fe20003f86270 */
[----:B------:R5:W-:Y:S01]  /*13220*/  STL [R1+0x8], R44 ;  /* 0x0000082c01007387 */ /* 0x000be20000100800 */
[C---:B------:R-:W-:Y:S02]  /*13230*/  LOP3.LUT R161, R52.reuse, 0x4, RZ, 0xfc, !PT ;  /* 0x0000000434a17812 */ /* 0x040fe400078efcff */
[----:B------:R-:W-:-:S02]  /*13240*/  LOP3.LUT R45, R52, 0x9, RZ, 0xfc, !PT ;  /* 0x00000009342d7812 */ /* 0x000fc400078efcff */
[-C--:B------:R-:W-:Y:S02]  /*13250*/  ISETP.GE.AND P1, PT, R163, R0.reuse, PT ;  /* 0x00000000a300720c */ /* 0x080fe40003f26270 */
[C---:B------:R-:W-:Y:S01]  /*13260*/  LOP3.LUT R165, R52.reuse, 0x5, RZ, 0xfc, !PT ;  /* 0x0000000534a57812 */ /* 0x040fe200078efcff */
[----:B------:R1:W-:Y:S01]  /*13270*/  STL [R1+0xc], R45 ;  /* 0x00000c2d01007387 */ /* 0x0003e20000100800 */
[----:B------:R-:W-:Y:S02]  /*13280*/  LOP3.LUT R42, R52, 0xa, RZ, 0xfc, !PT ;  /* 0x0000000a342a7812 */ /* 0x000fe400078efcff */
[----:B------:R-:W-:Y:S01]  /*13290*/  ISETP.GE.AND P0, PT, R162, R0, PT ;  /* 0x00000000a200720c */ /* 0x000fe20003f06270 */
[C---:B--2---:R-:W-:Y:S01]  /*132a0*/  IMAD.U32 R72, R3.reuse, 0x10000, RZ ;  /* 0x0001000003487824 */ /* 0x044fe200078e00ff */
[----:B------:R-:W-:Y:S01]  /*132b0*/  LOP3.LUT R3, R3, 0x40, RZ, 0xc0, !PT ;  /* 0x0000004003037812 */ /* 0x000fe200078ec0ff */
[----:B------:R2:W-:Y:S01]  /*132c0*/  STL [R1+0x10], R42 ;  /* 0x0000102a01007387 */ /* 0x0005e20000100800 */
[----:B------:R-:W-:-:S02]  /*132d0*/  LOP3.LUT R43, R52, 0xb, RZ, 0xfc, !PT ;  /* 0x0000000b342b7812 */ /* 0x000fc400078efcff */
[----:B------:R-:W-:Y:S02]  /*132e0*/  LOP3.LUT R72, R72, 0x200000, RZ, 0xc0, !PT ;  /* 0x0020000048487812 */ /* 0x000fe400078ec0ff */
[----:B------:R-:W-:Y:S01]  /*132f0*/  SHF.R.U32.HI R3, RZ, 0x6, R3 ;  /* 0x00000006ff037819 */ /* 0x000fe20000011603 */
[----:B------:R1:W-:Y:S01]  /*13300*/  STL [R1+0x14], R43 ;  /* 0x0000142b01007387 */ /* 0x0003e20000100800 */
[-C--:B------:R-:W-:Y:S02]  /*13310*/  ISETP.GE.AND P6, PT, R161, R0.reuse, PT ;  /* 0x00000000a100720c */ /* 0x080fe40003fc6270 */
[C---:B------:R-:W-:Y:S01]  /*13320*/  LOP3.LUT R40, R52.reuse, 0xc, RZ, 0xfc, !PT ;  /* 0x0000000c34287812 */ /* 0x040fe200078efcff */
[----:B------:R-:W-:Y:S01]  /*13330*/  IMAD R3, R3, 0x400000, R72 ;  /* 0x0040000003037824 */ /* 0x000fe200078e0248 */
[----:B------:R-:W-:Y:S02]  /*13340*/  ISETP.GE.AND P5, PT, R165, R0, PT ;  /* 0x00000000a500720c */ /* 0x000fe40003fa6270 */
[----:B------:R-:W-:Y:S01]  /*13350*/  LOP3.LUT R41, R52, 0xd, RZ, 0xfc, !PT ;  /* 0x0000000d34297812 */ /* 0x000fe200078efcff */
[----:B------:R1:W-:Y:S01]  /*13360*/  STL [R1+0x1c], R40 ;  /* 0x00001c2801007387 */ /* 0x0003e20000100800 */
[----:B------:R-:W-:-:S02]  /*13370*/  R2UR UR4, R3 ;  /* 0x00000000030472ca */ /* 0x000fc400000e0000 */
[C---:B------:R-:W-:Y:S01]  /*13380*/  LOP3.LUT R38, R52.reuse, 0xe, RZ, 0xfc, !PT ;  /* 0x0000000e34267812 */ /* 0x040fe200078efcff */
[----:B------:R1:W-:Y:S01]  /*13390*/  STL [R1+0x24], R41 ;  /* 0x0000242901007387 */ /* 0x0003e20000100800 */
[C---:B------:R-:W-:Y:S02]  /*133a0*/  LOP3.LUT R39, R52.reuse, 0xf, RZ, 0xfc, !PT ;  /* 0x0000000f34277812 */ /* 0x040fe400078efcff */
[C---:B------:R-:W-:Y:S01]  /*133b0*/  LOP3.LUT R48, R52.reuse, 0x10, RZ, 0xfc, !PT ;  /* 0x0000001034307812 */ /* 0x040fe200078efcff */
[----:B------:R1:W-:Y:S01]  /*133c0*/  STL [R1+0x2c], R38 ;  /* 0x00002c2601007387 */ /* 0x0003e20000100800 */
[C---:B------:R-:W-:Y:S02]  /*133d0*/  LOP3.LUT R49, R52.reuse, 0x11, RZ, 0xfc, !PT ;  /* 0x0000001134317812 */ /* 0x040fe400078efcff */
[C---:B------:R-:W-:Y:S01]  /*133e0*/  LOP3.LUT R50, R52.reuse, 0x12, RZ, 0xfc, !PT ;  /* 0x0000001234327812 */ /* 0x040fe200078efcff */
[----:B------:R1:W-:Y:S01]  /*133f0*/  STL [R1+0x30], R39 ;  /* 0x0000302701007387 */ /* 0x0003e20000100800 */
[----:B------:R-:W-:-:S02]  /*13400*/  LOP3.LUT R51, R52, 0x13, RZ, 0xfc, !PT ;  /* 0x0000001334337812 */ /* 0x000fc400078efcff */
[C---:B------:R-:W-:Y:S01]  /*13410*/  LOP3.LUT R54, R52.reuse, 0x14, RZ, 0xfc, !PT ;  /* 0x0000001434367812 */ /* 0x040fe200078efcff */
[----:B-1----:R-:W3:Y:S01]  /*13420*/  LDTM.x32 R4, tmem[UR4] ;  /* 0x00000004000479ee */ /* 0x002ee200082c0000 */
        /* <DEDUP_REMOVED lines=17> */
[----:B---3--:R-:W-:Y:S01]  /*13540*/  SEL R46, R4, 0xff800000, !P3 ;  /* 0xff800000042e7807 */ /* 0x008fe20005800000 */
[----:B------:R3:W-:Y:S01]  /*13550*/  STL [R1+0x4c], R56 ;  /* 0x00004c3801007387 */ /* 0x0007e20000100800 */
[-C--:B------:R-:W-:Y:S02]  /*13560*/  ISETP.GE.AND P3, PT, R47, R0.reuse, PT ;  /* 0x000000002f00720c */ /* 0x080fe40003f66270 */
[----:B----4-:R-:W-:Y:S01]  /*13570*/  SEL R47, R5, 0xff800000, !P2 ;  /* 0xff800000052f7807 */ /* 0x010fe20005000000 */
[----:B------:R4:W-:Y:S01]  /*13580*/  STL [R1+0x54], R57 ;  /* 0x0000543901007387 */ /* 0x0009e20000100800 */
[-C--:B------:R-:W-:Y:S02]  /*13590*/  ISETP.GE.AND P2, PT, R44, R0.reuse, PT ;  /* 0x000000002c00720c */ /* 0x080fe40003f46270 */
[----:B-----5:R-:W-:Y:S01]  /*135a0*/  SEL R44, R6, 0xff800000, !P1 ;  /* 0xff800000062c7807 */ /* 0x020fe20004800000 */
[----:B------:R5:W-:Y:S01]  /*135b0*/  STL [R1+0x58], R58 ;  /* 0x0000583a01007387 */ /* 0x000be20000100800 */
[----:B------:R-:W-:-:S02]  /*135c0*/  ISETP.GE.AND P1, PT, R45, R0, PT ;  /* 0x000000002d00720c */ /* 0x000fc40003f26270 */
[----:B------:R-:W-:Y:S01]  /*135d0*/  SEL R45, R7, 0xff800000, !P0 ;  /* 0xff800000072d7807 */ /* 0x000fe20004000000 */
[----:B------:R1:W-:Y:S01]  /*135e0*/  STL [R1+0x94], R59 ;  /* 0x0000943b01007387 */ /* 0x0003e20000100800 */
[-C--:B------:R-:W-:Y:S02]  /*135f0*/  ISETP.GE.AND P0, PT, R42, R0.reuse, PT ;  /* 0x000000002a00720c */ /* 0x080fe40003f06270 */
[----:B--2---:R-:W-:Y:S01]  /*13600*/  SEL R42, R8, 0xff800000, !P6 ;  /* 0xff800000082a7807 */ /* 0x004fe20007000000 */
[----:B------:R2:W-:Y:S01]  /*13610*/  STL [R1+0x9c], R60 ;  /* 0x00009c3c01007387 */ /* 0x0005e20000100800 */
[-C--:B------:R-:W-:Y:S02]  /*13620*/  ISETP.GE.AND P6, PT, R43, R0.reuse, PT ;  /* 0x000000002b00720c */ /* 0x080fe40003fc6270 */
[----:B------:R-:W-:Y:S01]  /*13630*/  SEL R43, R9, 0xff800000, !P5 ;  /* 0xff800000092b7807 */ /* 0x000fe20006800000 */
[----:B------:R2:W-:Y:S01]  /*13640*/  STL [R1+0xa4], R61 ;  /* 0x0000a43d01007387 */ /* 0x0005e20000100800 */
[----:B------:R-:W-:-:S02]  /*13650*/  ISETP.GE.AND P5, PT, R40, R0, PT ;  /* 0x000000002800720c */ /* 0x000fc40003fa6270 */
[----:B------:R-:W-:Y:S01]  /*13660*/  SEL R40, R10, 0xff800000, !P4 ;  /* 0xff8000000a287807 */ /* 0x000fe20006000000 */
[----:B------:R2:W-:Y:S01]  /*13670*/  STL [R1+0xac], R62 ;  /* 0x0000ac3e01007387 */ /* 0x0005e20000100800 */
[-C--:B------:R-:W-:Y:S02]  /*13680*/  ISETP.GE.AND P4, PT, R41, R0.reuse, PT ;  /* 0x000000002900720c */ /* 0x080fe40003f86270 */
[----:B------:R-:W-:Y:S01]  /*13690*/  SEL R41, R11, 0xff800000, !P3 ;  /* 0xff8000000b297807 */ /* 0x000fe20005800000 */
        /* <DEDUP_REMOVED lines=8> */
[----:B-1----:R-:W-:Y:S02]  /*13720*/  SEL R48, R14, 0xff800000, !P0 ;  /* 0xff8000000e307807 */ /* 0x002fe40004000000 */
[-C--:B------:R-:W-:Y:S02]  /*13730*/  ISETP.GE.AND P0, PT, R49, R0.reuse, PT ;  /* 0x000000003100720c */ /* 0x080fe40003f06270 */
[----:B------:R-:W-:Y:S02]  /*13740*/  SEL R49, R15, 0xff800000, !P6 ;  /* 0xff8000000f317807 */ /* 0x000fe40007000000 */
[----:B------:R-:W-:-:S02]  /*13750*/  ISETP.GE.AND P6, PT, R50, R0, PT ;  /* 0x000000003200720c */ /* 0x000fc40003fc6270 */
[----:B------:R-:W-:Y:S02]  /*13760*/  SEL R50, R16, 0xff800000, !P5 ;  /* 0xff80000010327807 */ /* 0x000fe40006800000 */
[-C--:B------:R-:W-:Y:S02]  /*13770*/  ISETP.GE.AND P5, PT, R51, R0.reuse, PT ;  /* 0x000000003300720c */ /* 0x080fe40003fa6270 */
[----:B------:R-:W-:Y:S02]  /*13780*/  SEL R51, R17, 0xff800000, !P4 ;  /* 0xff80000011337807 */ /* 0x000fe40006000000 */
[-C--:B------:R-:W-:Y:S02]  /*13790*/  ISETP.GE.AND P4, PT, R54, R0.reuse, PT ;  /* 0x000000003600720c */ /* 0x080fe40003f86270 */
[----:B------:R-:W-:Y:S02]  /*137a0*/  SEL R54, R18, 0xff800000, !P3 ;  /* 0xff80000012367807 */ /* 0x000fe40005800000 */
[----:B------:R-:W-:-:S02]  /*137b0*/  ISETP.GE.AND P3, PT, R55, R0, PT ;  /* 0x000000003700720c */ /* 0x000fc40003f66270 */
[----:B------:R-:W-:Y:S02]  /*137c0*/  SEL R55, R19, 0xff800000, !P2 ;  /* 0xff80000013377807 */ /* 0x000fe40005000000 */
[-C--:B------:R-:W-:Y:S02]  /*137d0*/  ISETP.GE.AND P2, PT, R56, R0.reuse, PT ;  /* 0x000000003800720c */ /* 0x080fe40003f46270 */
[----:B---3--:R-:W-:Y:S02]  /*137e0*/  SEL R56, R20, 0xff800000, !P1 ;  /* 0xff80000014387807 */ /* 0x008fe40004800000 */
[-C--:B------:R-:W-:Y:S02]  /*137f0*/  ISETP.GE.AND P1, PT, R57, R0.reuse, PT ;  /* 0x000000003900720c */ /* 0x080fe40003f26270 */
[----:B----4-:R-:W-:Y:S02]  /*13800*/  SEL R57, R21, 0xff800000, !P0 ;  /* 0xff80000015397807 */ /* 0x010fe40004000000 */
[----:B------:R-:W-:-:S02]  /*13810*/  ISETP.GE.AND P0, PT, R58, R0, PT ;  /* 0x000000003a00720c */ /* 0x000fc40003f06270 */
[----:B-----5:R-:W-:Y:S02]  /*13820*/  SEL R58, R22, 0xff800000, !P6 ;  /* 0xff800000163a7807 */ /* 0x020fe40007000000 */
[-C--:B------:R-:W-:Y:S02]  /*13830*/  ISETP.GE.AND P6, PT, R59, R0.reuse, PT ;  /* 0x000000003b00720c */ /* 0x080fe40003fc6270 */
[----:B------:R-:W-:Y:S02]  /*13840*/  SEL R59, R23, 0xff800000, !P5 ;  /* 0xff800000173b7807 */ /* 0x000fe40006800000 */
[-C--:B------:R-:W-:Y:S02]  /*13850*/  ISETP.GE.AND P5, PT, R60, R0.reuse, PT ;  /* 0x000000003c00720c */ /* 0x080fe40003fa6270 */
[----:B--2---:R-:W-:Y:S02]  /*13860*/  SEL R60, R24, 0xff800000, !P4 ;  /* 0xff800000183c7807 */ /* 0x004fe40006000000 */
        /* <DEDUP_REMOVED lines=8> */
[----:B------:R-:W-:Y:S02]  /*138f0*/  ISETP.GE.AND P0, PT, R65, R0, PT ;  /* 0x000000004100720c */ /* 0x000fe40003f06270 */
[----:B------:R-:W-:Y:S02]  /*13900*/  SEL R65, R29, 0xff800000, !P6 ;  /* 0xff8000001d417807 */ /* 0x000fe40007000000 */
[----:B------:R-:W-:Y:S02]  /*13910*/  SEL R66, R30, 0xff800000, !P5 ;  /* 0xff8000001e427807 */ /* 0x000fe40006800000 */
[----:B------:R-:W-:Y:S02]  /*13920*/  SEL R67, R31, 0xff800000, !P4 ;  /* 0xff8000001f437807 */ /* 0x000fe40006000000 */
[----:B------:R-:W-:-:S02]  /*13930*/  SEL R68, R32, 0xff800000, !P3 ;  /* 0xff80000020447807 */ /* 0x000fc40005800000 */
[----:B------:R-:W-:Y:S02]  /*13940*/  SEL R69, R33, 0xff800000, !P2 ;  /* 0xff80000021457807 */ /* 0x000fe40005000000 */
[----:B------:R-:W-:Y:S02]  /*13950*/  SEL R70, R34, 0xff800000, !P1 ;  /* 0xff80000022467807 */ /* 0x000fe40004800000 */
[----:B------:R-:W-:Y:S02]  /*13960*/  SEL R71, R35, 0xff800000, !P0 ;  /* 0xff80000023477807 */ /* 0x000fe40004000000 */
[----:B------:R-:W1:Y:S01]  /*13970*/  LDTM.x32 R4, tmem[UR4+0x20] ;  /* 0x00002004000479ee */ /* 0x000e6200082c0000 */
[C---:B------:R-:W-:Y:S01]  /*13980*/  LOP3.LUT R79, R52.reuse, 0x20, RZ, 0xfc, !PT ;  /* 0x00000020344f7812 */ /* 0x040fe200078efcff */
[----:B------:R-:W-:Y:S01]  /*13990*/  NOP ;  /* 0x0000000000007918 */ /* 0x000fe20000000000 */
[C---:B------:R-:W-:Y:S02]  /*139a0*/  LOP3.LUT R78, R52.reuse, 0x21, RZ, 0xfc, !PT ;  /* 0x00000021344e7812 */ /* 0x040fe400078efcff */
[C---:B------:R-:W-:Y:S01]  /*139b0*/  LOP3.LUT R73, R52.reuse, 0x22, RZ, 0xfc, !PT ;  /* 0x0000002234497812 */ /* 0x040fe200078efcff */
[----:B------:R-:W-:Y:S01]  /*139c0*/  STL [R1+0x5c], R79 ;  /* 0x00005c4f01007387 */ /* 0x000fe20000100800 */
[----:B------:R-:W-:-:S02]  /*139d0*/  LOP3.LUT R72, R52, 0x23, RZ, 0xfc, !PT ;  /* 0x0000002334487812 */ /* 0x000fc400078efcff */
[C---:B------:R-:W-:Y:S01]  /*139e0*/  LOP3.LUT R74, R52.reuse, 0x28, RZ, 0xfc, !PT ;  /* 0x00000028344a7812 */ /* 0x040fe200078efcff */
[----:B------:R-:W-:Y:S01]  /*139f0*/  STL [R1+0x60], R78 ;  /* 0x0000604e01007387 */ /* 0x000fe20000100800 */
[C---:B------:R-:W-:Y:S02]  /*13a00*/  LOP3.LUT R75, R52.reuse, 0x29, RZ, 0xfc, !PT ;  /* 0x00000029344b7812 */ /* 0x040fe400078efcff */
[C---:B------:R-:W-:Y:S01]  /*13a10*/  LOP3.LUT R76, R52.reuse, 0x2a, RZ, 0xfc, !PT ;  /* 0x0000002a344c7812 */ /* 0x040fe200078efcff */
[----:B------:R1:W-:Y:S01]  /*13a20*/  STL [R1+0x64], R73 ;  /* 0x0000644901007387 */ /* 0x0003e20000100800 */
[C---:B------:R-:W-:Y:S02]  /*13a30*/  LOP3.LUT R77, R52.reuse, 0x2b, RZ, 0xfc, !PT ;  /* 0x0000002b344d7812 */ /* 0x040fe400078efcff */
[C---:B------:R-:W-:Y:S01]  /*13a40*/  LOP3.LUT R82, R52.reuse, 0x30, RZ, 0xfc, !PT ;  /* 0x0000003034527812 */ /* 0x040fe200078efcff */
[----:B------:R-:W-:Y:S01]  /*13a50*/  STL [R1+0x68], R72 ;  /* 0x0000684801007387 */ /* 0x000fe20000100800 */
[----:B------:R-:W-:-:S02]  /*13a60*/  LOP3.LUT R83, R52, 0x31, RZ, 0xfc, !PT ;  /* 0x0000003134537812 */ /* 0x000fc400078efcff */
[C---:B------:R-:W-:Y:S01]  /*13a70*/  LOP3.LUT R84, R52.reuse, 0x32, RZ, 0xfc, !PT ;  /* 0x0000003234547812 */ /* 0x040fe200078efcff */
[----:B------:R2:W-:Y:S01]  /*13a80*/  STL [R1+0x6c], R74 ;  /* 0x00006c4a01007387 */ /* 0x0005e20000100800 */
[C---:B------:R-:W-:Y:S02]  /*13a90*/  LOP3.LUT R85, R52.reuse, 0x33, RZ, 0xfc, !PT ;  /* 0x0000003334557812 */ /* 0x040fe400078efcff */
[----:B------:R-:W-:Y:S01]  /*13aa0*/  LOP3.LUT R94, R52, 0x38, RZ, 0xfc, !PT ;  /* 0x00000038345e7812 */ /* 0x000fe200078efcff */
[----:B------:R3:W-:Y:S01]  /*13ab0*/  STL [R1+0x70], R75 ;  /* 0x0000704b01007387 */ /* 0x0007e20000100800 */
[----:B------:R-:W-:Y:S02]  /*13ac0*/  ISETP.GE.AND P2, PT, R78, R0, PT ;  /* 0x000000004e00720c */ /* 0x000fe40003f46270 */
[C---:B------:R-:W-:Y:S01]  /*13ad0*/  LOP3.LUT R89, R52.reuse, 0x39, RZ, 0xfc, !PT ;  /* 0x0000003934597812 */ /* 0x040fe200078efcff */
[----:B------:R4:W-:Y:S01]  /*13ae0*/  STL [R1+0x74], R76 ;  /* 0x0000744c01007387 */ /* 0x0009e20000100800 */
[----:B------:R-:W-:-:S02]  /*13af0*/  LOP3.LUT R3, R52, 0x3a, RZ, 0xfc, !PT ;  /* 0x0000003a34037812 */ /* 0x000fc400078efcff */
[-C--:B------:R-:W-:Y:S01]  /*13b00*/  ISETP.GE.AND P1, PT, R73, R0.reuse, PT ;  /* 0x000000004900720c */ /* 0x080fe20003f26270 */
[----:B------:R5:W-:Y:S01]  /*13b10*/  STL [R1+0x78], R77 ;  /* 0x0000784d01007387 */ /* 0x000be20000100800 */
[----:B------:R-:W-:Y:S02]  /*13b20*/  LOP3.LUT R2, R52, 0x3b, RZ, 0xfc, !PT ;  /* 0x0000003b34027812 */ /* 0x000fe400078efcff */
[-C--:B------:R-:W-:Y:S01]  /*13b30*/  ISETP.GE.AND P0, PT, R72, R0.reuse, PT ;  /* 0x000000004800720c */ /* 0x080fe20003f06270 */
[----:B------:R4:W-:Y:S01]  /*13b40*/  STL [R1+0x7c], R82 ;  /* 0x00007c5201007387 */ /* 0x0009e20000100800 */
[----:B-1----:R-:W-:Y:S02]  /*13b50*/  SEL R73, R5, 0xff800000, !P2 ;  /* 0xff80000005497807 */ /* 0x002fe40005000000 */
[----:B------:R-:W-:Y:S01]  /*13b60*/  ISETP.GE.AND P2, PT, R74, R0, PT ;  /* 0x000000004a00720c */ /* 0x000fe20003f46270 */
[----:B------:R1:W-:Y:S01]  /*13b70*/  STL [R1+0x80], R83 ;  /* 0x0000805301007387 */ /* 0x0003e20000100800 */
[----:B------:R-:W-:-:S02]  /*13b80*/  LOP3.LUT R121, R52, 0x24, RZ, 0xfc, !PT ;  /* 0x0000002434797812 */ /* 0x000fc400078efcff */
[----:B------:R-:W-:Y:S01]  /*13b90*/  LOP3.LUT R146, R52, 0x25, RZ, 0xfc, !PT ;  /* 0x0000002534927812 */ /* 0x000fe200078efcff */
[----:B------:R1:W-:Y:S01]  /*13ba0*/  STL [R1+0x84], R84 ;  /* 0x0000845401007387 */ /* 0x0003e20000100800 */
[----:B--2---:R-:W-:Y:S02]  /*13bb0*/  SEL R74, R6, 0xff800000, !P1 ;  /* 0xff800000064a7807 */ /* 0x004fe40004800000 */
[-C--:B------:R-:W-:Y:S01]  /*13bc0*/  ISETP.GE.AND P1, PT, R75, R0.reuse, PT ;  /* 0x000000004b00720c */ /* 0x080fe20003f26270 */
[----:B------:R2:W-:Y:S01]  /*13bd0*/  STL [R1+0x88], R85 ;  /* 0x0000885501007387 */ /* 0x0005e20000100800 */
[----:B---3--:R-:W-:Y:S02]  /*13be0*/  SEL R75, R7, 0xff800000, !P0 ;  /* 0xff800000074b7807 */ /* 0x008fe40004000000 */
[----:B------:R-:W-:Y:S01]  /*13bf0*/  ISETP.GE.AND P3, PT, R79, R0, PT ;  /* 0x000000004f00720c */ /* 0x000fe20003f66270 */
[----:B------:R3:W-:Y:S01]  /*13c00*/  STL [R1+0x90], R94 ;  /* 0x0000905e01007387 */ /* 0x0007e20000100800 */
[----:B------:R-:W-:-:S02]  /*13c10*/  LOP3.LUT R147, R52, 0x26, RZ, 0xfc, !PT ;  /* 0x0000002634937812 */ /* 0x000fc400078efcff */
[----:B------:R-:W-:Y:S01]  /*13c20*/  LOP3.LUT R148, R52, 0x27, RZ, 0xfc, !PT ;  /* 0x0000002734947812 */ /* 0x000fe200078efcff */
[----:B------:R-:W-:Y:S01]  /*13c30*/  STL [R1+0x98], R89 ;  /* 0x0000985901007387 */ /* 0x000fe20000100800 */
[-C--:B------:R-:W-:Y:S02]  /*13c40*/  ISETP.GE.AND P6, PT, R121, R0.reuse, PT ;  /* 0x000000007900720c */ /* 0x080fe40003fc6270 */
[-C--:B------:R-:W-:Y:S01]  /*13c50*/  ISETP.GE.AND P5, PT, R146, R0.reuse, PT ;  /* 0x000000009200720c */ /* 0x080fe20003fa6270 */
[----:B------:R1:W-:Y:S01]  /*13c60*/  STL [R1+0xa0], R3 ;  /* 0x0000a00301007387 */ /* 0x0003e20000100800 */
[----:B------:R-:W-:Y:S02]  /*13c70*/  LOP3.LUT R150, R52, 0x2c, RZ, 0xfc, !PT ;  /* 0x0000002c34967812 */ /* 0x000fe400078efcff */
[----:B------:R-:W-:Y:S01]  /*13c80*/  SEL R72, R4, 0xff800000, !P3 ;  /* 0xff80000004487807 */ /* 0x000fe20005800000 */
[----:B------:R1:W-:Y:S01]  /*13c90*/  STL [R1+0xa8], R2 ;  /* 0x0000a80201007387 */ /* 0x0003e20000100800 */
[----:B------:R-:W-:-:S02]  /*13ca0*/  ISETP.GE.AND P0, PT, R76, R0, PT ;  /* 0x000000004c00720c */ /* 0x000fc40003f06270 */
[-C--:B------:R-:W-:Y:S01]  /*13cb0*/  ISETP.GE.AND P4, PT, R147, R0.reuse, PT ;  /* 0x000000009300720c */ /* 0x080fe20003f86270 */
[----:B------:R-:W3:Y:S01]  /*13cc0*/  LDL R7, [R1+0xfc] ;  /* 0x0000fc0001077983 */ /* 0x000ee20000100800 */
[----:B------:R-:W-:Y:S02]  /*13cd0*/  ISETP.GE.AND P3, PT, R148, R0, PT ;  /* 0x000000009400720c */ /* 0x000fe40003f66270 */
[----:B----4-:R-:W-:Y:S02]  /*13ce0*/  SEL R76, R8, 0xff800000, !P6 ;  /* 0xff800000084c7807 */ /* 0x010fe40007000000 */
[C---:B------:R-:W-:Y:S02]  /*13cf0*/  LOP3.LUT R152, R52.reuse, 0x2d, RZ, 0xfc, !PT ;  /* 0x0000002d34987812 */ /* 0x040fe400078efcff */
[C---:B------:R-:W-:Y:S02]  /*13d00*/  LOP3.LUT R149, R52.reuse, 0x2e, RZ, 0xfc, !PT ;  /* 0x0000002e34957812 */ /* 0x040fe400078efcff */
[----:B------:R-:W-:-:S02]  /*13d10*/  LOP3.LUT R151, R52, 0x2f, RZ, 0xfc, !PT ;  /* 0x0000002f34977812 */ /* 0x000fc400078efcff */
[-C--:B------:R-:W-:Y:S02]  /*13d20*/  ISETP.GE.AND P6, PT, R77, R0.reuse, PT ;  /* 0x000000004d00720c */ /* 0x080fe40003fc6270 */
[----:B------:R-:W-:Y:S02]  /*13d30*/  SEL R81, R13, 0xff800000, !P1 ;  /* 0xff8000000d517807 */ /* 0x000fe40004800000 */
[----:B-----5:R-:W-:Y:S02]  /*13d40*/  SEL R77, R9, 0xff800000, !P5 ;  /* 0xff800000094d7807 */ /* 0x020fe40006800000 */
[-C--:B------:R-:W-:Y:S02]  /*13d50*/  ISETP.GE.AND P1, PT, R82, R0.reuse, PT ;  /* 0x000000005200720c */ /* 0x080fe40003f26270 */
[----:B------:R-:W-:Y:S02]  /*13d60*/  ISETP.GE.AND P5, PT, R150, R0, PT ;  /* 0x000000009600720c */ /* 0x000fe40003fa6270 */
[----:B------:R-:W-:-:S02]  /*13d70*/  SEL R82, R14, 0xff800000, !P0 ;  /* 0xff8000000e527807 */ /* 0x000fc40004000000 */
[----:B------:R-:W-:Y:S02]  /*13d80*/  SEL R78, R10, 0xff800000, !P4 ;  /* 0xff8000000a4e7807 */ /* 0x000fe40006000000 */
[----:B------:R-:W-:Y:S02]  /*13d90*/  SEL R79, R11, 0xff800000, !P3 ;  /* 0xff8000000b4f7807 */ /* 0x000fe40005800000 */
[----:B------:R-:W-:Y:S02]  /*13da0*/  SEL R80, R12, 0xff800000, !P2 ;  /* 0xff8000000c507807 */ /* 0x000fe40005000000 */
[-C--:B------:R-:W-:Y:S02]  /*13db0*/  ISETP.GE.AND P0, PT, R83, R0.reuse, PT ;  /* 0x000000005300720c */ /* 0x080fe40003f06270 */
[-C--:B------:R-:W-:Y:S02]  /*13dc0*/  ISETP.GE.AND P4, PT, R152, R0.reuse, PT ;  /* 0x000000009800720c */ /* 0x080fe40003f86270 */
[----:B------:R-:W-:-:S02]  /*13dd0*/  ISETP.GE.AND P3, PT, R149, R0, PT ;  /* 0x000000009500720c */ /* 0x000fc40003f66270 */
[----:B------:R-:W-:Y:S02]  /*13de0*/  ISETP.GE.AND P2, PT, R151, R0, PT ;  /* 0x000000009700720c */ /* 0x000fe40003f46270 */
[----:B-1----:R-:W-:Y:S02]  /*13df0*/  SEL R83, R15, 0xff800000, !P6 ;  /* 0xff8000000f537807 */ /* 0x002fe40007000000 */
[C---:B------:R-:W-:Y:S02]  /*13e00*/  LOP3.LUT R154, R52.reuse, 0x34, RZ, 0xfc, !PT ;  /* 0x00000034349a7812 */ /* 0x040fe400078efcff */
[C---:B------:R-:W-:Y:S02]  /*13e10*/  LOP3.LUT R155, R52.reuse, 0x35, RZ, 0xfc, !PT ;  /* 0x00000035349b7812 */ /* 0x040fe400078efcff */
[C---:B------:R-:W-:Y:S02]  /*13e20*/  LOP3.LUT R153, R52.reuse, 0x36, RZ, 0xfc, !PT ;  /* 0x0000003634997812 */ /* 0x040fe400078efcff */
[----:B------:R-:W-:-:S02]  /*13e30*/  LOP3.LUT R156, R52, 0x37, RZ, 0xfc, !PT ;  /* 0x00000037349c7812 */ /* 0x000fc400078efcff */
[-C--:B------:R-:W-:Y:S02]  /*13e40*/  ISETP.GE.AND P6, PT, R84, R0.reuse, PT ;  /* 0x000000005400720c */ /* 0x080fe40003fc6270 */
[----:B------:R-:W-:Y:S02]  /*13e50*/  SEL R84, R16, 0xff800000, !P5 ;  /* 0xff80000010547807 */ /* 0x000fe40006800000 */
[----:B------:R-:W-:Y:S02]  /*13e60*/  ISETP.GE.AND P5, PT, R85, R0, PT ;  /* 0x000000005500720c */ /* 0x000fe40003fa6270 */
[----:B--2---:R-:W-:Y:S02]  /*13e70*/  SEL R85, R17, 0xff800000, !P4 ;  /* 0xff80000011557807 */ /* 0x004fe40006000000 */
[----:B------:R-:W-:Y:S02]  /*13e80*/  SEL R86, R18, 0xff800000, !P3 ;  /* 0xff80000012567807 */ /* 0x000fe40005800000 */
[----:B------:R-:W-:-:S02]  /*13e90*/  SEL R87, R19, 0xff800000, !P2 ;  /* 0xff80000013577807 */ /* 0x000fc40005000000 */
[----:B------:R-:W-:Y:S02]  /*13ea0*/  SEL R92, R20, 0xff800000, !P1 ;  /* 0xff800000145c7807 */ /* 0x000fe40004800000 */
[----:B------:R-:W-:Y:S02]  /*13eb0*/  SEL R93, R21, 0xff800000, !P0 ;  /* 0xff800000155d7807 */ /* 0x000fe40004000000 */
[-C--:B------:R-:W-:Y:S02]  /*13ec0*/  ISETP.GE.AND P4, PT, R154, R0.reuse, PT ;  /* 0x000000009a00720c */ /* 0x080fe40003f86270 */
[-C--:B------:R-:W-:Y:S02]  /*13ed0*/  ISETP.GE.AND P3, PT, R155, R0.reuse, PT ;  /* 0x000000009b00720c */ /* 0x080fe40003f66270 */
[-C--:B------:R-:W-:Y:S02]  /*13ee0*/  ISETP.GE.AND P2, PT, R153, R0.reuse, PT ;  /* 0x000000009900720c */ /* 0x080fe40003f46270 */
[----:B------:R-:W-:-:S02]  /*13ef0*/  ISETP.GE.AND P1, PT, R156, R0, PT ;  /* 0x000000009c00720c */ /* 0x000fc40003f26270 */
[----:B------:R-:W-:Y:S02]  /*13f00*/  ISETP.GE.AND P0, PT, R94, R0, PT ;  /* 0x000000005e00720c */ /* 0x000fe40003f06270 */
[C---:B------:R-:W-:Y:S02]  /*13f10*/  LOP3.LUT R158, R52.reuse, 0x3c, RZ, 0xfc, !PT ;  /* 0x0000003c349e7812 */ /* 0x040fe400078efcff */
[C---:B------:R-:W-:Y:S02]  /*13f20*/  LOP3.LUT R160, R52.reuse, 0x3d, RZ, 0xfc, !PT ;  /* 0x0000003d34a07812 */ /* 0x040fe400078efcff */
[C---:B------:R-:W-:Y:S02]  /*13f30*/  LOP3.LUT R157, R52.reuse, 0x3e, RZ, 0xfc, !PT ;  /* 0x0000003e349d7812 */ /* 0x040fe400078efcff */
[----:B------:R-:W-:Y:S02]  /*13f40*/  LOP3.LUT R159, R52, 0x3f, RZ, 0xfc, !PT ;  /* 0x0000003f349f7812 */ /* 0x000fe400078efcff */
[----:B---3--:R-:W-:-:S02]  /*13f50*/  SEL R94, R22, 0xff800000, !P6 ;  /* 0xff800000165e7807 */ /* 0x008fc40007000000 */
[----:B------:R-:W-:Y:S02]  /*13f60*/  SEL R95, R23, 0xff800000, !P5 ;  /* 0xff800000175f7807 */ /* 0x000fe40006800000 */
[----:B------:R-:W-:Y:S02]  /*13f70*/  SEL R96, R24, 0xff800000, !P4 ;  /* 0xff80000018607807 */ /* 0x000fe40006000000 */
[----:B------:R-:W-:Y:S02]  /*13f80*/  SEL R97, R25, 0xff800000, !P3 ;  /* 0xff80000019617807 */ /* 0x000fe40005800000 */
[----:B------:R-:W-:Y:S02]  /*13f90*/  SEL R98, R26, 0xff800000, !P2 ;  /* 0xff8000001a627807 */ /* 0x000fe40005000000 */
[----:B------:R-:W-:Y:S02]  /*13fa0*/  SEL R99, R27, 0xff800000, !P1 ;  /* 0xff8000001b637807 */ /* 0x000fe40004800000 */
[----:B------:R-:W-:-:S02]  /*13fb0*/  SEL R100, R28, 0xff800000, !P0 ;  /* 0xff8000001c647807 */ /* 0x000fc40004000000 */
[-C--:B------:R-:W-:Y:S02]  /*13fc0*/  ISETP.GE.AND P6, PT, R89, R0.reuse, PT ;  /* 0x000000005900720c */ /* 0x080fe40003fc6270 */
[-C--:B------:R-:W-:Y:S02]  /*13fd0*/  ISETP.GE.AND P5, PT, R3, R0.reuse, PT ;  /* 0x000000000300720c */ /* 0x080fe40003fa6270 */
[-C--:B------:R-:W-:Y:S02]  /*13fe0*/  ISETP.GE.AND P4, PT, R2, R0.reuse, PT ;  /* 0x000000000200720c */ /* 0x080fe40003f86270 */
[-C--:B------:R-:W-:Y:S02]  /*13ff0*/  ISETP.GE.AND P3, PT, R158, R0.reuse, PT ;  /* 0x000000009e00720c */ /* 0x080fe40003f66270 */
[-C--:B------:R-:W-:Y:S02]  /*14000*/  ISETP.GE.AND P2, PT, R160, R0.reuse, PT ;  /* 0x00000000a000720c */ /* 0x080fe40003f46270 */
[----:B------:R-:W-:-:S02]  /*14010*/  ISETP.GE.AND P1, PT, R157, R0, PT ;  /* 0x000000009d00720c */ /* 0x000fc40003f26270 */
[----:B------:R-:W-:Y:S02]  /*14020*/  ISETP.GE.AND P0, PT, R159, R0, PT ;  /* 0x000000009f00720c */ /* 0x000fe40003f06270 */
[----:B------:R-:W-:Y:S02]  /*14030*/  FMNMX R0, R46, R47, !PT ;  /* 0x0000002f2e007209 */ /* 0x000fe40007800000 */
[----:B------:R-:W-:Y:S02]  /*14040*/  FMNMX R3, R44, R45, !PT ;  /* 0x0000002d2c037209 */ /* 0x000fe40007800000 */
[----:B------:R-:W-:Y:S02]  /*14050*/  FMNMX3 R0, R0, R38, R39, !PT ;  /* 0x0000002600007276 */ /* 0x000fe40007800027 */
[----:B------:R-:W-:Y:S02]  /*14060*/  FMNMX3 R3, R3, R48, R49, !PT ;  /* 0x0000003003037276 */ /* 0x000fe40007800031 */
[----:B------:R-:W-:-:S02]  /*14070*/  FMNMX R4, R40, R41, !PT ;  /* 0x0000002928047209 */ /* 0x000fc40007800000 */
[----:B------:R-:W-:Y:S02]  /*14080*/  FMNMX R2, R42, R43, !PT ;  /* 0x0000002b2a027209 */ /* 0x000fe40007800000 */
[----:B------:R-:W-:Y:S02]  /*14090*/  FMNMX3 R0, R0, R56, R57, !PT ;  /* 0x0000003800007276 */ /* 0x000fe40007800039 */
[----:B------:R-:W-:Y:S02]  /*140a0*/  FMNMX3 R3, R3, R58, R59, !PT ;  /* 0x0000003a03037276 */ /* 0x000fe4000780003b */
[----:B------:R-:W-:Y:S02]  /*140b0*/  FMNMX3 R4, R4, R54, R55, !PT ;  /* 0x0000003604047276 */ /* 0x000fe40007800037 */
[----:B------:R-:W-:Y:S02]  /*140c0*/  FMNMX3 R2, R2, R50, R51, !PT ;  /* 0x0000003202027276 */ /* 0x000fe40007800033 */
[----:B------:R-:W-:Y:S01]  /*140d0*/  FMNMX3 R0, R0, R64, R65, !PT ;  /* 0x0000004000007276 */ /* 0x000fe20007800041 */
[----:B------:R-:W1:Y:S01]  /*140e0*/  S2R R89, SR_TID.X ;  /* 0x0000000000597919 */ /* 0x000e620000002100 */
[----:B------:R-:W-:-:S02]  /*140f0*/  FMNMX3 R3, R3, R66, R67, !PT ;  /* 0x0000004203037276 */ /* 0x000fc40007800043 */
[----:B------:R-:W-:Y:S02]  /*14100*/  FMNMX3 R4, R4, R62, R63, !PT ;  /* 0x0000003e04047276 */ /* 0x000fe4000780003f */
[----:B------:R-:W-:Y:S02]  /*14110*/  FMNMX3 R2, R2, R60, R61, !PT ;  /* 0x0000003c02027276 */ /* 0x000fe4000780003d */
[----:B------:R-:W-:Y:S02]  /*14120*/  FMNMX3 R0, R0, R72, R73, !PT ;  /* 0x0000004800007276 */ /* 0x000fe40007800049 */
[----:B------:R-:W-:Y:S02]  /*14130*/  FMNMX3 R3, R3, R74, R75, !PT ;  /* 0x0000004a03037276 */ /* 0x000fe4000780004b */
[----:B------:R-:W-:Y:S02]  /*14140*/  FMNMX3 R4, R4, R70, R71, !PT ;  /* 0x0000004604047276 */ /* 0x000fe40007800047 */
[----:B------:R-:W-:-:S02]  /*14150*/  FMNMX3 R2, R2, R68, R69, !PT ;  /* 0x0000004402027276 */ /* 0x000fc40007800045 */
[----:B------:R-:W-:Y:S02]  /*14160*/  FMNMX3 R0, R0, R80, R81, !PT ;  /* 0x0000005000007276 */ /* 0x000fe40007800051 */
[----:B------:R-:W-:Y:S02]  /*14170*/  FMNMX3 R3, R3, R82, R83, !PT ;  /* 0x0000005203037276 */ /* 0x000fe40007800053 */
[----:B------:R-:W-:Y:S02]  /*14180*/  FMNMX3 R4, R4, R78, R79, !PT ;  /* 0x0000004e04047276 */ /* 0x000fe4000780004f */
[----:B------:R-:W-:Y:S02]  /*14190*/  FMNMX3 R2, R2, R76, R77, !PT ;  /* 0x0000004c02027276 */ /* 0x000fe4000780004d */
[----:B------:R-:W-:Y:S02]  /*141a0*/  SEL R101, R29, 0xff800000, !P6 ;  /* 0xff8000001d657807 */ /* 0x000fe40007000000 */
[----:B------:R-:W-:-:S02]  /*141b0*/  FMNMX3 R0, R0, R92, R93, !PT ;  /* 0x0000005c00007276 */ /* 0x000fc4000780005d */
[----:B------:R-:W-:Y:S02]  /*141c0*/  SEL R102, R30, 0xff800000, !P5 ;  /* 0xff8000001e667807 */ /* 0x000fe40006800000 */
[----:B------:R-:W-:Y:S02]  /*141d0*/  SEL R103, R31, 0xff800000, !P4 ;  /* 0xff8000001f677807 */ /* 0x000fe40006000000 */
[----:B------:R-:W-:Y:S02]  /*141e0*/  FMNMX3 R3, R3, R94, R95, !PT ;  /* 0x0000005e03037276 */ /* 0x000fe4000780005f */
[----:B------:R-:W-:Y:S02]  /*141f0*/  FMNMX3 R4, R4, R86, R87, !PT ;  /* 0x0000005604047276 */ /* 0x000fe40007800057 */
[----:B------:R-:W-:Y:S02]  /*14200*/  FMNMX3 R5, R2, R84, R85, !PT ;  /* 0x0000005402057276 */ /* 0x000fe40007800055 */
[----:B------:R-:W-:-:S02]  /*14210*/  FMNMX3 R2, R0, R100, R101, !PT ;  /* 0x0000006400027276 */ /* 0x000fc40007800065 */
[----:B------:R-:W-:Y:S02]  /*14220*/  FMNMX3 R0, R3, R102, R103, !PT ;  /* 0x0000006603007276 */ /* 0x000fe40007800067 */
[----:B------:R-:W-:Y:S02]  /*14230*/  SEL R104, R34, 0xff800000, !P1 ;  /* 0xff80000022687807 */ /* 0x000fe40004800000 */
[----:B------:R-:W-:Y:S02]  /*14240*/  SEL R105, R35, 0xff800000, !P0 ;  /* 0xff80000023697807 */ /* 0x000fe40004000000 */
[----:B------:R-:W-:Y:S02]  /*14250*/  FMNMX3 R3, R4, R98, R99, !PT ;  /* 0x0000006204037276 */ /* 0x000fe40007800063 */
[----:B------:R-:W-:Y:S02]  /*14260*/  SEL R106, R32, 0xff800000, !P3 ;  /* 0xff800000206a7807 */ /* 0x000fe40005800000 */
[----:B------:R-:W-:-:S02]  /*14270*/  SEL R107, R33, 0xff800000, !P2 ;  /* 0xff800000216b7807 */ /* 0x000fc40005000000 */
[----:B------:R-:W-:Y:S02]  /*14280*/  FMNMX3 R4, R5, R96, R97, !PT ;  /* 0x0000006005047276 */ /* 0x000fe40007800061 */
[----:B------:R-:W-:Y:S02]  /*14290*/  FMNMX R5, R2, R0, !PT ;  /* 0x0000000002057209 */ /* 0x000fe40007800000 */
[----:B------:R-:W-:Y:S02]  /*142a0*/  FMNMX3 R2, R3, R104, R105, !PT ;  /* 0x0000006803027276 */ /* 0x000fe40007800069 */
[----:B------:R-:W-:Y:S01]  /*142b0*/  FMNMX3 R3, R4, R106, R107, !PT ;  /* 0x0000006a04037276 */ /* 0x000fe2000780006b */
[----:B------:R-:W-:Y:S01]  /*142c0*/  VIADD R4, R37, 0x90 ;  /* 0x0000009025047836 */ /* 0x000fe20000000000 */
[----:B-1----:R-:W-:Y:S01]  /*142d0*/  SHF.R.U32.HI R109, RZ, 0x5, R89 ;  /* 0x00000005ff6d7819 */ /* 0x002fe20000011659 */
[----:B------:R-:W1:Y:S01]  /*142e0*/  LDC R37, c[0x0][0x890] ;  /* 0x00022400ff257b82 */ /* 0x000e620000000800 */
[----:B------:R-:W-:Y:S01]  /*142f0*/  FMNMX3 R2, R5, R3, R2, !PT ;  /* 0x0000000305027276 */ /* 0x000fe20007800002 */
[----:B------:R-:W-:-:S02]  /*14300*/  IMAD.MOV.U32 R5, RZ, RZ, 0x1 ;  /* 0x00000001ff057424 */ /* 0x000fc400078e00ff */
[----:B------:R-:W-:-:S05]  /*14310*/  IMAD.SHL.U32 R6, R109, 0x20, RZ ;  /* 0x000000206d067824 */ /* 0x000fca00078e00ff */
[----:B------:R-:W-:-:S04]  /*14320*/  LOP3.LUT R0, R6, 0x40, RZ, 0xc0, !PT ;  /* 0x0000004006007812 */ /* 0x000fc800078ec0ff */
[----:B------:R-:W-:-:S05]  /*14330*/  LOP3.LUT R0, R0, 0x3f, R89, 0xf8, !PT ;  /* 0x0000003f00007812 */ /* 0x000fca00078ef859 */
[----:B------:R-:W-:Y:S01]  /*14340*/  IMAD R0, R0, 0x4, R88 ;  /* 0x0000000400007824 */ /* 0x000fe200078e0258 */
[----:B------:R-:W-:-:S04]  /*14350*/  LOP3.LUT R108, R89, 0x3f, RZ, 0xc0, !PT ;  /* 0x0000003f596c7812 */ /* 0x000fc800078ec0ff */
[----:B------:R-:W-:Y:S01]  /*14360*/  STL [R1+0xc8], R0 ;  /* 0x0000c80001007387 */ /* 0x000fe20000100800 */
[----:B------:R-:W-:-:S03]  /*14370*/  IMAD R120, R108, 0x4, R88 ;  /* 0x000000046c787824 */ /* 0x000fc600078e0258 */
[----:B------:R-:W2:Y:S04]  /*14380*/  LDL R9, [R1+0xbc] ;  /* 0x0000bc0001097983 */ /* 0x000ea80000100800 */
[----:B------:R-:W3:Y:S01]  /*14390*/  LDL R8, [R1+0x20] ;  /* 0x0000200001087983 */ /* 0x000ee20000100800 */
[----:B------:R-:W-:-:S04]  /*143a0*/  PRMT R3, R7, 0x654, R4 ;  /* 0x0000065407037816 */ /* 0x000fc80000000004 */
[----:B------:R4:W-:Y:S01]  /*143b0*/  SYNCS.ARRIVE.TRANS64.RED.ART0 RZ, [R3+URZ], R5 ;  /* 0x0000000503ff79a7 */ /* 0x0009e200085004ff */
[----:B------:R-:W-:Y:S06]  /*143c0*/  BAR.SYNC.DEFER_BLOCKING 0x4, 0x80 ;  /* 0x0102000000007b1d */ /* 0x000fec0000010000 */
[----:B------:R-:W-:Y:S02]  /*143d0*/  STS [R0+0x1b8], R2 ;  /* 0x0001b80200007388 */ /* 0x000fe40000000800 */
[----:B------:R-:W-:Y:S06]  /*143e0*/  BAR.SYNC.DEFER_BLOCKING 0x4, 0x80 ;  /* 0x0102000000007b1d */ /* 0x000fec0000010000 */
[----:B------:R-:W5:Y:S04]  /*143f0*/  LDS R89, [R120+0x2b8] ;  /* 0x0002b80078597984 */ /* 0x000f680000000800 */
[----:B------:R-:W1:Y:S01]  /*14400*/  LDS R0, [R120+0x1b8] ;  /* 0x0001b80078007984 */ /* 0x000e620000000800 */
[----:B-----5:R-:W-:-:S02]  /*14410*/  FSETP.NAN.AND P1, PT, R89, R89, PT ;  /* 0x000000595900720b */ /* 0x020fc40003f28000 */
[----:B-1----:R-:W-:-:S11]  /*14420*/  FSETP.GTU.AND P0, PT, R0, R89, PT ;  /* 0x000000590000720b */ /* 0x002fd60003f0c000 */
[----:B------:R-:W-:-:S04]  /*14430*/  @!P1 FSEL R89, R89, R0, !P0 ;  /* 0x0000000059599208 */ /* 0x000fc80004000000 */
[----:B------:R-:W-:-:S04]  /*14440*/  FSETP.NEU.AND P0, PT, R89, -INF , PT ;  /* 0xff8000005900780b */ /* 0x000fc80003f0d000 */
[----:B------:R-:W-:-:S05]  /*14450*/  FSEL R0, R89, RZ, P0 ;  /* 0x000000ff59007208 */ /* 0x000fca0000000000 */
[----:B------:R-:W-:-:S04]  /*14460*/  FFMA R0, -R0, R37, RZ ;  /* 0x0000002500007223 */ /* 0x000fc800000001ff */
[----:B----4-:R-:W-:-:S04]  /*14470*/  FFMA2 R2, R46.F32x2.HI_LO, R37.F32, R0.F32 ;  /* 0x000000252e027249 */ /* 0x010fc80001200000 */
[----:B------:R-:W1:Y:S08]  /*14480*/  MUFU.EX2 R30, R2 ;  /* 0x00000002001e7308 */ /* 0x000e700000000800 */
[----:B------:R4:W1:Y:S02]  /*14490*/  MUFU.EX2 R31, R3 ;  /* 0x00000003001f7308 */ /* 0x0008640000000800 */
[----:B----4-:R-:W-:-:S06]  /*144a0*/  FFMA2 R2, R44.F32x2.HI_LO, R37.F32, R0.F32 ;  /* 0x000000252c027249 */ /* 0x010fcc0001200000 */
[----:B------:R-:W4:Y:S08]  /*144b0*/  MUFU.EX2 R10, R2 ;  /* 0x00000002000a7308 */ /* 0x000f300000000800 */
[----:B------:R5:W1:Y:S02]  /*144c0*/  MUFU.EX2 R11, R3 ;  /* 0x00000003000b7308 */ /* 0x000a640000000800 */
[----:B-----5:R-:W-:-:S06]  /*144d0*/  FFMA2 R2, R42.F32x2.HI_LO, R37.F32, R0.F32 ;  /* 0x000000252a027249 */ /* 0x020fcc0001200000 */
[----:B------:R-:W1:Y:S08]  /*144e0*/  MUFU.EX2 R28, R2 ;  /* 0x00000002001c7308 */ /* 0x000e700000000800 */
[----:B------:R5:W1:Y:S02]  /*144f0*/  MUFU.EX2 R29, R3 ;  /* 0x00000003001d7308 */ /* 0x000a640000000800 */
[----:B-----5:R-:W-:-:S06]  /*14500*/  FFMA2 R2, R40.F32x2.HI_LO, R37.F32, R0.F32 ;  /* 0x0000002528027249 */ /* 0x020fcc0001200000 */
[----:B------:R5:W1:Y:S02]  /*14510*/  MUFU.EX2 R25, R3 ;  /* 0x0000000300197308 */ /* 0x000a640000000800 */
[----:B-----5:R-:W5:Y:S06]  /*14520*/  LDL R3, [R1+0xd0] ;  /* 0x0000d00001037983 */ /* 0x020f6c0000100800 */
[----:B------:R3:W1:Y:S01]  /*14530*/  MUFU.EX2 R24, R2 ;  /* 0x0000000200187308 */ /* 0x0006620000000800 */
[----:B--2---:R-:W-:Y:S02]  /*14540*/  IMAD.U32 R9, R9, -0x80000000, RZ ;  /* 0x8000000009097824 */ /* 0x004fe400078e00ff */
[----:B---3--:R-:W-:-:S04]  /*14550*/  IMAD R2, R8, 0x8, R88 ;  /* 0x0000000808027824 */ /* 0x008fc800078e0258 */
[----:B------:R-:W2:Y:S01]  /*14560*/  SYNCS.PHASECHK.TRANS64.TRYWAIT P0, [R2+URZ+0x130], R9 ;  /* 0x00013009020075a7 */ /* 0x000ea200080011ff */
[-CC-:B------:R-:W-:Y:S01]  /*14570*/  FFMA2 R4, R38.F32x2.HI_LO, R37.reuse.F32, R0.reuse.F32 ;  /* 0x0000002526047249 */ /* 0x180fe20001200000 */
[----:B------:R-:W-:Y:S01]  /*14580*/  ISETP.GT.U32.AND P6, PT, R109, 0x1, PT ;  /* 0x000000016d00780c */ /* 0x000fe20003fc4070 */
[-CC-:B------:R-:W-:Y:S02]  /*14590*/  FFMA2 R6, R48.F32x2.HI_LO, R37.reuse.F32, R0.reuse.F32 ;  /* 0x0000002530067249 */ /* 0x180fe40001200000 */
[-CC-:B------:R-:W-:Y:S02]  /*145a0*/  FFMA2 R12, R50.F32x2.HI_LO, R37.reuse.F32, R0.reuse.F32 ;  /* 0x00000025320c7249 */ /* 0x180fe40001200000 */
[-CC-:B------:R-:W-:Y:S02]  /*145b0*/  FFMA2 R22, R54.F32x2.HI_LO, R37.reuse.F32, R0.reuse.F32 ;  /* 0x0000002536167249 */ /* 0x180fe40001200000 */
[-CC-:B------:R-:W-:Y:S02]  /*145c0*/  FFMA2 R20, R56.F32x2.HI_LO, R37.reuse.F32, R0.reuse.F32 ;  /* 0x0000002538147249 */ /* 0x180fe40001200000 */
[----:B------:R-:W-:-:S02]  /*145d0*/  FFMA2 R18, R58.F32x2.HI_LO, R37.F32, R0.F32 ;  /* 0x000000253a127249 */ /* 0x000fc40001200000 */
[-CC-:B------:R-:W-:Y:S02]  /*145e0*/  FFMA2 R16, R60.F32x2.HI_LO, R37.reuse.F32, R0.reuse.F32 ;  /* 0x000000253c107249 */ /* 0x180fe40001200000 */
[-CC-:B------:R-:W-:Y:S02]  /*145f0*/  FFMA2 R14, R62.F32x2.HI_LO, R37.reuse.F32, R0.reuse.F32 ;  /* 0x000000253e0e7249 */ /* 0x180fe40001200000 */
[-CC-:B------:R-:W-:Y:S02]  /*14600*/  FFMA2 R26, R64.F32x2.HI_LO, R37.reuse.F32, R0.reuse.F32 ;  /* 0x00000025401a7249 */ /* 0x180fe40001200000 */
[-CC-:B------:R-:W-:Y:S02]  /*14610*/  FFMA2 R32, R66.F32x2.HI_LO, R37.reuse.F32, R0.reuse.F32 ;  /* 0x0000002542207249 */ /* 0x180fe40001200000 */
[-CC-:B------:R-:W-:Y:S02]  /*14620*/  FFMA2 R34, R68.F32x2.HI_LO, R37.reuse.F32, R0.reuse.F32 ;  /* 0x0000002544227249 */ /* 0x180fe40001200000 */
[----:B------:R-:W-:-:S02]  /*14630*/  FFMA2 R40, R70.F32x2.HI_LO, R37.F32, R0.F32 ;  /* 0x0000002546287249 */ /* 0x000fc40001200000 */
[-CC-:B------:R-:W-:Y:S02]  /*14640*/  FFMA2 R42, R72.F32x2.HI_LO, R37.reuse.F32, R0.reuse.F32 ;  /* 0x00000025482a7249 */ /* 0x180fe40001200000 */
[----:B------:R-:W-:Y:S01]  /*14650*/  FFMA2 R44, R74.F32x2.HI_LO, R37.F32, R0.F32 ;  /* 0x000000254a2c7249 */ /* 0x000fe20001200000 */
[----:B------:R-:W3:Y:S08]  /*14660*/  MUFU.EX2 R4, R4 ;  /* 0x0000000400047308 */ /* 0x000ef00000000800 */
[----:B------:R-:W1:Y:S08]  /*14670*/  MUFU.EX2 R5, R5 ;  /* 0x0000000500057308 */ /* 0x000e700000000800 */
        /* <DEDUP_REMOVED lines=24> */
[----:B------:R-:W1:Y:S01]  /*14800*/  MUFU.EX2 R44, R44 ;  /* 0x0000002c002c7308 */ /* 0x000e620000000800 */
[----:B------:R-:W-:-:S04]  /*14810*/  @!P6 IMAD R8, R8, 0x40, R108 ;  /* 0x000000400808e824 */ /* 0x000fc800078e026c */
[----:B------:R-:W-:Y:S02]  /*14820*/  @!P6 IMAD.U32 R8, R8, 0x4, R88 ;  /* 0x000000040808e824 */ /* 0x000fe400078e0058 */
[----:B-----5:R-:W-:Y:S01]  /*14830*/  IMAD.U32 R3, R3, -0x80000000, RZ ;  /* 0x8000000003037824 */ /* 0x020fe200078e00ff */
[----:B-1234-:R-:W-:Y:S06]  /*14840*/  @!P0 BRA `(.L_x_158) ;  /* 0x000000f800848947 */ /* 0x01efec0003800000 */
.L_x_375:
[----:B------:R2:W-:Y:S01]  /*14850*/  @!P6 STS [R8+0x5b8], RZ ;  /* 0x0005b8ff0800e388 */ /* 0x0005e20000000800 */
[----:B------:R-:W-:Y:S01]  /*14860*/  HFMA2 R9, -RZ, RZ, 0, 5.9604644775390625e-08 ;  /* 0x00000001ff097431 */ /* 0x000fe200000001ff */
[----:B------:R-:W3:Y:S03]  /*14870*/  LDC R37, c[0x0][0x890] ;  /* 0x00022400ff257b82 */ /* 0x000ee60000000800 */
[----:B------:R4:W-:Y:S01]  /*14880*/  SYNCS.ARRIVE.TRANS64.ART0 RZ, [R2+URZ+0x120], R9 ;  /* 0x0001200902ff79a7 */ /* 0x0009e200085000ff */
[----:B------:R-:W5:Y:S01]  /*14890*/  SYNCS.PHASECHK.TRANS64.TRYWAIT P1, [R88+URZ+0xa8], R3 ;  /* 0x0000a803580075a7 */ /* 0x000f6200080211ff */
[----:B--2---:R-:W2:Y:S01]  /*148a0*/  LDL R8, [R1+0x100] ;  /* 0x0001000001087983 */ /* 0x004ea20000100800 */
[----:B------:R-:W1:Y:S01]  /*148b0*/  MUFU.EX2 R45, R45 ;  /* 0x0000002d002d7308 */ /* 0x000e620000000800 */
[-CC-:B---3--:R-:W-:Y:S02]  /*148c0*/  FFMA2 R46, R76.F32x2.HI_LO, R37.reuse.F32, R0.reuse.F32 ;  /* 0x000000254c2e7249 */ /* 0x188fe40001200000 */
[----:B------:R-:W-:-:S02]  /*148d0*/  FFMA2 R50, R78.F32x2.HI_LO, R37.F32, R0.F32 ;  /* 0x000000254e327249 */ /* 0x000fc40001200000 */
[-CC-:B------:R-:W-:Y:S02]  /*148e0*/  FFMA2 R54, R80.F32x2.HI_LO, R37.reuse.F32, R0.reuse.F32 ;  /* 0x0000002550367249 */ /* 0x180fe40001200000 */
[--C-:B------:R-:W-:Y:S01]  /*148f0*/  FFMA2 R56, R82.F32x2.HI_LO, R37.F32, R0.reuse.F32 ;  /* 0x0000002552387249 */ /* 0x100fe20001200000 */
[----:B------:R-:W3:Y:S01]  /*14900*/  MUFU.EX2 R46, R46 ;  /* 0x0000002e002e7308 */ /* 0x000ee20000000800 */
[----:B----4-:R-:W-:Y:S01]  /*14910*/  LEA.HI R9, R53, R53, RZ, 0x1 ;  /* 0x0000003535097211 */ /* 0x010fe200078f08ff */
[-C--:B------:R-:W-:Y:S01]  /*14920*/  FFMA2 R58, R84.F32x2.HI_LO, R37.reuse.F32, R0.F32 ;  /* 0x00000025543a7249 */ /* 0x080fe20001200000 */
[----:B-1----:R-:W-:Y:S01]  /*14930*/  SHF.R.S32.HI R2, RZ, 0x1f, R36 ;  /* 0x0000001fff027819 */ /* 0x002fe20000011424 */
[-CC-:B------:R-:W-:Y:S01]  /*14940*/  FFMA2 R60, R86.F32x2.HI_LO, R37.reuse.F32, R0.reuse.F32 ;  /* 0x00000025563c7249 */ /* 0x180fe20001200000 */
[----:B------:R-:W-:Y:S01]  /*14950*/  LEA.HI.SX32 R9, R9, 0x1, 0x1f ;  /* 0x0000000109097811 */ /* 0x000fe200078ffaff */
[-CC-:B------:R-:W-:Y:S01]  /*14960*/  FFMA2 R62, R92.F32x2.HI_LO, R37.reuse.F32, R0.reuse.F32 ;  /* 0x000000255c3e7249 */ /* 0x180fe20001200000 */
[----:B------:R-:W-:Y:S01]  /*14970*/  LEA.HI R36, R2, R36, RZ, 0x7 ;  /* 0x0000002402247211 */ /* 0x000fe200078f38ff */
[-CC-:B------:R-:W-:Y:S01]  /*14980*/  FFMA2 R64, R94.F32x2.HI_LO, R37.reuse.F32, R0.reuse.F32 ;  /* 0x000000255e407249 */ /* 0x180fe20001200000 */
[----:B------:R-:W1:Y:S01]  /*14990*/  MUFU.EX2 R47, R47 ;  /* 0x0000002f002f7308 */ /* 0x000e620000000800 */
[-C--:B------:R-:W-:Y:S01]  /*149a0*/  FFMA2 R68, R96.F32x2.HI_LO, R37.reuse.F32, R0.F32 ;  /* 0x0000002560447249 */ /* 0x080fe20001200000 */
[----:B------:R-:W-:Y:S01]  /*149b0*/  SHF.R.S32.HI R2, RZ, 0x7, R36 ;  /* 0x00000007ff027819 */ /* 0x000fe20000011424 */
[----:B------:R-:W-:-:S02]  /*149c0*/  FFMA2 R70, R98.F32x2.HI_LO, R37.F32, R0.F32 ;  /* 0x0000002562467249 */ /* 0x000fc40001200000 */
[-CC-:B------:R-:W-:Y:S01]  /*149d0*/  FFMA2 R66, R100.F32x2.HI_LO, R37.reuse.F32, R0.reuse.F32 ;  /* 0x0000002564427249 */ /* 0x180fe20001200000 */
[----:B------:R-:W-:Y:S01]  /*149e0*/  VIMNMX R2, PT, PT, RZ, R2, !PT ;  /* 0x00000002ff027248 */ /* 0x000fe20007fe0100 */
[-CC-:B------:R-:W-:Y:S01]  /*149f0*/  FFMA2 R48, R102.F32x2.HI_LO, R37.reuse.F32, R0.reuse.F32 ;  /* 0x0000002566307249 */ /* 0x180fe20001200000 */
[----:B------:R-:W4:Y:S01]  /*14a00*/  MUFU.EX2 R50, R50 ;  /* 0x0000003200327308 */ /* 0x000f220000000800 */
[-CC-:B------:R-:W-:Y:S01]  /*14a10*/  FFMA2 R72, R106.F32x2.HI_LO, R37.reuse.F32, R0.reuse.F32 ;  /* 0x000000256a487249 */ /* 0x180fe20001200000 */
[----:B------:R-:W-:Y:S01]  /*14a20*/  IADD3 R2, PT, PT, R53, -R2, RZ ;  /* 0x8000000235027210 */ /* 0x000fe20007ffe0ff */
[----:B------:R-:W-:-:S05]  /*14a30*/  FFMA2 R104, R104.F32x2.HI_LO, R37.F32, R0.F32 ;  /* 0x0000002568687249 */ /* 0x000fca0001200000 */
        /* <DEDUP_REMOVED lines=18> */
[----:B--2---:R-:W-:-:S02]  /*14b60*/  ISETP.GT.AND P0, PT, R8, RZ, PT ;  /* 0x000000ff0800720c */ /* 0x004fc40003f04270 */
[----:B------:R-:W-:-:S11]  /*14b70*/  LEA.HI R8, R8, R8, RZ, 0x1 ;  /* 0x0000000808087211 */ /* 0x000fd600078f08ff */
[----:B------:R-:W-:-:S05]  /*14b80*/  @!P0 SHF.R.S32.HI R9, RZ, 0x1, R8 ;  /* 0x00000001ff098819 */ /* 0x000fca0000011408 */
[----:B------:R2:W-:Y:S01]  /*14b90*/  STL [R1+0x108], R9 ;  /* 0x0001080901007387 */ /* 0x0005e20000100800 */
[----:B-1-345:R-:W-:Y:S05]  /*14ba0*/  @!P1 BRA `(.L_x_159) ;  /* 0x000000f400c89947 */ /* 0x03afea0003800000 */
.L_x_377:
[----:B------:R-:W3:Y:S04]  /*14bb0*/  LDL R0, [R1+0xf4] ;  /* 0x0000f40001007983 */ /* 0x000ee80000100800 */
[----:B------:R-:W4:Y:S04]  /*14bc0*/  LDL R3, [R1+0xf0] ;  /* 0x0000f00001037983 */ /* 0x000f280000100800 */
[----:B------:R-:W5:Y:S01]  /*14bd0*/  LDL R53, [R1+0xec] ;  /* 0x0000ec0001357983 */ /* 0x000f620000100800 */
[C---:B------:R-:W-:Y:S01]  /*14be0*/  F2FP.F16.F32.PACK_AB R8, R31.reuse, R30 ;  /* 0x0000001e1f08723e */ /* 0x040fe200000000ff */
[----:B------:R-:W-:Y:S01]  /*14bf0*/  FADD2 R30, R30.F32x2.HI_LO, R4.F32x2.HI_LO ;  /* 0x000000041e1e724b */ /* 0x000fe20000000000 */
[----:B------:R-:W-:Y:S01]  /*14c00*/  F2FP.F16.F32.PACK_AB R38, R13, R12 ;  /* 0x0000000c0d26723e */ /* 0x000fe200000000ff */
[----:B------:R-:W-:Y:S01]  /*14c10*/  FADD2 R12, R28.F32x2.HI_LO, R12.F32x2.HI_LO ;  /* 0x0000000c1c0c724b */ /* 0x000fe20000000000 */
[----:B------:R-:W-:Y:S01]  /*14c20*/  F2FP.F16.F32.PACK_AB R36, R5, R4 ;  /* 0x000000040524723e */ /* 0x000fe200000000ff */
[----:B------:R-:W-:Y:S01]  /*14c30*/  FADD2 R4, R10.F32x2.HI_LO, R6.F32x2.HI_LO ;  /* 0x000000060a04724b */ /* 0x000fe20000000000 */
[----:B------:R-:W-:Y:S01]  /*14c40*/  F2FP.F16.F32.PACK_AB R37, R7, R6 ;  /* 0x000000060725723e */ /* 0x000fe200000000ff */
[----:B------:R-:W-:Y:S01]  /*14c50*/  FADD2 R6, R30.F32x2.HI_LO, R20.F32x2.HI_LO ;  /* 0x000000141e06724b */ /* 0x000fe20000000000 */
[----:B------:R-:W-:Y:S01]  /*14c60*/  F2FP.F16.F32.PACK_AB R39, R23, R22 ;  /* 0x000000161727723e */ /* 0x000fe200000000ff */
[----:B------:R-:W-:Y:S01]  /*14c70*/  FADD2 R22, R24.F32x2.HI_LO, R22.F32x2.HI_LO ;  /* 0x000000161816724b */ /* 0x000fe20000000000 */
[----:B-12---:R-:W-:Y:S01]  /*14c80*/  F2FP.F16.F32.PACK_AB R9, R11, R10 ;  /* 0x0000000a0b09723e */ /* 0x006fe200000000ff */
[----:B------:R-:W-:Y:S01]  /*14c90*/  FADD2 R12, R12.F32x2.HI_LO, R16.F32x2.HI_LO ;  /* 0x000000100c0c724b */ /* 0x000fe20000000000 */
[----:B------:R-:W-:Y:S01]  /*14ca0*/  F2FP.F16.F32.PACK_AB R10, R29, R28 ;  /* 0x0000001c1d0a723e */ /* 0x000fe200000000ff */
[----:B------:R-:W-:Y:S01]  /*14cb0*/  FADD2 R6, R6.F32x2.HI_LO, R26.F32x2.HI_LO ;  /* 0x0000001a0606724b */ /* 0x000fe20000000000 */
[----:B------:R-:W-:Y:S01]  /*14cc0*/  F2FP.F16.F32.PACK_AB R11, R25, R24 ;  /* 0x00000018190b723e */ /* 0x000fe200000000ff */
[----:B------:R-:W1:Y:S01]  /*14cd0*/  MUFU.EX2 R67, R67 ;  /* 0x0000004300437308 */ /* 0x000e620000000800 */
[----:B------:R-:W-:Y:S01]  /*14ce0*/  F2FP.F16.F32.PACK_AB R29, R19, R18 ;  /* 0x00000012131d723e */ /* 0x000fe200000000ff */
[----:B------:R-:W-:Y:S01]  /*14cf0*/  FADD2 R18, R4.F32x2.HI_LO, R18.F32x2.HI_LO ;  /* 0x000000120412724b */ /* 0x000fe20000000000 */
[----:B------:R-:W-:Y:S01]  /*14d00*/  F2FP.F16.F32.PACK_AB R31, R15, R14 ;  /* 0x0000000e0f1f723e */ /* 0x000fe200000000ff */
[----:B------:R-:W-:Y:S01]  /*14d10*/  FADD2 R14, R22.F32x2.HI_LO, R14.F32x2.HI_LO ;  /* 0x0000000e160e724b */ /* 0x000fe20000000000 */
[----:B------:R-:W-:-:S02]  /*14d20*/  F2FP.F16.F32.PACK_AB R24, R27, R26 ;  /* 0x0000001a1b18723e */ /* 0x000fc400000000ff */
        /* <DEDUP_REMOVED lines=9> */
[----:B------:R-:W2:Y:S01]  /*14dc0*/  LDL R41, [R1+0xe4] ;  /* 0x0000e40001297983 */ /* 0x000ea20000100800 */
[----:B------:R-:W-:Y:S01]  /*14dd0*/  FADD2 R46, R34.F32x2.HI_LO, R46.F32x2.HI_LO ;  /* 0x0000002e222e724b */ /* 0x000fe20000000000 */
[----:B------:R-:W-:Y:S01]  /*14de0*/  F2FP.F16.F32.PACK_AB R5, R45, R44 ;  /* 0x0000002c2d05723e */ /* 0x000fe200000000ff */
[----:B------:R-:W-:Y:S01]  /*14df0*/  MUFU.EX2 R48, R48 ;  /* 0x0000003000307308 */ /* 0x000fe20000000800 */
[----:B------:R-:W2:Y:S01]  /*14e00*/  LDL R40, [R1+0xe0] ;  /* 0x0000e00001287983 */ /* 0x000ea20000100800 */
[----:B------:R-:W-:Y:S01]  /*14e10*/  FADD2 R44, R32.F32x2.HI_LO, R44.F32x2.HI_LO ;  /* 0x0000002c202c724b */ /* 0x000fe20000000000 */
[----:B------:R-:W-:-:S02]  /*14e20*/  F2FP.F16.F32.PACK_AB R28, R21, R20 ;  /* 0x00000014151c723e */ /* 0x000fc400000000ff */
[----:B------:R-:W2:Y:S01]  /*14e30*/  LDL R35, [R1+0xdc] ;  /* 0x0000dc0001237983 */ /* 0x000ea20000100800 */
[----:B------:R-:W-:Y:S02]  /*14e40*/  F2FP.F16.F32.PACK_AB R30, R17, R16 ;  /* 0x00000010111e723e */ /* 0x000fe400000000ff */
[----:B------:R-:W1:Y:S01]  /*14e50*/  MUFU.EX2 R49, R49 ;  /* 0x0000003100317308 */ /* 0x000e620000000800 */
[----:B------:R-:W2:Y:S07]  /*14e60*/  LDL R34, [R1+0xd4] ;  /* 0x0000d40001227983 */ /* 0x000eae0000100800 */
[----:B------:R-:W-:Y:S01]  /*14e70*/  MUFU.EX2 R22, R72 ;  /* 0x0000004800167308 */ /* 0x000fe20000000800 */
[----:B---3--:R3:W-:Y:S04]  /*14e80*/  STS.128 [R0], R8 ;  /* 0x0000000800007388 */ /* 0x0087e80000000c00 */
[----:B----4-:R4:W-:Y:S04]  /*14e90*/  STS.128 [R3], R36 ;  /* 0x0000002403007388 */ /* 0x0109e80000000c00 */
[----:B-----5:R5:W-:Y:S04]  /*14ea0*/  STS.128 [R53], R28 ;  /* 0x0000001c35007388 */ /* 0x020be80000000c00 */
[----:B---3--:R-:W3:Y:S01]  /*14eb0*/  LDL R0, [R1+0xe8] ;  /* 0x0000e80001007983 */ /* 0x008ee20000100800 */
[----:B------:R-:W1:Y:S01]  /*14ec0*/  MUFU.EX2 R23, R73 ;  /* 0x0000004900177308 */ /* 0x000e620000000800 */
[----:B------:R-:W-:Y:S01]  /*14ed0*/  F2FP.F16.F32.PACK_AB R7, R51, R50 ;  /* 0x000000323307723e */ /* 0x000fe200000000ff */
[----:B------:R-:W-:Y:S01]  /*14ee0*/  FADD2 R106, R14.F32x2.HI_LO, R50.F32x2.HI_LO ;  /* 0x000000320e6a724b */ /* 0x000fe20000000000 */
[----:B----4-:R-:W4:Y:S04]  /*14ef0*/  LDL R3, [R1+0xd8] ;  /* 0x0000d80001037983 */ /* 0x010f280000100800 */
[----:B------:R-:W4:Y:S04]  /*14f00*/  LDL.LU R33, [R1+0x20] ;  /* 0x0000200001217983 */ /* 0x000f280000300800 */
[----:B------:R-:W4:Y:S04]  /*14f10*/  LDL R32, [R1+0x108] ;  /* 0x0001080001207983 */ /* 0x000f280000100800 */
[----:B-----5:R-:W5:Y:S04]  /*14f20*/  LDL.LU R29, [R1+0xbc] ;  /* 0x0000bc00011d7983 */ /* 0x020f680000300800 */
[----:B------:R-:W5:Y:S01]  /*14f30*/  LDL R28, [R1+0x100] ;  /* 0x00010000011c7983 */ /* 0x000f620000100800 */
[----:B------:R-:W-:Y:S08]  /*14f40*/  MUFU.EX2 R20, R104 ;  /* 0x0000006800147308 */ /* 0x000ff00000000800 */
[----:B------:R-:W1:Y:S01]  /*14f50*/  MUFU.EX2 R21, R105 ;  /* 0x0000006900157308 */ /* 0x000e620000000800 */
[----:B------:R-:W-:-:S02]  /*14f60*/  F2FP.F16.F32.PACK_AB R8, R55, R54 ;  /* 0x000000363708723e */ /* 0x000fc400000000ff */
[----:B------:R-:W-:Y:S02]  /*14f70*/  F2FP.F16.F32.PACK_AB R9, R57, R56 ;  /* 0x000000383909723e */ /* 0x000fe400000000ff */
[----:B------:R-:W-:Y:S02]  /*14f80*/  F2FP.F16.F32.PACK_AB R10, R59, R58 ;  /* 0x0000003a3b0a723e */ /* 0x000fe400000000ff */
[----:B------:R-:W-:Y:S02]  /*14f90*/  F2FP.F16.F32.PACK_AB R11, R61, R60 ;  /* 0x0000003c3d0b723e */ /* 0x000fe400000000ff */
[----:B------:R-:W-:Y:S02]  /*14fa0*/  ISETP.GT.AND P1, PT, R2, RZ, PT ;  /* 0x000000ff0200720c */ /* 0x000fe40003f24270 */
[----:B------:R-:W-:Y:S02]  /*14fb0*/  F2FP.F16.F32.PACK_AB R12, R63, R62 ;  /* 0x0000003e3f0c723e */ /* 0x000fe400000000ff */
[----:B------:R-:W-:-:S02]  /*14fc0*/  F2FP.F16.F32.PACK_AB R13, R65, R64 ;  /* 0x00000040410d723e */ /* 0x000fc400000000ff */
[----:B------:R-:W-:Y:S02]  /*14fd0*/  F2FP.F16.F32.PACK_AB R14, R69, R68 ;  /* 0x00000044450e723e */ /* 0x000fe400000000ff */
[----:B------:R-:W-:Y:S02]  /*14fe0*/  F2FP.F16.F32.PACK_AB R15, R71, R70 ;  /* 0x00000046470f723e */ /* 0x000fe400000000ff */
[----:B-1----:R-:W-:Y:S02]  /*14ff0*/  F2FP.F16.F32.PACK_AB R16, R67, R66 ;  /* 0x000000424310723e */ /* 0x002fe400000000ff */
[----:B------:R-:W-:Y:S02]  /*15000*/  F2FP.F16.F32.PACK_AB R17, R49, R48 ;  /* 0x000000303111723e */ /* 0x000fe400000000ff */
[----:B------:R-:W-:Y:S02]  /*15010*/  F2FP.F16.F32.PACK_AB R18, R23, R22 ;  /* 0x000000161712723e */ /* 0x000fe400000000ff */
[----:B------:R-:W-:Y:S01]  /*15020*/  F2FP.F16.F32.PACK_AB R19, R21, R20 ;  /* 0x000000141513723e */ /* 0x000fe200000000ff */
[----:B------:R-:W-:-:S02]  /*15030*/  FADD2 R54, R42.F32x2.HI_LO, R54.F32x2.HI_LO ;  /* 0x000000362a36724b */ /* 0x000fc40000000000 */
[----:B------:R-:W-:Y:S02]  /*15040*/  FADD2 R56, R44.F32x2.HI_LO, R56.F32x2.HI_LO ;  /* 0x000000382c38724b */ /* 0x000fe40000000000 */
[----:B------:R-:W-:Y:S02]  /*15050*/  FADD2 R58, R46.F32x2.HI_LO, R58.F32x2.HI_LO ;  /* 0x0000003a2e3a724b */ /* 0x000fe40000000000 */
[----:B------:R-:W-:Y:S02]  /*15060*/  FADD2 R106, R106.F32x2.HI_LO, R60.F32x2.HI_LO ;  /* 0x0000003c6a6a724b */ /* 0x000fe40000000000 */
[----:B------:R-:W-:Y:S02]  /*15070*/  FADD2 R62, R54.F32x2.HI_LO, R62.F32x2.HI_LO ;  /* 0x0000003e363e724b */ /* 0x000fe40000000000 */
[----:B------:R-:W-:Y:S02]  /*15080*/  FADD2 R64, R56.F32x2.HI_LO, R64.F32x2.HI_LO ;  /* 0x000000403840724b */ /* 0x000fe40000000000 */
[----:B------:R-:W-:-:S02]  /*15090*/  FADD2 R68, R58.F32x2.HI_LO, R68.F32x2.HI_LO ;  /* 0x000000443a44724b */ /* 0x000fc40000000000 */
[----:B------:R-:W-:Y:S02]  /*150a0*/  FADD2 R106, R106.F32x2.HI_LO, R70.F32x2.HI_LO ;  /* 0x000000466a6a724b */ /* 0x000fe40000000000 */
[----:B------:R-:W-:Y:S02]  /*150b0*/  VIADD R91, R91, 0x1 ;  /* 0x000000015b5b7836 */ /* 0x000fe40000000000 */
[----:B------:R-:W-:Y:S02]  /*150c0*/  FADD2 R62, R62.F32x2.HI_LO, R66.F32x2.HI_LO ;  /* 0x000000423e3e724b */ /* 0x000fe40000000000 */
[----:B------:R-:W-:Y:S02]  /*150d0*/  FADD2 R48, R64.F32x2.HI_LO, R48.F32x2.HI_LO ;  /* 0x000000304030724b */ /* 0x000fe40000000000 */
[----:B------:R-:W-:Y:S02]  /*150e0*/  FADD2 R22, R68.F32x2.HI_LO, R22.F32x2.HI_LO ;  /* 0x000000164416724b */ /* 0x000fe40000000000 */
[----:B------:R-:W-:Y:S01]  /*150f0*/  FADD2 R106, R106.F32x2.HI_LO, R20.F32x2.HI_LO ;  /* 0x000000146a6a724b */ /* 0x000fe20000000000 */
[----:B------:R-:W-:-:S03]  /*15100*/  ISETP.NE.AND P3, PT, R91, 0x2, PT ;  /* 0x000000025b00780c */ /* 0x000fc60003f65270 */
[----:B------:R-:W-:Y:S01]  /*15110*/  FADD2 R106, R22.F32x2.HI_LO, R106.F32x2.HI_LO ;  /* 0x0000006a166a724b */ /* 0x000fe20000000000 */
[----:B------:R-:W-:Y:S01]  /*15120*/  SEL R91, R91, RZ, P3 ;  /* 0x000000ff5b5b7207 */ /* 0x000fe20001800000 */
[----:B---3--:R1:W-:Y:S04]  /*15130*/  STS.128 [R0], R24 ;  /* 0x0000001800007388 */ /* 0x0083e80000000c00 */
[----:B--2---:R-:W-:Y:S04]  /*15140*/  STS.128 [R41], R4 ;  /* 0x0000000429007388 */ /* 0x004fe80000000c00 */
[----:B------:R-:W-:Y:S04]  /*15150*/  STS.128 [R40], R8 ;  /* 0x0000000828007388 */ /* 0x000fe80000000c00 */
[----:B------:R-:W-:Y:S04]  /*15160*/  STS.128 [R35], R12 ;  /* 0x0000000c23007388 */ /* 0x000fe80000000c00 */
[----:B----4-:R2:W-:Y:S01]  /*15170*/  STS.128 [R3], R16 ;  /* 0x0000001003007388 */ /* 0x0105e20000000c00 */
[----:B------:R3:W-:Y:S06]  /*15180*/  MEMBAR.ALL.CTA ;  /* 0x0000000000007992 */ /* 0x0007ec0000008000 */
[----:B---3--:R-:W3:Y:S01]  /*15190*/  FENCE.VIEW.ASYNC.S ;  /* 0x00000000000073c6 */ /* 0x008ee20000000000 */
[----:B-1----:R-:W-:-:S05]  /*151a0*/  VIADD R0, R2, 0xffffffff ;  /* 0xffffffff02007836 */ /* 0x002fca0000000000 */
[----:B------:R-:W-:-:S04]  /*151b0*/  LEA.HI R0, R0, R0, RZ, 0x1 ;  /* 0x0000000000007211 */ /* 0x000fc800078f08ff */
[----:B------:R-:W-:Y:S02]  /*151c0*/  LEA.HI.SX32 R0, R0, 0x1, 0x1f ;  /* 0x0000000100007811 */ /* 0x000fe400078ffaff */
[----:B--2---:R-:W-:Y:S01]  /*151d0*/  LEA.HI R3, R2, R2, RZ, 0x1 ;  /* 0x0000000202037211 */ /* 0x004fe200078f08ff */
[----:B------:R-:W-:-:S03]  /*151e0*/  VIADD R2, R33, 0x1 ;  /* 0x0000000121027836 */ /* 0x000fc60000000000 */
[----:B------:R-:W-:Y:S02]  /*151f0*/  @!P1 SHF.R.S32.HI R0, RZ, 0x1, R3 ;  /* 0x00000001ff009819 */ /* 0x000fe40000011403 */
[----:B------:R-:W-:Y:S02]  /*15200*/  ISETP.NE.AND P2, PT, R2, 0x2, PT ;  /* 0x000000020200780c */ /* 0x000fe40003f45270 */
[----:B------:R-:W-:Y:S02]  /*15210*/  VIADDMNMX R6, R32, 0xffffffff, R0, PT ;  /* 0xffffffff20067846 */ /* 0x000fe40003800100 */
[----:B------:R-:W-:Y:S02]  /*15220*/  SEL R0, RZ, 0x1, P2 ;  /* 0x00000001ff007807 */ /* 0x000fe40001000000 */
[----:B------:R-:W-:Y:S02]  /*15230*/  SEL R2, R2, RZ, P2 ;  /* 0x000000ff02027207 */ /* 0x000fe40001000000 */
[----:B-----5:R-:W-:Y:S01]  /*15240*/  LOP3.LUT R29, R29, R0, RZ, 0x3c, !PT ;  /* 0x000000001d1d7212 */ /* 0x020fe200078e3cff */
[----:B------:R-:W-:Y:S01]  /*15250*/  VIADD R0, R28, 0xfffffffe ;  /* 0xfffffffe1c007836 */ /* 0x000fe20000000000 */
[----:B------:R1:W-:Y:S04]  /*15260*/  STL [R1+0xcc], R6 ;  /* 0x0000cc0601007387 */ /* 0x0003e80000100800 */
[----:B------:R1:W-:Y:S04]  /*15270*/  STL [R1+0xbc], R29 ;  /* 0x0000bc1d01007387 */ /* 0x0003e80000100800 */
[----:B------:R1:W-:Y:S04]  /*15280*/  STL [R1+0xc4], R0 ;  /* 0x0000c40001007387 */ /* 0x0003e80000100800 */
[----:B------:R1:W-:Y:S01]  /*15290*/  STL [R1+0x20], R2 ;  /* 0x0000200201007387 */ /* 0x0003e20000100800 */
[----:B------:R-:W-:Y:S01]  /*152a0*/  ISETP.GE.AND P1, PT, R6, 0x1, PT ;  /* 0x000000010600780c */ /* 0x000fe20003f26270 */
[----:B------:R-:W-:-:S02]  /*152b0*/  FADD2 R4, R62.F32x2.HI_LO, R48.F32x2.HI_LO ;  /* 0x000000303e04724b */ /* 0x000fc40000000000 */
[----:B------:R-:W-:Y:S01]  /*152c0*/  IMAD.MOV.U32 R35, RZ, RZ, 0x1 ;  /* 0x00000001ff237424 */ /* 0x000fe200078e00ff */
[----:B------:R-:W-:Y:S01]  /*152d0*/  SEL R3, RZ, 0x1, P3 ;  /* 0x00000001ff037807 */ /* 0x000fe20001800000 */
[----:B------:R-:W-:Y:S02]  /*152e0*/  FADD2 R106, R4.F32x2.HI_LO, R106.F32x2.HI_LO ;  /* 0x0000006a046a724b */ /* 0x000fe40000000000 */
[----:B---3--:R1:W-:Y:S01]  /*152f0*/  SYNCS.ARRIVE.TRANS64.RED.ART0 RZ, [R34+URZ], R35 ;  /* 0x0000002322ff79a7 */ /* 0x0083e200085004ff */
[----:B------:R-:W-:Y:S01]  /*15300*/  LOP3.LUT R90, R90, R3, RZ, 0x3c, !PT ;  /* 0x000000035a5a7212 */ /* 0x000fe200078e3cff */
[----:B------:R-:W-:-:S04]  /*15310*/  FADD R107, R106, R107 ;  /* 0x0000006b6a6b7221 */ /* 0x000fc80000000000 */
[----:B------:R-:W-:Y:S05]  /*15320*/  @!P1 BRA `(.L_x_160) ;  /* 0x0000004000589947 */ /* 0x000fea0003800000 */
[----:B------:R2:W-:Y:S01]  /*15330*/  STL [R1+0xc0], RZ ;  /* 0x0000c0ff01007387 */ /* 0x0005e20000100800 */
[----:B------:R-:W-:-:S03]  /*15340*/  MOV R106, R28 ;  /* 0x0000001c006a7202 */ /* 0x000fc60000000f00 */
[----:B------:R2:W-:Y:S04]  /*15350*/  STL [R1+0x8c], R0 ;  /* 0x00008c0001007387 */ /* 0x0005e80000100800 */
.L_x_167:
[----:B-123--:R-:W1:Y:S01]  /*15360*/  S2R R0, SR_TID.X ;  /* 0x0000000000007919 */ /* 0x00ee620000002100 */
[----:B------:R-:W-:Y:S02]  /*15370*/  IMAD R48, R91, 0x8, R88 ;  /* 0x000000085b307824 */ /* 0x000fe400078e0258 */
[C---:B-1----:R-:W-:Y:S01]  /*15380*/  IMAD.U32 R3, R0.reuse, 0x10000, RZ ;  /* 0x0001000000037824 */ /* 0x042fe200078e00ff */
[----:B------:R-:W-:Y:S01]  /*15390*/  LOP3.LUT R2, R0, 0x40, RZ, 0xc0, !PT ;  /* 0x0000004000027812 */ /* 0x000fe200078ec0ff */
[----:B------:R-:W-:-:S03]  /*153a0*/  IMAD.U32 R0, R90, -0x80000000, RZ ;  /* 0x800000005a007824 */ /* 0x000fc600078e00ff */
[----:B------:R-:W-:Y:S01]  /*153b0*/  LOP3.LUT R3, R3, 0x200000, RZ, 0xc0, !PT ;  /* 0x0020000003037812 */ /* 0x000fe200078ec0ff */
[----:B------:R-:W1:Y:S01]  /*153c0*/  SYNCS.PHASECHK.TRANS64.TRYWAIT P1, [R48+URZ+0x80], R0 ;  /* 0x00008000300075a7 */ /* 0x000e6200080211ff */
[----:B------:R-:W-:-:S05]  /*153d0*/  SHF.R.U32.HI R2, RZ, 0x6, R2 ;  /* 0x00000006ff027819 */ /* 0x000fca0000011602 */
[----:B------:R-:W-:-:S05]  /*153e0*/  IMAD R2, R2, 0x400000, R3 ;  /* 0x0040000002027824 */ /* 0x000fca00078e0203 */
[----:B------:R-:W-:Y:S01]  /*153f0*/  R2UR UR4, R2 ;  /* 0x00000000020472ca */ /* 0x000fe200000e0000 */
[----:B-1----:R-:W-:-:S14]  /*15400*/  @!P1 BRA `(.L_x_161) ;  /* 0x000000ec00cc9947 */ /* 0x002fdc0003800000 */
.L_x_379:
[----:B------:R-:W2:Y:S01]  /*15410*/  LDL R6, [R1+0x8c] ;  /* 0x00008c0001067983 */ /* 0x000ea20000100800 */
[----:B------:R-:W3:Y:S03]  /*15420*/  LDC R4, c[0x0][0x380] ;  /* 0x0000e000ff047b82 */ /* 0x000ee60000000800 */
[----:B------:R-:W4:Y:S04]  /*15430*/  LDL R5, [R1+0xf8] ;  /* 0x0000f80001057983 */ /* 0x000f280000100800 */
[----:B------:R-:W5:Y:S01]  /*15440*/  LDL.LU R14, [R1] ;  /* 0x00000000010e7983 */ /* 0x000f620000300800 */
[----:B------:R-:W3:Y:S03]  /*15450*/  LDC R0, c[0x0][0x398] ;  /* 0x0000e600ff007b82 */ /* 0x000ee60000000800 */
[----:B------:R-:W5:Y:S04]  /*15460*/  LDL.LU R13, [R1+0x4] ;  /* 0x00000400010d7983 */ /* 0x000f680000300800 */
[----:B------:R-:W5:Y:S04]  /*15470*/  LDL.LU R12, [R1+0x8] ;  /* 0x00000800010c7983 */ /* 0x000f680000300800 */
[----:B------:R-:W5:Y:S04]  /*15480*/  LDL.LU R10, [R1+0xc] ;  /* 0x00000c00010a7983 */ /* 0x000f680000300800 */
[----:B------:R-:W5:Y:S04]  /*15490*/  LDL.LU R8, [R1+0x10] ;  /* 0x0000100001087983 */ /* 0x000f680000300800 */
[----:B------:R-:W5:Y:S01]  /*154a0*/  LDL.LU R7, [R1+0x14] ;  /* 0x0000140001077983 */ /* 0x000f620000300800 */
[----:B------:R-:W1:Y:S01]  /*154b0*/  LDTM.x32 R16, tmem[UR4+0x40] ;  /* 0x00004004001079ee */ /* 0x000e6200082c0000 */
[----:B---3--:R-:W-:Y:S01]  /*154c0*/  IMAD.IADD R0, R0, 0x1, -R4 ;  /* 0x0000000100007824 */ /* 0x008fe200078e0a04 */
[----:B--2---:R-:W-:-:S02]  /*154d0*/  VIMNMX R2, PT, PT, RZ, R6, !PT ;  /* 0x00000006ff027248 */ /* 0x004fc40007fe0100 */
[----:B------:R-:W2:Y:S01]  /*154e0*/  LDL.LU R6, [R1+0x1c] ;  /* 0x00001c0001067983 */ /* 0x000ea20000300800 */
[----:B----4-:R-:W-:-:S03]  /*154f0*/  IMAD.IADD R0, R0, 0x1, R5 ;  /* 0x0000000100007824 */ /* 0x010fc600078e0205 */
[----:B------:R-:W3:Y:S04]  /*15500*/  LDL.LU R5, [R1+0x24] ;  /* 0x0000240001057983 */ /* 0x000ee80000300800 */
[----:B------:R-:W4:Y:S04]  /*15510*/  LDL.LU R4, [R1+0x2c] ;  /* 0x00002c0001047983 */ /* 0x000f280000300800 */
[----:B------:R-:W2:Y:S04]  /*15520*/  LDL.LU R11, [R1+0x30] ;  /* 0x00003000010b7983 */ /* 0x000ea80000300800 */
[----:B------:R-:W3:Y:S04]  /*15530*/  LDL.LU R9, [R1+0x34] ;  /* 0x0000340001097983 */ /* 0x000ee80000300800 */
[----:B-1----:R-:W4:Y:S01]  /*15540*/  LDL.LU R3, [R1+0x38] ;  /* 0x0000380001037983 */ /* 0x002f220000300800 */
[----:B------:R-:W-:-:S04]  /*15550*/  IMAD R0, R2, -0x80, R0 ;  /* 0xffffff8002007824 */ /* 0x000fc800078e0200 */
[----:B------:R-:W-:-:S05]  /*15560*/  VIADD R0, R0, 0x1 ;  /* 0x0000000100007836 */ /* 0x000fca0000000000 */
[----:B------:R-:W-:-:S04]  /*15570*/  ISETP.GE.AND P5, PT, R161, R0, PT ;  /* 0x00000000a100720c */ /* 0x000fc80003fa6270 */
[----:B------:R-:W-:Y:S02]  /*15580*/  SEL R54, R20, 0xff800000, !P5 ;  /* 0xff80000014367807 */ /* 0x000fe40006800000 */
[-C--:B-----5:R-:W-:Y:S02]  /*15590*/  ISETP.GE.AND P5, PT, R10, R0.reuse, PT ;  /* 0x000000000a00720c */ /* 0x0a0fe40003fa6270 */
[----:B------:R-:W5:Y:S04]  /*155a0*/  LDL.LU R10, [R1+0x3c] ;  /* 0x00003c00010a7983 */ /* 0x000f680000300800 */
[----:B------:R-:W5:Y:S01]  /*155b0*/  LDL.LU R2, [R1+0x40] ;  /* 0x0000400001027983 */ /* 0x000f620000300800 */
[----:B------:R-:W-:-:S04]  /*155c0*/  ISETP.GE.AND P4, PT, R52, R0, PT ;  /* 0x000000003400720c */ /* 0x000fc80003f86270 */
[----:B------:R-:W-:Y:S02]  /*155d0*/  SEL R50, R16, 0xff800000, !P4 ;  /* 0xff80000010327807 */ /* 0x000fe40006000000 */
[----:B------:R-:W-:-:S04]  /*155e0*/  ISETP.GE.AND P4, PT, R165, R0, PT ;  /* 0x00000000a500720c */ /* 0x000fc80003f86270 */
[----:B------:R-:W-:Y:S02]  /*155f0*/  SEL R55, R21, 0xff800000, !P4 ;  /* 0xff80000015377807 */ /* 0x000fe40006000000 */
[-C--:B------:R-:W-:Y:S02]  /*15600*/  ISETP.GE.AND P4, PT, R8, R0.reuse, PT ;  /* 0x000000000800720c */ /* 0x080fe40003f86270 */
[-C--:B------:R-:W-:Y:S01]  /*15610*/  ISETP.GE.AND P3, PT, R164, R0.reuse, PT ;  /* 0x00000000a400720c */ /* 0x080fe20003f66270 */
[----:B------:R-:W5:Y:S01]  /*15620*/  LDL.LU R8, [R1+0x44] ;  /* 0x0000440001087983 */ /* 0x000f620000300800 */
[----:B------:R-:W-:Y:S02]  /*15630*/  SEL R76, R26, 0xff800000, !P4 ;  /* 0xff8000001a4c7807 */ /* 0x000fe40006000000 */
[----:B------:R-:W-:Y:S02]  /*15640*/  ISETP.GE.AND P2, PT, R163, R0, PT ;  /* 0x00000000a300720c */ /* 0x000fe40003f46270 */
[----:B------:R-:W-:-:S02]  /*15650*/  SEL R51, R17, 0xff800000, !P3 ;  /* 0xff80000011337807 */ /* 0x000fc40005800000 */
[-C--:B------:R-:W-:Y:S02]  /*15660*/  ISETP.GE.AND P3, PT, R14, R0.reuse, PT ;  /* 0x000000000e00720c */ /* 0x080fe40003f66270 */
[----:B------:R-:W-:Y:S02]  /*15670*/  SEL R52, R18, 0xff800000, !P2 ;  /* 0xff80000012347807 */ /* 0x000fe40005000000 */
[-C--:B------:R-:W-:Y:S02]  /*15680*/  ISETP.GE.AND P2, PT, R13, R0.reuse, PT ;  /* 0x000000000d00720c */ /* 0x080fe40003f46270 */
[----:B------:R-:W-:Y:S02]  /*15690*/  SEL R56, R22, 0xff800000, !P3 ;  /* 0xff80000016387807 */ /* 0x000fe40005800000 */
[----:B------:R-:W-:Y:S02]  /*156a0*/  ISETP.GE.AND P3, PT, R7, R0, PT ;  /* 0x000000000700720c */ /* 0x000fe40003f66270 */
[----:B------:R-:W-:Y:S01]  /*156b0*/  SEL R57, R23, 0xff800000, !P2 ;  /* 0xff80000017397807 */ /* 0x000fe20005000000 */
[----:B------:R-:W5:Y:S01]  /*156c0*/  LDL.LU R7, [R1+0x48] ;  /* 0x0000480001077983 */ /* 0x000f620000300800 */
[----:B------:R-:W-:-:S02]  /*156d0*/  SEL R77, R27, 0xff800000, !P3 ;  /* 0xff8000001b4d7807 */ /* 0x000fc40005800000 */
[----:B------:R-:W-:-:S04]  /*156e0*/  ISETP.GE.AND P1, PT, R162, R0, PT ;  /* 0x00000000a200720c */ /* 0x000fc80003f26270 */
[----:B------:R-:W-:Y:S02]  /*156f0*/  SEL R53, R19, 0xff800000, !P1 ;  /* 0xff80000013357807 */ /* 0x000fe40004800000 */
[-C--:B------:R-:W-:Y:S02]  /*15700*/  ISETP.GE.AND P1, PT, R12, R0.reuse, PT ;  /* 0x000000000c00720c */ /* 0x080fe40003f26270 */
[----:B------:R-:W-:Y:S02]  /*15710*/  SEL R61, R25, 0xff800000, !P5 ;  /* 0xff800000193d7807 */ /* 0x000fe40006800000 */
[----:B------:R-:W-:Y:S02]  /*15720*/  SEL R60, R24, 0xff800000, !P1 ;  /* 0xff800000183c7807 */ /* 0x000fe40004800000 */
[-C--:B--2---:R-:W-:Y:S02]  /*15730*/  ISETP.GE.AND P4, PT, R11, R0.reuse, PT ;  /* 0x000000000b00720c */ /* 0x084fe40003f86270 */
[----:B------:R-:W1:Y:S01]  /*15740*/  S2R R11, SR_TID.X ;  /* 0x00000000000b7919 */ /* 0x000e620000002100 */
[----:B------:R-:W-:-:S02]  /*15750*/  ISETP.GE.AND P2, PT, R6, R0, PT ;  /* 0x000000000600720c */ /* 0x000fc40003f46270 */
[-C--:B---3--:R-:W-:Y:S01]  /*15760*/  ISETP.GE.AND P3, PT, R9, R0.reuse, PT ;  /* 0x000000000900720c */ /* 0x088fe20003f66270 */
[----:B------:R-:W2:Y:S01]  /*15770*/  LDL.LU R6, [R1+0x4c] ;  /* 0x00004c0001067983 */ /* 0x000ea20000300800 */
[----:B------:R-:W-:Y:S02]  /*15780*/  SEL R78, R28, 0xff800000, !P2 ;  /* 0xff8000001c4e7807 */ /* 0x000fe40005000000 */
[-C--:B----4-:R-:W-:Y:S02]  /*15790*/  ISETP.GE.AND P2, PT, R3, R0.reuse, PT ;  /* 0x000000000300720c */ /* 0x090fe40003f46270 */
[-C--:B------:R-:W-:Y:S02]  /*157a0*/  ISETP.GE.AND P1, PT, R5, R0.reuse, PT ;  /* 0x000000000500720c */ /* 0x080fe40003f26270 */
[----:B------:R-:W-:Y:S01]  /*157b0*/  ISETP.GE.AND P5, PT, R4, R0, PT ;  /* 0x000000000400720c */ /* 0x000fe20003fa6270 */
[----:B------:R-:W3:Y:S04]  /*157c0*/  LDL.LU R5, [R1+0x54] ;  /* 0x0000540001057983 */ /* 0x000ee80000300800 */
[----:B------:R-:W4:Y:S04]  /*157d0*/  LDL.LU R4, [R1+0x58] ;  /* 0x0000580001047983 */ /* 0x000f280000300800 */
[----:B------:R-:W4:Y:S04]  /*157e0*/  LDL.LU R67, [R1+0x94] ;  /* 0x0000940001437983 */ /* 0x000f280000300800 */
[----:B------:R-:W4:Y:S04]  /*157f0*/  LDL.LU R66, [R1+0x9c] ;  /* 0x00009c0001427983 */ /* 0x000f280000300800 */
[----:B------:R-:W4:Y:S01]  /*15800*/  LDL.LU R58, [R1+0xa4] ;  /* 0x0000a400013a7983 */ /* 0x000f220000300800 */
[C---:B-1----:R-:W-:Y:S01]  /*15810*/  IMAD.U32 R9, R11.reuse, 0x10000, RZ ;  /* 0x000100000b097824 */ /* 0x042fe200078e00ff */
[----:B------:R-:W-:-:S02]  /*15820*/  LOP3.LUT R3, R11, 0x40, RZ, 0xc0, !PT ;  /* 0x000000400b037812 */ /* 0x000fc400078ec0ff */
[----:B------:R-:W4:Y:S02]  /*15830*/  LDL.LU R49, [R1+0xac] ;  /* 0x0000ac0001317983 */ /* 0x000f240000300800 */
[----:B------:R-:W-:Y:S02]  /*15840*/  LOP3.LUT R9, R9, 0x200000, RZ, 0xc0, !PT ;  /* 0x0020000009097812 */ /* 0x000fe400078ec0ff */
[----:B------:R-:W-:-:S05]  /*15850*/  SHF.R.U32.HI R3, RZ, 0x6, R3 ;  /* 0x00000006ff037819 */ /* 0x000fca0000011603 */
[----:B------:R-:W-:Y:S01]  /*15860*/  IMAD R3, R3, 0x400000, R9 ;  /* 0x0040000003037824 */ /* 0x000fe200078e0209 */
[----:B------:R-:W-:-:S04]  /*15870*/  SEL R80, R30, 0xff800000, !P5 ;  /* 0xff8000001e507807 */ /* 0x000fc80006800000 */
[----:B------:R-:W-:Y:S02]  /*15880*/  R2UR UR4, R3 ;  /* 0x00000000030472ca */ /* 0x000fe400000e0000 */
[----:B------:R-:W4:Y:S01]  /*15890*/  LDL.LU R3, [R1+0xb0] ;  /* 0x0000b00001037983 */ /* 0x000f220000300800 */
[----:B-----5:R-:W-:-:S03]  /*158a0*/  ISETP.GE.AND P5, PT, R2, R0, PT ;  /* 0x000000000200720c */ /* 0x020fc60003fa6270 */
[----:B------:R-:W5:Y:S01]  /*158b0*/  LDL.LU R2, [R1+0xb4] ;  /* 0x0000b40001027983 */ /* 0x000f620000300800 */
[----:B------:R-:W-:Y:S02]  /*158c0*/  SEL R79, R29, 0xff800000, !P1 ;  /* 0xff8000001d4f7807 */ /* 0x000fe40004800000 */
[----:B------:R-:W-:Y:S01]  /*158d0*/  ISETP.GE.AND P1, PT, R10, R0, PT ;  /* 0x000000000a00720c */ /* 0x000fe20003f26270 */
[----:B------:R-:W5:Y:S01]  /*158e0*/  LDL.LU R65, [R1+0xb8] ;  /* 0x0000b80001417983 */ /* 0x000f620000300800 */
[----:B------:R-:W-:-:S03]  /*158f0*/  SEL R83, R33, 0xff800000, !P2 ;  /* 0xff80000021537807 */ /* 0x000fc60005000000 */
[----:B------:R-:W5:Y:S01]  /*15900*/  LDL.LU R64, [R1+0x5c] ;  /* 0x00005c0001407983 */ /* 0x000f620000300800 */
[----:B------:R-:W-:Y:S02]  /*15910*/  SEL R84, R34, 0xff800000, !P1 ;  /* 0xff80000022547807 */ /* 0x000fe40004800000 */
[----:B------:R-:W-:Y:S01]  /*15920*/  SEL R81, R31, 0xff800000, !P4 ;  /* 0xff8000001f517807 */ /* 0x000fe20006000000 */
[----:B------:R-:W5:Y:S01]  /*15930*/  LDL.LU R63, [R1+0x60] ;  /* 0x00006000013f7983 */ /* 0x000f620000300800 */
[----:B------:R-:W-:Y:S02]  /*15940*/  SEL R85, R35, 0xff800000, !P5 ;  /* 0xff80000023557807 */ /* 0x000fe40006800000 */
[-C--:B------:R-:W-:Y:S01]  /*15950*/  ISETP.GE.AND P4, PT, R8, R0.reuse, PT ;  /* 0x000000000800720c */ /* 0x080fe20003f86270 */
[----:B------:R-:W5:Y:S03]  /*15960*/  LDL.LU R62, [R1+0x64] ;  /* 0x00006400013e7983 */ /* 0x000f660000300800 */
[----:B------:R-:W-:Y:S01]  /*15970*/  SEL R36, R36, 0xff800000, !P4 ;  /* 0xff80000024247807 */ /* 0x000fe20006000000 */
[----:B------:R-:W5:Y:S01]  /*15980*/  LDL.LU R59, [R1+0x68] ;  /* 0x00006800013b7983 */ /* 0x000f620000300800 */
[----:B--2---:R-:W-:-:S04]  /*15990*/  ISETP.GE.AND P2, PT, R6, R0, PT ;  /* 0x000000000600720c */ /* 0x004fc80003f46270 */
[----:B------:R-:W-:Y:S02]  /*159a0*/  SEL R38, R38, 0xff800000, !P2 ;  /* 0xff80000026267807 */ /* 0x000fe40005000000 */
[-C--:B---3--:R-:W-:Y:S02]  /*159b0*/  ISETP.GE.AND P1, PT, R5, R0.reuse, PT ;  /* 0x000000000500720c */ /* 0x088fe40003f26270 */
[-C--:B----4-:R-:W-:Y:S02]  /*159c0*/  ISETP.GE.AND P5, PT, R4, R0.reuse, PT ;  /* 0x000000000400720c */ /* 0x090fe40003fa6270 */
[----:B------:R-:W-:Y:S02]  /*159d0*/  SEL R39, R39, 0xff800000, !P1 ;  /* 0xff80000027277807 */ /* 0x000fe40004800000 */
[----:B------:R-:W-:Y:S02]  /*159e0*/  SEL R86, R40, 0xff800000, !P5 ;  /* 0xff80000028567807 */ /* 0x000fe40006800000 */
[----:B------:R-:W-:-:S02]  /*159f0*/  ISETP.GE.AND P4, PT, R67, R0, PT ;  /* 0x000000004300720c */ /* 0x000fc40003f86270 */
[-C--:B------:R-:W-:Y:S02]  /*15a00*/  ISETP.GE.AND P2, PT, R58, R0.reuse, PT ;  /* 0x000000003a00720c */ /* 0x080fe40003f46270 */
[----:B------:R-:W2:Y:S01]  /*15a10*/  LDL.LU R58, [R1+0x6c] ;  /* 0x00006c00013a7983 */ /* 0x000ea20000300800 */
[----:B------:R-:W-:-:S03]  /*15a20*/  ISETP.GE.AND P1, PT, R49, R0, PT ;  /* 0x000000003100720c */ /* 0x000fc60003f26270 */
[----:B------:R-:W3:Y:S01]  /*15a30*/  LDL.LU R49, [R1+0x70] ;  /* 0x0000700001317983 */ /* 0x000ee20000300800 */
[----:B------:R-:W-:Y:S02]  /*15a40*/  SEL R87, R41, 0xff800000, !P4 ;  /* 0xff80000029577807 */ /* 0x000fe40006000000 */
[-C--:B------:R-:W-:Y:S02]  /*15a50*/  ISETP.GE.AND P5, PT, R3, R0.reuse, PT ;  /* 0x000000000300720c */ /* 0x080fe40003fa6270 */
[----:B------:R-:W4:Y:S01]  /*15a60*/  LDL.LU R3, [R1+0x74] ;  /* 0x0000740001037983 */ /* 0x000f220000300800 */
[----:B-----5:R-:W-:-:S03]  /*15a70*/  ISETP.GE.AND P4, PT, R2, R0, PT ;  /* 0x000000000200720c */ /* 0x020fc60003f86270 */
[----:B------:R-:W5:Y:S01]  /*15a80*/  LDL.LU R2, [R1+0x78] ;  /* 0x0000780001027983 */ /* 0x000f620000300800 */
[----:B------:R-:W-:Y:S02]  /*15a90*/  SEL R82, R32, 0xff800000, !P3 ;  /* 0xff80000020527807 */ /* 0x000fe40005800000 */
[-C--:B------:R-:W-:Y:S02]  /*15aa0*/  ISETP.GE.AND P3, PT, R7, R0.reuse, PT ;  /* 0x000000000700720c */ /* 0x080fe40003f66270 */
[----:B------:R-:W1:Y:S01]  /*15ab0*/  LDTM.x32 R4, tmem[UR4+0x60] ;  /* 0x00006004000479ee */ /* 0x000e6200082c0000 */
[----:B------:R-:W-:Y:S01]  /*15ac0*/  SEL R93, R43, 0xff800000, !P2 ;  /* 0xff8000002b5d7807 */ /* 0x000fe20005000000 */
[----:B------:R-:W-:Y:S01]  /*15ad0*/  NOP ;  /* 0x0000000000007918 */ /* 0x000fe20000000000 */
[----:B------:R-:W-:Y:S01]  /*15ae0*/  SEL R37, R37, 0xff800000, !P3 ;  /* 0xff80000025257807 */ /* 0x000fe20005800000 */
[----:B------:R-:W2:Y:S01]  /*15af0*/  LDL.LU R43, [R1+0x7c] ;  /* 0x00007c00012b7983 */ /* 0x000ea20000300800 */
[----:B------:R-:W-:-:S02]  /*15b00*/  ISETP.GE.AND P3, PT, R66, R0, PT ;  /* 0x000000004200720c */ /* 0x000fc40003f66270 */
[-C--:B------:R-:W-:Y:S02]  /*15b10*/  ISETP.GE.AND P2, PT, R64, R0.reuse, PT ;  /* 0x000000004000720c */ /* 0x080fe40003f46270 */
[----:B------:R-:W-:Y:S02]  /*15b20*/  SEL R92, R42, 0xff800000, !P3 ;  /* 0xff8000002a5c7807 */ /* 0x000fe40005800000 */
[----:B------:R-:W-:Y:S01]  /*15b30*/  SEL R94, R44, 0xff800000, !P1 ;  /* 0xff8000002c5e7807 */ /* 0x000fe20004800000 */
[----:B------:R-:W2:Y:S01]  /*15b40*/  LDL.LU R42, [R1+0x80] ;  /* 0x00008000012a7983 */ /* 0x000ea20000300800 */
[----:B------:R-:W-:-:S03]  /*15b50*/  ISETP.GE.AND P1, PT, R63, R0, PT ;  /* 0x000000003f00720c */ /* 0x000fc60003f26270 */
[----:B------:R-:W2:Y:S04]  /*15b60*/  LDL.LU R41, [R1+0x84] ;  /* 0x0000840001297983 */ /* 0x000ea80000300800 */
[----:B------:R-:W2:Y:S01]  /*15b70*/  LDL.LU R40, [R1+0x88] ;  /* 0x0000880001287983 */ /* 0x000ea20000300800 */
[----:B-1----:R-:W-:Y:S02]  /*15b80*/  SEL R100, R4, 0xff800000, !P2 ;  /* 0xff80000004647807 */ /* 0x002fe40005000000 */
[-C--:B------:R-:W-:Y:S02]  /*15b90*/  ISETP.GE.AND P2, PT, R146, R0.reuse, PT ;  /* 0x000000009200720c */ /* 0x080fe40003f46270 */
[----:B------:R-:W-:Y:S02]  /*15ba0*/  SEL R101, R5, 0xff800000, !P1 ;  /* 0xff80000005657807 */ /* 0x000fe40004800000 */
[----:B------:R-:W-:Y:S01]  /*15bb0*/  SEL R103, R9, 0xff800000, !P2 ;  /* 0xff80000009677807 */ /* 0x000fe20005000000 */
[----:B------:R-:W3:Y:S01]  /*15bc0*/  LDL.LU R5, [R1+0x90] ;  /* 0x0000900001057983 */ /* 0x000ee20000300800 */
[----:B------:R-:W-:-:S03]  /*15bd0*/  ISETP.GE.AND P1, PT, R147, R0, PT ;  /* 0x000000009300720c */ /* 0x000fc60003f26270 */
[----:B------:R-:W3:Y:S01]  /*15be0*/  LDL.LU R4, [R1+0x98] ;  /* 0x0000980001047983 */ /* 0x000ee20000300800 */
[----:B------:R-:W-:Y:S02]  /*15bf0*/  SEL R104, R10, 0xff800000, !P1 ;  /* 0xff8000000a687807 */ /* 0x000fe40004800000 */
[-C--:B----4-:R-:W-:Y:S02]  /*15c00*/  ISETP.GE.AND P2, PT, R3, R0.reuse, PT ;  /* 0x000000000300720c */ /* 0x090fe40003f46270 */
[----:B------:R-:W4:Y:S01]  /*15c10*/  LDL.LU R3, [R1+0xa0] ;  /* 0x0000a00001037983 */ /* 0x000f220000300800 */
[----:B-----5:R-:W-:-:S03]  /*15c20*/  ISETP.GE.AND P1, PT, R2, R0, PT ;  /* 0x000000000200720c */ /* 0x020fc60003f26270 */
[----:B------:R-:W5:Y:S01]  /*15c30*/  LDL.LU R2, [R1+0xa8] ;  /* 0x0000a80001027983 */ /* 0x000f620000300800 */
[-C--:B------:R-:W-:Y:S02]  /*15c40*/  ISETP.GE.AND P3, PT, R65, R0.reuse, PT ;  /* 0x000000004100720c */ /* 0x080fe40003f66270 */
[----:B------:R-:W-:Y:S02]  /*15c50*/  SEL R95, R45, 0xff800000, !P5 ;  /* 0xff8000002d5f7807 */ /* 0x000fe40006800000 */
[----:B------:R-:W-:Y:S02]  /*15c60*/  SEL R96, R46, 0xff800000, !P4 ;  /* 0xff8000002e607807 */ /* 0x000fe40006000000 */
[----:B------:R-:W-:Y:S02]  /*15c70*/  SEL R97, R47, 0xff800000, !P3 ;  /* 0xff8000002f617807 */ /* 0x000fe40005800000 */
[-C--:B------:R-:W-:Y:S02]  /*15c80*/  ISETP.GE.AND P5, PT, R62, R0.reuse, PT ;  /* 0x000000003e00720c */ /* 0x080fe40003fa6270 */
[----:B------:R-:W-:-:S02]  /*15c90*/  ISETP.GE.AND P4, PT, R59, R0, PT ;  /* 0x000000003b00720c */ /* 0x000fc40003f86270 */
[-C--:B------:R-:W-:Y:S02]  /*15ca0*/  ISETP.GE.AND P3, PT, R121, R0.reuse, PT ;  /* 0x000000007900720c */ /* 0x080fe40003f66270 */
[----:B------:R-:W-:Y:S02]  /*15cb0*/  SEL R98, R6, 0xff800000, !P5 ;  /* 0xff80000006627807 */ /* 0x000fe40006800000 */
[----:B------:R-:W-:Y:S02]  /*15cc0*/  SEL R99, R7, 0xff800000, !P4 ;  /* 0xff80000007637807 */ /* 0x000fe40006000000 */
[----:B------:R-:W-:Y:S02]  /*15cd0*/  SEL R102, R8, 0xff800000, !P3 ;  /* 0xff80000008667807 */ /* 0x000fe40005800000 */
[-C--:B------:R-:W-:Y:S01]  /*15ce0*/  ISETP.GE.AND P5, PT, R148, R0.reuse, PT ;  /* 0x000000009400720c */ /* 0x080fe20003fa6270 */
[----:B------:R-:W5:Y:S01]  /*15cf0*/  LDL R8, [R1+0xfc] ;  /* 0x0000fc0001087983 */ /* 0x000f620000100800 */
[----:B--2---:R-:W-:-:S02]  /*15d00*/  ISETP.GE.AND P4, PT, R58, R0, PT ;  /* 0x000000003a00720c */ /* 0x004fc40003f86270 */
[----:B---3--:R-:W-:Y:S01]  /*15d10*/  ISETP.GE.AND P3, PT, R49, R0, PT ;  /* 0x000000003100720c */ /* 0x008fe20003f66270 */
[----:B------:R-:W2:Y:S01]  /*15d20*/  LDL.LU R6, [R1+0xc8] ;  /* 0x0000c80001067983 */ /* 0x000ea20000300800 */
[----:B------:R-:W-:Y:S02]  /*15d30*/  SEL R105, R11, 0xff800000, !P5 ;  /* 0xff8000000b697807 */ /* 0x000fe40006800000 */
[----:B------:R-:W-:Y:S01]  /*15d40*/  SEL R12, R12, 0xff800000, !P4 ;  /* 0xff8000000c0c7807 */ /* 0x000fe20006000000 */
[----:B------:R-:W3:Y:S01]  /*15d50*/  LDL R9, [R1+0x20] ;  /* 0x0000200001097983 */ /* 0x000ee20000100800 */
[----:B------:R-:W-:Y:S02]  /*15d60*/  SEL R13, R13, 0xff800000, !P3 ;  /* 0xff8000000d0d7807 */ /* 0x000fe40005800000 */
[----:B------:R-:W-:Y:S02]  /*15d70*/  SEL R58, R14, 0xff800000, !P2 ;  /* 0xff8000000e3a7807 */ /* 0x000fe40005000000 */
[----:B------:R-:W-:-:S02]  /*15d80*/  SEL R59, R15, 0xff800000, !P1 ;  /* 0xff8000000f3b7807 */ /* 0x000fc40004800000 */
[-C--:B------:R-:W-:Y:S02]  /*15d90*/  ISETP.GE.AND P5, PT, R150, R0.reuse, PT ;  /* 0x000000009600720c */ /* 0x080fe40003fa6270 */
[-C--:B------:R-:W-:Y:S02]  /*15da0*/  ISETP.GE.AND P4, PT, R152, R0.reuse, PT ;  /* 0x000000009800720c */ /* 0x080fe40003f86270 */
[-C--:B------:R-:W-:Y:S02]  /*15db0*/  ISETP.GE.AND P3, PT, R149, R0.reuse, PT ;  /* 0x000000009500720c */ /* 0x080fe40003f66270 */
[-C--:B------:R-:W-:Y:S02]  /*15dc0*/  ISETP.GE.AND P2, PT, R151, R0.reuse, PT ;  /* 0x000000009700720c */ /* 0x080fe40003f46270 */
[----:B------:R-:W-:Y:S02]  /*15dd0*/  ISETP.GE.AND P1, PT, R43, R0, PT ;  /* 0x000000002b00720c */ /* 0x000fe40003f26270 */
[----:B------:R-:W-:-:S02]  /*15de0*/  SEL R74, R16, 0xff800000, !P5 ;  /* 0xff800000104a7807 */ /* 0x000fc40006800000 */
[----:B------:R-:W-:Y:S02]  /*15df0*/  SEL R75, R17, 0xff800000, !P4 ;  /* 0xff800000114b7807 */ /* 0x000fe40006000000 */
[----:B------:R-:W-:Y:S02]  /*15e00*/  SEL R72, R18, 0xff800000, !P3 ;  /* 0xff80000012487807 */ /* 0x000fe40005800000 */
[----:B------:R-:W-:Y:S02]  /*15e10*/  SEL R73, R19, 0xff800000, !P2 ;  /* 0xff80000013497807 */ /* 0x000fe40005000000 */
[----:B------:R-:W-:Y:S02]  /*15e20*/  SEL R70, R20, 0xff800000, !P1 ;  /* 0xff80000014467807 */ /* 0x000fe40004800000 */
[-C--:B------:R-:W-:Y:S02]  /*15e30*/  ISETP.GE.AND P5, PT, R42, R0.reuse, PT ;  /* 0x000000002a00720c */ /* 0x080fe40003fa6270 */
[----:B------:R-:W-:-:S02]  /*15e40*/  ISETP.GE.AND P4, PT, R41, R0, PT ;  /* 0x000000002900720c */ /* 0x000fc40003f86270 */
[-C--:B------:R-:W-:Y:S02]  /*15e50*/  ISETP.GE.AND P3, PT, R40, R0.reuse, PT ;  /* 0x000000002800720c */ /* 0x080fe40003f66270 */
[-C--:B------:R-:W-:Y:S02]  /*15e60*/  ISETP.GE.AND P2, PT, R154, R0.reuse, PT ;  /* 0x000000009a00720c */ /* 0x080fe40003f46270 */
[----:B------:R-:W-:Y:S02]  /*15e70*/  ISETP.GE.AND P1, PT, R155, R0, PT ;  /* 0x000000009b00720c */ /* 0x000fe40003f26270 */
[----:B------:R-:W-:Y:S02]  /*15e80*/  SEL R71, R21, 0xff800000, !P5 ;  /* 0xff80000015477807 */ /* 0x000fe40006800000 */
[----:B------:R-:W-:Y:S02]  /*15e90*/  SEL R68, R22, 0xff800000, !P4 ;  /* 0xff80000016447807 */ /* 0x000fe40006000000 */
[----:B------:R-:W-:-:S02]  /*15ea0*/  SEL R69, R23, 0xff800000, !P3 ;  /* 0xff80000017457807 */ /* 0x000fc40005800000 */
[----:B------:R-:W-:Y:S01]  /*15eb0*/  SEL R66, R24, 0xff800000, !P2 ;  /* 0xff80000018427807 */ /* 0x000fe20005000000 */
[----:B------:R-:W-:Y:S01]  /*15ec0*/  IMAD.MOV.U32 R7, RZ, RZ, 0x1 ;  /* 0x00000001ff077424 */ /* 0x000fe200078e00ff */
[----:B------:R-:W-:Y:S01]  /*15ed0*/  SEL R67, R25, 0xff800000, !P1 ;  /* 0xff80000019437807 */ /* 0x000fe20004800000 */
[----:B------:R-:W1:Y:S01]  /*15ee0*/  LDC R23, c[0x0][0x890] ;  /* 0x00022400ff177b82 */ /* 0x000e620000000800 */
[-C--:B------:R-:W-:Y:S02]  /*15ef0*/  ISETP.GE.AND P5, PT, R153, R0.reuse, PT ;  /* 0x000000009900720c */ /* 0x080fe40003fa6270 */
[-C--:B------:R-:W-:Y:S02]  /*15f00*/  ISETP.GE.AND P4, PT, R156, R0.reuse, PT ;  /* 0x000000009c00720c */ /* 0x080fe40003f86270 */
[-C--:B------:R-:W-:Y:S02]  /*15f10*/  ISETP.GE.AND P3, PT, R5, R0.reuse, PT ;  /* 0x000000000500720c */ /* 0x080fe40003f66270 */
[----:B------:R-:W-:-:S02]  /*15f20*/  ISETP.GE.AND P2, PT, R4, R0, PT ;  /* 0x000000000400720c */ /* 0x000fc40003f46270 */
[----:B------:R-:W-:Y:S02]  /*15f30*/  SEL R18, R26, 0xff800000, !P5 ;  /* 0xff8000001a127807 */ /* 0x000fe40006800000 */
[----:B------:R-:W-:Y:S02]  /*15f40*/  SEL R19, R27, 0xff800000, !P4 ;  /* 0xff8000001b137807 */ /* 0x000fe40006000000 */
[----:B------:R-:W-:Y:S02]  /*15f50*/  SEL R20, R28, 0xff800000, !P3 ;  /* 0xff8000001c147807 */ /* 0x000fe40005800000 */
[----:B------:R-:W-:Y:S02]  /*15f60*/  SEL R21, R29, 0xff800000, !P2 ;  /* 0xff8000001d157807 */ /* 0x000fe40005000000 */
[-C--:B------:R-:W-:Y:S02]  /*15f70*/  ISETP.GE.AND P4, PT, R158, R0.reuse, PT ;  /* 0x000000009e00720c */ /* 0x080fe40003f86270 */
[----:B------:R-:W-:-:S02]  /*15f80*/  ISETP.GE.AND P3, PT, R160, R0, PT ;  /* 0x00000000a000720c */ /* 0x000fc40003f66270 */
[----:B------:R-:W-:Y:S02]  /*15f90*/  ISETP.GE.AND P2, PT, R157, R0, PT ;  /* 0x000000009d00720c */ /* 0x000fe40003f46270 */
[----:B------:R-:W-:Y:S02]  /*15fa0*/  FMNMX R4, R54, R55, !PT ;  /* 0x0000003736047209 */ /* 0x000fe40007800000 */
[----:B------:R-:W-:Y:S02]  /*15fb0*/  FMNMX R5, R56, R57, !PT ;  /* 0x0000003938057209 */ /* 0x000fe40007800000 */
[----:B------:R-:W-:Y:S02]  /*15fc0*/  FMNMX3 R4, R4, R78, R79, !PT ;  /* 0x0000004e04047276 */ /* 0x000fe4000780004f */
[----:B------:R-:W-:Y:S02]  /*15fd0*/  FMNMX3 R5, R5, R80, R81, !PT ;  /* 0x0000005005057276 */ /* 0x000fe40007800051 */
        /* <DEDUP_REMOVED lines=12> */
[----:B----4-:R-:W-:-:S04]  /*160a0*/  ISETP.GE.AND P1, PT, R3, R0, PT ;  /* 0x000000000300720c */ /* 0x010fc80003f26270 */
[----:B------:R-:W-:Y:S02]  /*160b0*/  SEL R16, R30, 0xff800000, !P1 ;  /* 0xff8000001e107807 */ /* 0x000fe40004800000 */
[-C--:B-----5:R-:W-:Y:S02]  /*160c0*/  ISETP.GE.AND P5, PT, R2, R0.reuse, PT ;  /* 0x000000000200720c */ /* 0x0a0fe40003fa6270 */
[----:B------:R-:W-:Y:S02]  /*160d0*/  ISETP.GE.AND P1, PT, R159, R0, PT ;  /* 0x000000009f00720c */ /* 0x000fe40003f26270 */
[----:B------:R-:W-:Y:S02]  /*160e0*/  FMNMX3 R0, R89, R50, R51, !PT ;  /* 0x0000003259007276 */ /* 0x000fe40007800033 */
[----:B------:R-:W-:Y:S02]  /*160f0*/  FMNMX R3, R52, R53, !PT ;  /* 0x0000003534037209 */ /* 0x000fe40007800000 */
        /* <DEDUP_REMOVED lines=13> */
[----:B------:R-:W-:Y:S02]  /*161d0*/  FMNMX3 R3, R2, R20, R21, !PT ;  /* 0x0000001402037276 */ /* 0x000fe40007800015 */
[----:B------:R-:W-:Y:S02]  /*161e0*/  FMNMX3 R2, R0, R16, R17, !PT ;  /* 0x0000001000027276 */ /* 0x000fe40007800011 */
[----:B------:R-:W-:Y:S02]  /*161f0*/  FMNMX3 R0, R4, R66, R67, !PT ;  /* 0x0000004204007276 */ /* 0x000fe40007800043 */
[----:B------:R-:W-:Y:S02]  /*16200*/  SEL R11, R35, 0xff800000, !P1 ;  /* 0xff800000230b7807 */ /* 0x000fe40004800000 */
[----:B------:R-:W-:Y:S02]  /*16210*/  FMNMX R4, R3, R2, !PT ;  /* 0x0000000203047209 */ /* 0x000fe40007800000 */
[----:B------:R-:W-:-:S02]  /*16220*/  FMNMX3 R2, R0, R14, R15, !PT ;  /* 0x0000000e00027276 */ /* 0x000fc4000780000f */
[----:B------:R-:W-:Y:S02]  /*16230*/  FMNMX3 R0, R5, R10, R11, !PT ;  /* 0x0000000a05007276 */ /* 0x000fe4000780000b */
[----:B------:R-:W4:Y:S01]  /*16240*/  LDL R5, [R1+0xbc] ;  /* 0x0000bc0001057983 */ /* 0x000f220000100800 */
[----:B------:R-:W-:-:S05]  /*16250*/  VIADD R3, R48, 0x90 ;  /* 0x0000009030037836 */ /* 0x000fca0000000000 */
[----:B------:R-:W-:-:S04]  /*16260*/  PRMT R3, R8, 0x654, R3 ;  /* 0x0000065408037816 */ /* 0x000fc80000000003 */
[----:B------:R5:W-:Y:S01]  /*16270*/  SYNCS.ARRIVE.TRANS64.RED.ART0 RZ, [R3+URZ], R7 ;  /* 0x0000000703ff79a7 */ /* 0x000be200085004ff */
[----:B------:R-:W-:Y:S01]  /*16280*/  BAR.SYNC.DEFER_BLOCKING 0x4, 0x80 ;  /* 0x0102000000007b1d */ /* 0x000fe20000010000 */
[----:B------:R-:W-:-:S05]  /*16290*/  FMNMX3 R0, R4, R2, R0, !PT ;  /* 0x0000000204007276 */ /* 0x000fca0007800000 */
[----:B--2---:R-:W-:Y:S02]  /*162a0*/  STS [R6+0x1b8], R0 ;  /* 0x0001b80006007388 */ /* 0x004fe40000000800 */
[----:B------:R-:W-:Y:S06]  /*162b0*/  BAR.SYNC.DEFER_BLOCKING 0x4, 0x80 ;  /* 0x0102000000007b1d */ /* 0x000fec0000010000 */
[----:B------:R-:W2:Y:S04]  /*162c0*/  LDS R22, [R120+0x2b8] ;  /* 0x0002b80078167984 */ /* 0x000ea80000000800 */
[----:B------:R-:W1:Y:S01]  /*162d0*/  LDS R0, [R120+0x1b8] ;  /* 0x0001b80078007984 */ /* 0x000e620000000800 */
[----:B--2---:R-:W-:-:S02]  /*162e0*/  FSETP.NAN.AND P2, PT, R22, R22, PT ;  /* 0x000000161600720b */ /* 0x004fc40003f48000 */
[----:B-1----:R-:W-:-:S11]  /*162f0*/  FSETP.GTU.AND P1, PT, R0, R22, PT ;  /* 0x000000160000720b */ /* 0x002fd60003f2c000 */
[----:B------:R-:W-:-:S04]  /*16300*/  @!P2 FSEL R22, R22, R0, !P1 ;  /* 0x000000001616a208 */ /* 0x000fc80004800000 */
[----:B------:R-:W-:-:S04]  /*16310*/  FSETP.NEU.AND P1, PT, R22, -INF , PT ;  /* 0xff8000001600780b */ /* 0x000fc80003f2d000 */
[----:B-----5:R-:W-:-:S05]  /*16320*/  FSEL R3, R22, RZ, P1 ;  /* 0x000000ff16037208 */ /* 0x020fca0000800000 */
[----:B------:R-:W-:Y:S01]  /*16330*/  FADD R0, -R3, R89 ;  /* 0x0000005903007221 */ /* 0x000fe20000000100 */
[----:B----4-:R-:W-:Y:S02]  /*16340*/  IMAD.U32 R8, R5, -0x80000000, RZ ;  /* 0x8000000005087824 */ /* 0x010fe400078e00ff */
[----:B------:R-:W2:Y:S01]  /*16350*/  LDL R5, [R1+0xd0] ;  /* 0x0000d00001057983 */ /* 0x000ea20000100800 */
[----:B------:R-:W-:-:S04]  /*16360*/  FMUL R0, R0, R23 ;  /* 0x0000001700007220 */ /* 0x000fc80000400000 */
[C---:B------:R-:W-:Y:S01]  /*16370*/  FMUL R2, R0.reuse, 0.5 ;  /* 0x3f00000000027820 */ /* 0x040fe20000400000 */
[C---:B------:R-:W-:Y:S02]  /*16380*/  FSETP.GEU.AND P1, PT, R0.reuse, -126, PT ;  /* 0xc2fc00000000780b */ /* 0x040fe40003f2e000 */
[----:B------:R-:W-:Y:S02]  /*16390*/  FSETP.GE.AND P3, PT, R0, -8, PT ;  /* 0xc10000000000780b */ /* 0x000fe40003f66000 */
[----:B------:R-:W-:Y:S02]  /*163a0*/  FSEL R2, R2, R0, !P1 ;  /* 0x0000000002027208 */ /* 0x000fe40004800000 */
[----:B------:R-:W-:Y:S02]  /*163b0*/  FSEL R0, R89, R3, P3 ;  /* 0x0000000359007208 */ /* 0x000fe40001800000 */
[----:B------:R1:W4:Y:S03]  /*163c0*/  MUFU.EX2 R7, R2 ;  /* 0x0000000200077308 */ /* 0x0003260000000800 */
[----:B------:R-:W-:-:S04]  /*163d0*/  FFMA R4, -R0, R23, RZ ;  /* 0x0000001700047223 */ /* 0x000fc800000001ff */
[----:B-1----:R-:W-:-:S04]  /*163e0*/  FFMA2 R2, R50.F32x2.HI_LO, R23.F32, R4.F32 ;  /* 0x0000001732027249 */ /* 0x002fc80001200004 */
[----:B------:R-:W1:Y:S08]  /*163f0*/  MUFU.EX2 R64, R2 ;  /* 0x0000000200407308 */ /* 0x000e700000000800 */
[----:B------:R5:W1:Y:S01]  /*16400*/  MUFU.EX2 R65, R3 ;  /* 0x0000000300417308 */ /* 0x000a620000000800 */
[----:B---3--:R-:W-:-:S04]  /*16410*/  IMAD R6, R9, 0x8, R88 ;  /* 0x0000000809067824 */ /* 0x008fc800078e0258 */
[----:B------:R-:W3:Y:S01]  /*16420*/  SYNCS.PHASECHK.TRANS64.TRYWAIT P2, [R6+URZ+0x130], R8 ;  /* 0x00013008060075a7 */ /* 0x000ee200080411ff */
[----:B-----5:R-:W-:-:S04]  /*16430*/  FFMA2 R2, R52.F32x2.HI_LO, R23.F32, R4.F32 ;  /* 0x0000001734027249 */ /* 0x020fc80001200004 */
[----:B------:R-:W1:Y:S08]  /*16440*/  MUFU.EX2 R50, R2 ;  /* 0x0000000200327308 */ /* 0x000e700000000800 */
[----:B------:R5:W1:Y:S02]  /*16450*/  MUFU.EX2 R51, R3 ;  /* 0x0000000300337308 */ /* 0x000a640000000800 */
[----:B-----5:R-:W-:-:S06]  /*16460*/  FFMA2 R2, R54.F32x2.HI_LO, R23.F32, R4.F32 ;  /* 0x0000001736027249 */ /* 0x020fcc0001200004 */
        /* <DEDUP_REMOVED lines=25> */
[----:B------:R5:W1:Y:S01]  /*16600*/  MUFU.EX2 R43, R3 ;  /* 0x00000003002b7308 */ /* 0x000a620000000800 */
[----:B------:R-:W1:Y:S01]  /*16610*/  S2R R108, SR_TID.X ;  /* 0x00000000006c7919 */ /* 0x000e620000002100 */
[----:B-----5:R-:W-:-:S06]  /*16620*/  FFMA2 R2, R38.F32x2.HI_LO, R23.F32, R4.F32 ;  /* 0x0000001726027249 */ /* 0x020fcc0001200004 */
[----:B------:R-:W1:Y:S08]  /*16630*/  MUFU.EX2 R40, R2 ;  /* 0x0000000200287308 */ /* 0x000e700000000800 */
[----:B------:R5:W1:Y:S01]  /*16640*/  MUFU.EX2 R41, R3 ;  /* 0x0000000300297308 */ /* 0x000a620000000800 */
[----:B------:R-:W1:Y:S01]  /*16650*/  S2R R0, SR_CgaCtaId ;  /* 0x0000000000007919 */ /* 0x000e620000008800 */
        /* <DEDUP_REMOVED lines=18> */
[----:B------:R-:W-:Y:S01]  /*16780*/  MOV R88, 0x400 ;  /* 0x0000040000587802 */ /* 0x000fe20000000f00 */
[----:B-----5:R-:W-:-:S06]  /*16790*/  FFMA2 R2, R102.F32x2.HI_LO, R23.F32, R4.F32 ;  /* 0x0000001766027249 */ /* 0x020fcc0001200004 */
[----:B------:R-:W2:Y:S08]  /*167a0*/  MUFU.EX2 R30, R2 ;  /* 0x00000002001e7308 */ /* 0x000eb00000000800 */
[----:B------:R5:W2:Y:S01]  /*167b0*/  MUFU.EX2 R31, R3 ;  /* 0x00000003001f7308 */ /* 0x000aa20000000800 */
[----:B-1----:R-:W-:Y:S01]  /*167c0*/  LEA R88, R0, R88, 0x18 ;  /* 0x0000005800587211 */ /* 0x002fe200078ec0ff */
[----:B----4-:R-:W-:Y:S01]  /*167d0*/  @!P1 FMUL R7, R7, R7 ;  /* 0x0000000707079220 */ /* 0x010fe20000400000 */
[----:B-----5:R-:W-:Y:S01]  /*167e0*/  FFMA2 R2, R104.F32x2.HI_LO, R23.F32, R4.F32 ;  /* 0x0000001768027249 */ /* 0x020fe20001200004 */
[----:B------:R-:W-:-:S04]  /*167f0*/  LOP3.LUT R23, R108, 0x3f, RZ, 0xc0, !PT ;  /* 0x0000003f6c177812 */ /* 0x000fc800078ec0ff */
[----:B------:R1:W4:Y:S08]  /*16800*/  MUFU.EX2 R26, R2 ;  /* 0x00000002001a7308 */ /* 0x0003300000000800 */
[----:B------:R1:W1:Y:S01]  /*16810*/  MUFU.EX2 R27, R3 ;  /* 0x00000003001b7308 */ /* 0x0002620000000800 */
[----:B------:R-:W-:Y:S01]  /*16820*/  @!P6 IMAD R0, R9, 0x40, R23 ;  /* 0x000000400900e824 */ /* 0x000fe200078e0217 */
[----:B--2---:R-:W-:-:S02]  /*16830*/  LOP3.LUT R5, R5, 0x1, RZ, 0x3c, !PT ;  /* 0x0000000105057812 */ /* 0x004fc400078e3cff */
[----:B------:R-:W-:Y:S01]  /*16840*/  FSEL R23, R7, 1, !P3 ;  /* 0x3f80000007177808 */ /* 0x000fe20005800000 */
[----:B------:R-:W-:Y:S01]  /*16850*/  @!P6 IMAD.U32 R0, R0, 0x4, R88 ;  /* 0x000000040000e824 */ /* 0x000fe200078e0058 */
[----:B---3--:R-:W-:Y:S06]  /*16860*/  @!P2 BRA `(.L_x_162) ;  /* 0x000000d800d0a947 */ /* 0x008fec0003800000 */
.L_x_381:
[----:B------:R-:W-:Y:S01]  /*16870*/  HFMA2 R24, -RZ, RZ, 0, 5.9604644775390625e-08 ;  /* 0x00000001ff187431 */ /* 0x000fe200000001ff */
[----:B------:R-:W-:Y:S01]  /*16880*/  SHF.L.U32 R8, R5, 0x1f, RZ ;  /* 0x0000001f05087819 */ /* 0x000fe200000006ff */
[----:B------:R3:W-:Y:S01]  /*16890*/  @!P6 STS [R0+0x5b8], R23 ;  /* 0x0005b8170000e388 */ /* 0x0007e20000000800 */
[----:B------:R-:W5:Y:S01]  /*168a0*/  LDC R7, c[0x0][0x890] ;  /* 0x00022400ff077b82 */ /* 0x000f620000000800 */
[----:B------:R-:W-:Y:S01]  /*168b0*/  F2FP.F16.F32.PACK_AB R5, R51, R50 ;  /* 0x000000323305723e */ /* 0x000fe200000000ff */
[----:B------:R2:W-:Y:S01]  /*168c0*/  SYNCS.ARRIVE.TRANS64.ART0 RZ, [R6+URZ+0x120], R24 ;  /* 0x0001201806ff79a7 */ /* 0x0005e200085000ff */
[----:B------:R-:W4:Y:S01]  /*168d0*/  SYNCS.PHASECHK.TRANS64.TRYWAIT P2, [R88+URZ+0xa8], R8 ;  /* 0x0000a808580075a7 */ /* 0x000f2200080411ff */
[-CC-:B-1---5:R-:W-:Y:S02]  /*168e0*/  FFMA2 R2, R12.F32x2.HI_LO, R7.reuse.F32, R4.reuse.F32 ;  /* 0x000000070c027249 */ /* 0x1a2fe40001200004 */
[----:B------:R-:W-:Y:S02]  /*168f0*/  FFMA2 R20, R20.F32x2.HI_LO, R7.F32, R4.F32 ;  /* 0x0000000714147249 */ /* 0x000fe40001200004 */
[----:B------:R-:W1:Y:S01]  /*16900*/  MUFU.EX2 R138, R2 ;  /* 0x00000002008a7308 */ /* 0x000e620000000800 */
[----:B--2---:R-:W-:-:S07]  /*16910*/  F2FP.F16.F32.PACK_AB R6, R55, R54 ;  /* 0x000000363706723e */ /* 0x004fce00000000ff */
[----:B------:R2:W1:Y:S08]  /*16920*/  MUFU.EX2 R139, R3 ;  /* 0x00000003008b7308 */ /* 0x0004700000000800 */
[----:B------:R5:W1:Y:S01]  /*16930*/  MUFU.EX2 R134, R20 ;  /* 0x0000001400867308 */ /* 0x000a620000000800 */
[----:B--2---:R-:W-:-:S07]  /*16940*/  FFMA2 R2, R58.F32x2.HI_LO, R7.F32, R4.F32 ;  /* 0x000000073a027249 */ /* 0x004fce0001200004 */
[----:B------:R-:W2:Y:S01]  /*16950*/  MUFU.EX2 R24, R2 ;  /* 0x0000000200187308 */ /* 0x000ea20000000800 */
[----:B-----5:R-:W-:-:S07]  /*16960*/  IADD3 R20, PT, PT, R91, 0x1, RZ ;  /* 0x000000015b147810 */ /* 0x020fce0007ffe0ff */
[----:B------:R5:W1:Y:S01]  /*16970*/  MUFU.EX2 R25, R3 ;  /* 0x0000000300197308 */ /* 0x000a620000000800 */
[----:B------:R-:W-:-:S04]  /*16980*/  ISETP.NE.AND P1, PT, R20, 0x2, PT ;  /* 0x000000021400780c */ /* 0x000fc80003f25270 */
[----:B---3--:R-:W-:-:S04]  /*16990*/  SEL R0, RZ, 0x1, P1 ;  /* 0x00000001ff007807 */ /* 0x008fc80000800000 */
[----:B------:R-:W-:-:S05]  /*169a0*/  LOP3.LUT R0, R90, R0, RZ, 0x3c, !PT ;  /* 0x000000005a007212 */ /* 0x000fca00078e3cff */
[----:B------:R3:W-:Y:S01]  /*169b0*/  STL [R1+0x50], R0 ;  /* 0x0000500001007387 */ /* 0x0007e20000100800 */
        /* <DEDUP_REMOVED lines=24> */
[----:B-----5:R-:W-:Y:S01]  /*16b40*/  FFMA2 R2, R10.F32x2.HI_LO, R7.F32, R4.F32 ;  /* 0x000000070a027249 */ /* 0x020fe20001200004 */
[----:B------:R-:W-:-:S02]  /*16b50*/  F2FP.F16.F32.PACK_AB R7, R53, R52 ;  /* 0x000000343507723e */ /* 0x000fc400000000ff */
[----:B------:R-:W-:-:S03]  /*16b60*/  F2FP.F16.F32.PACK_AB R4, R65, R64 ;  /* 0x000000404104723e */ /* 0x000fc600000000ff */
[----:B------:R3:W1:Y:S01]  /*16b70*/  MUFU.EX2 R122, R2 ;  /* 0x00000002007a7308 */ /* 0x0006620000000800 */
[----:B--2-4-:R-:W-:Y:S05]  /*16b80*/  @!P2 BRA `(.L_x_163) ;  /* 0x000000d80020a947 */ /* 0x014fea0003800000 */
.L_x_383:
[----:B---3--:R-:W3:Y:S04]  /*16b90*/  LDL R0, [R1+0xf4] ;  /* 0x0000f40001007983 */ /* 0x008ee80000100800 */
[----:B------:R-:W4:Y:S04]  /*16ba0*/  LDL R70, [R1+0xf0] ;  /* 0x0000f00001467983 */ /* 0x000f280000100800 */
[----:B------:R-:W5:Y:S04]  /*16bb0*/  LDL R69, [R1+0xec] ;  /* 0x0000ec0001457983 */ /* 0x000f680000100800 */
[----:B--2---:R-:W2:Y:S04]  /*16bc0*/  LDL R68, [R1+0xe8] ;  /* 0x0000e80001447983 */ /* 0x004ea80000100800 */
[----:B------:R-:W2:Y:S04]  /*16bd0*/  LDL R2, [R1+0xe4] ;  /* 0x0000e40001027983 */ /* 0x000ea80000100800 */
[----:B------:R-:W2:Y:S04]  /*16be0*/  LDL R67, [R1+0xe0] ;  /* 0x0000e00001437983 */ /* 0x000ea80000100800 */
[----:B------:R-:W2:Y:S04]  /*16bf0*/  LDL R66, [R1+0xdc] ;  /* 0x0000dc0001427983 */ /* 0x000ea80000100800 */
[----:B------:R-:W2:Y:S04]  /*16c00*/  LDL R58, [R1+0xd8] ;  /* 0x0000d800013a7983 */ /* 0x000ea80000100800 */
[----:B------:R-:W2:Y:S01]  /*16c10*/  LDL R59, [R1+0x50] ;  /* 0x00005000013b7983 */ /* 0x000ea20000100800 */
[----:B------:R-:W-:-:S02]  /*16c20*/  F2FP.F16.F32.PACK_AB R11, R47, R46 ;  /* 0x0000002e2f0b723e */ /* 0x000fc400000000ff */
[----:B------:R-:W-:Y:S02]  /*16c30*/  F2FP.F16.F32.PACK_AB R10, R49, R48 ;  /* 0x00000030310a723e */ /* 0x000fe400000000ff */
[----:B------:R-:W-:Y:S02]  /*16c40*/  F2FP.F16.F32.PACK_AB R9, R29, R28 ;  /* 0x0000001c1d09723e */ /* 0x000fe400000000ff */
[----:B------:R-:W-:Y:S02]  /*16c50*/  F2FP.F16.F32.PACK_AB R8, R63, R62 ;  /* 0x0000003e3f08723e */ /* 0x000fe400000000ff */
[----:B------:R-:W-:Y:S02]  /*16c60*/  F2FP.F16.F32.PACK_AB R15, R41, R40 ;  /* 0x00000028290f723e */ /* 0x000fe400000000ff */
[----:B------:R-:W-:Y:S02]  /*16c70*/  F2FP.F16.F32.PACK_AB R14, R43, R42 ;  /* 0x0000002a2b0e723e */ /* 0x000fe400000000ff */
[----:B------:R-:W-:-:S02]  /*16c80*/  F2FP.F16.F32.PACK_AB R13, R45, R44 ;  /* 0x0000002c2d0d723e */ /* 0x000fc400000000ff */
[----:B------:R-:W-:Y:S02]  /*16c90*/  F2FP.F16.F32.PACK_AB R12, R61, R60 ;  /* 0x0000003c3d0c723e */ /* 0x000fe400000000ff */
[----:B------:R-:W-:Y:S02]  /*16ca0*/  F2FP.F16.F32.PACK_AB R19, R35, R34 ;  /* 0x000000222313723e */ /* 0x000fe400000000ff */
[----:B------:R-:W-:Y:S02]  /*16cb0*/  F2FP.F16.F32.PACK_AB R18, R37, R36 ;  /* 0x000000242512723e */ /* 0x000fe400000000ff */
[----:B------:R-:W-:Y:S02]  /*16cc0*/  F2FP.F16.F32.PACK_AB R17, R39, R38 ;  /* 0x000000262711723e */ /* 0x000fe400000000ff */
[----:B------:R-:W-:Y:S01]  /*16cd0*/  F2FP.F16.F32.PACK_AB R16, R57, R56 ;  /* 0x000000383910723e */ /* 0x000fe200000000ff */
[----:B---3--:R3:W-:Y:S04]  /*16ce0*/  STS.128 [R0], R4 ;  /* 0x0000000400007388 */ /* 0x0087e80000000c00 */
[----:B---3--:R-:W3:Y:S04]  /*16cf0*/  LDL R0, [R1+0xd4] ;  /* 0x0000d40001007983 */ /* 0x008ee80000100800 */
[----:B----4-:R-:W-:Y:S04]  /*16d00*/  STS.128 [R70], R8 ;  /* 0x0000000846007388 */ /* 0x010fe80000000c00 */
[----:B-----5:R-:W-:Y:S04]  /*16d10*/  STS.128 [R69], R12 ;  /* 0x0000000c45007388 */ /* 0x020fe80000000c00 */
[----:B--2---:R2:W-:Y:S04]  /*16d20*/  STS.128 [R68], R16 ;  /* 0x0000001044007388 */ /* 0x0045e80000000c00 */
[----:B--2---:R-:W2:Y:S01]  /*16d30*/  LDL R16, [R1+0xf8] ;  /* 0x0000f80001107983 */ /* 0x004ea20000100800 */
[----:B------:R-:W4:Y:S08]  /*16d40*/  MUFU.EX2 R123, R3 ;  /* 0x00000003007b7308 */ /* 0x000f300000000800 */
[----:B------:R-:W5:Y:S01]  /*16d50*/  MUFU.EX2 R135, R21 ;  /* 0x0000001500877308 */ /* 0x000f620000000800 */
[----:B------:R-:W-:-:S02]  /*16d60*/  F2FP.F16.F32.PACK_AB R7, R27, R26 ;  /* 0x0000001a1b07723e */ /* 0x000fc400000000ff */
[----:B------:R-:W-:Y:S02]  /*16d70*/  F2FP.F16.F32.PACK_AB R6, R31, R30 ;  /* 0x0000001e1f06723e */ /* 0x000fe400000000ff */
[----:B------:R-:W-:Y:S02]  /*16d80*/  F2FP.F16.F32.PACK_AB R5, R33, R32 ;  /* 0x000000202105723e */ /* 0x000fe400000000ff */
[----:B------:R-:W-:Y:S02]  /*16d90*/  F2FP.F16.F32.PACK_AB R4, R141, R140 ;  /* 0x0000008c8d04723e */ /* 0x000fe400000000ff */
[----:B-1----:R-:W-:Y:S02]  /*16da0*/  F2FP.F16.F32.PACK_AB R11, R103, R102 ;  /* 0x00000066670b723e */ /* 0x002fe400000000ff */
[----:B------:R-:W-:Y:S01]  /*16db0*/  F2FP.F16.F32.PACK_AB R10, R119, R118 ;  /* 0x00000076770a723e */ /* 0x000fe200000000ff */
[----:B------:R4:W-:Y:S01]  /*16dc0*/  STS.128 [R2], R4 ;  /* 0x0000000402007388 */ /* 0x0009e20000000c00 */
[----:B------:R-:W-:-:S02]  /*16dd0*/  F2FP.F16.F32.PACK_AB R9, R25, R24 ;  /* 0x000000181909723e */ /* 0x000fc400000000ff */
[----:B------:R-:W-:Y:S02]  /*16de0*/  F2FP.F16.F32.PACK_AB R8, R139, R138 ;  /* 0x0000008a8b08723e */ /* 0x000fe400000000ff */
[----:B------:R-:W-:Y:S02]  /*16df0*/  F2FP.F16.F32.PACK_AB R15, R131, R130 ;  /* 0x00000082830f723e */ /* 0x000fe400000000ff */
[----:B------:R-:W-:Y:S02]  /*16e00*/  F2FP.F16.F32.PACK_AB R14, R129, R128 ;  /* 0x00000080810e723e */ /* 0x000fe400000000ff */
[----:B------:R-:W-:Y:S02]  /*16e10*/  F2FP.F16.F32.PACK_AB R13, R133, R132 ;  /* 0x00000084850d723e */ /* 0x000fe400000000ff */
[----:B------:R-:W-:Y:S01]  /*16e20*/  F2FP.F16.F32.PACK_AB R12, R137, R136 ;  /* 0x00000088890c723e */ /* 0x000fe200000000ff */
[----:B------:R-:W-:Y:S04]  /*16e30*/  STS.128 [R67], R8 ;  /* 0x0000000843007388 */ /* 0x000fe80000000c00 */
[----:B------:R1:W-:Y:S01]  /*16e40*/  STS.128 [R66], R12 ;  /* 0x0000000c42007388 */ /* 0x0003e20000000c00 */
[----:B----4-:R-:W-:-:S02]  /*16e50*/  F2FP.F16.F32.PACK_AB R7, R123, R122 ;  /* 0x0000007a7b07723e */ /* 0x010fc400000000ff */
[----:B------:R-:W-:Y:S02]  /*16e60*/  F2FP.F16.F32.PACK_AB R6, R125, R124 ;  /* 0x0000007c7d06723e */ /* 0x000fe400000000ff */
[----:B------:R-:W-:Y:S02]  /*16e70*/  F2FP.F16.F32.PACK_AB R5, R127, R126 ;  /* 0x0000007e7f05723e */ /* 0x000fe400000000ff */
[----:B-----5:R-:W-:-:S05]  /*16e80*/  F2FP.F16.F32.PACK_AB R4, R135, R134 ;  /* 0x000000868704723e */ /* 0x020fca00000000ff */
[----:B------:R-:W-:Y:S01]  /*16e90*/  STS.128 [R58], R4 ;  /* 0x000000043a007388 */ /* 0x000fe20000000c00 */
[----:B------:R4:W-:Y:S06]  /*16ea0*/  MEMBAR.ALL.CTA ;  /* 0x0000000000007992 */ /* 0x0009ec0000008000 */
[----:B----4-:R-:W3:Y:S01]  /*16eb0*/  FENCE.VIEW.ASYNC.S ;  /* 0x00000000000073c6 */ /* 0x010ee20000000000 */
[----:B------:R-:W-:Y:S01]  /*16ec0*/  SEL R2, R20, RZ, P1 ;  /* 0x000000ff14027207 */ /* 0x000fe20000800000 */
[----:B-1----:R-:W-:Y:S01]  /*16ed0*/  IMAD.U32 R12, R59, -0x80000000, RZ ;  /* 0x800000003b0c7824 */ /* 0x002fe200078e00ff */
[----:B------:R-:W2:Y:S03]  /*16ee0*/  LDC R13, c[0x0][0x398] ;  /* 0x0000e600ff0d7b82 */ /* 0x000ea60000000800 */
[----:B------:R1:W-:Y:S01]  /*16ef0*/  STL [R1+0x18], R2 ;  /* 0x0000180201007387 */ /* 0x0003e20000100800 */
[----:B------:R-:W-:-:S02]  /*16f00*/  IMAD R70, R2, 0x8, R88 ;  /* 0x0000000802467824 */ /* 0x000fc400078e0258 */
[----:B-1----:R-:W-:Y:S01]  /*16f10*/  IMAD.MOV.U32 R2, RZ, RZ, 0x1 ;  /* 0x00000001ff027424 */ /* 0x002fe200078e00ff */
[----:B------:R-:W1:Y:S01]  /*16f20*/  S2R R14, SR_TID.X ;  /* 0x00000000000e7919 */ /* 0x000e620000002100 */
[----:B------:R-:W-:Y:S02]  /*16f30*/  FADD2 R6, R54.F32x2.HI_LO, R48.F32x2.HI_LO ;  /* 0x000000303606724b */ /* 0x000fe40000000000 */
[----:B------:R-:W-:Y:S02]  /*16f40*/  FADD2 R8, R52.F32x2.HI_LO, R46.F32x2.HI_LO ;  /* 0x0000002e3408724b */ /* 0x000fe40000000000 */
[----:B------:R-:W-:Y:S02]  /*16f50*/  IMAD.MOV.U32 R11, RZ, RZ, RZ ;  /* 0x000000ffff0b7224 */ /* 0x000fe400078e00ff */
[----:B------:R-:W-:Y:S01]  /*16f60*/  FMUL R10, R23, R107 ;  /* 0x0000006b170a7220 */ /* 0x000fe20000400000 */
[----:B------:R-:W-:-:S03]  /*16f70*/  FADD2 R8, R8.F32x2.HI_LO, R40.F32x2.HI_LO ;  /* 0x000000280808724b */ /* 0x000fc60000000000 */
[----:B------:R-:W-:-:S04]  /*16f80*/  FADD2 R10, R10.F32x2.HI_LO, R64.F32x2.HI_LO ;  /* 0x000000400a0a724b */ /* 0x000fc80000000000 */
[----:B------:R-:W-:Y:S01]  /*16f90*/  FADD2 R10, R10.F32x2.HI_LO, R62.F32x2.HI_LO ;  /* 0x0000003e0a0a724b */ /* 0x000fe20000000000 */
[----:B------:R-:W-:Y:S01]  /*16fa0*/  FSEL R76, R89, R22, P3 ;  /* 0x00000016594c7208 */ /* 0x000fe20001800000 */
[----:B---3--:R3:W-:Y:S01]  /*16fb0*/  SYNCS.ARRIVE.TRANS64.RED.ART0 RZ, [R0+URZ], R2 ;  /* 0x0000000200ff79a7 */ /* 0x0087e200085004ff */
[----:B------:R-:W4:Y:S01]  /*16fc0*/  SYNCS.PHASECHK.TRANS64.TRYWAIT P1, [R70+URZ+0x80], R12 ;  /* 0x0000800c460075a7 */ /* 0x000f2200080211ff */
[----:B---3--:R-:W2:Y:S01]  /*16fd0*/  LDC R0, c[0x0][0x380] ;  /* 0x0000e000ff007b82 */ /* 0x008ea20000000800 */
[----:B------:R-:W-:-:S04]  /*16fe0*/  FADD2 R2, R50.F32x2.HI_LO, R28.F32x2.HI_LO ;  /* 0x0000001c3202724b */ /* 0x000fc80000000000 */
[----:B------:R-:W-:Y:S02]  /*16ff0*/  FADD2 R4, R2.F32x2.HI_LO, R44.F32x2.HI_LO ;  /* 0x0000002c0204724b */ /* 0x000fe40000000000 */
[----:B------:R-:W-:Y:S02]  /*17000*/  FADD2 R2, R6.F32x2.HI_LO, R42.F32x2.HI_LO ;  /* 0x0000002a0602724b */ /* 0x000fe40000000000 */
[----:B------:R-:W-:Y:S02]  /*17010*/  FADD2 R6, R4.F32x2.HI_LO, R38.F32x2.HI_LO ;  /* 0x000000260406724b */ /* 0x000fe40000000000 */
[----:B------:R-:W-:Y:S02]  /*17020*/  FADD2 R4, R2.F32x2.HI_LO, R36.F32x2.HI_LO ;  /* 0x000000240204724b */ /* 0x000fe40000000000 */
[----:B------:R-:W-:Y:S02]  /*17030*/  FADD2 R2, R8.F32x2.HI_LO, R34.F32x2.HI_LO ;  /* 0x000000220802724b */ /* 0x000fe40000000000 */
[----:B------:R-:W-:-:S02]  /*17040*/  FADD2 R8, R10.F32x2.HI_LO, R60.F32x2.HI_LO ;  /* 0x0000003c0a08724b */ /* 0x000fc40000000000 */
[----:B------:R-:W-:Y:S01]  /*17050*/  FADD2 R90, R2.F32x2.HI_LO, R26.F32x2.HI_LO ;  /* 0x0000001a025a724b */ /* 0x000fe20000000000 */
[----:B------:R-:W-:Y:S01]  /*17060*/  VIADDMNMX R2, R106, 0xfffffffd, RZ, !PT ;  /* 0xfffffffd6a027846 */ /* 0x000fe200078001ff */
[----:B------:R-:W-:Y:S01]  /*17070*/  FADD2 R6, R6.F32x2.HI_LO, R32.F32x2.HI_LO ;  /* 0x000000200606724b */ /* 0x000fe20000000000 */
[----:B--2---:R-:W-:Y:S01]  /*17080*/  IADD3 R0, PT, PT, R16, R13, -R0 ;  /* 0x0000000d10007210 */ /* 0x004fe20007ffe800 */
[----:B------:R-:W-:Y:S02]  /*17090*/  FADD2 R78, R4.F32x2.HI_LO, R30.F32x2.HI_LO ;  /* 0x0000001e044e724b */ /* 0x000fe40000000000 */
[----:B------:R-:W-:Y:S02]  /*170a0*/  FADD2 R144, R8.F32x2.HI_LO, R56.F32x2.HI_LO ;  /* 0x000000380890724b */ /* 0x000fe40000000000 */
[----:B------:R-:W-:Y:S02]  /*170b0*/  FADD2 R142, R6.F32x2.HI_LO, R24.F32x2.HI_LO ;  /* 0x00000018068e724b */ /* 0x000fe40000000000 */
[----:B------:R-:W-:Y:S01]  /*170c0*/  IMAD R0, R2, -0x80, R0 ;  /* 0xffffff8002007824 */ /* 0x000fe200078e0200 */
[----:B-1--4-:R-:W-:Y:S06]  /*170d0*/  @!P1 BRA `(.L_x_164) ;  /* 0x000000d000e49947 */ /* 0x012fec0003800000 */
.L_x_385:
[----:B------:R-:W2:Y:S01]  /*170e0*/  S2R R4, SR_TID.X ;  /* 0x0000000000047919 */ /* 0x000ea20000002100 */
[----:B------:R-:W-:Y:S01]  /*170f0*/  VIADD R0, R0, 0x1 ;  /* 0x0000000100007836 */ /* 0x000fe20000000000 */
[----:B------:R-:W-:-:S04]  /*17100*/  LOP3.LUT R52, R14, 0x40, RZ, 0xc0, !PT ;  /* 0x000000400e347812 */ /* 0x000fc800078ec0ff */
[C---:B------:R-:W-:Y:S02]  /*17110*/  ISETP.GE.AND P3, PT, R52.reuse, R0, PT ;  /* 0x000000003400720c */ /* 0x040fe40003f66270 */
[C---:B------:R-:W-:Y:S02]  /*17120*/  LOP3.LUT R164, R52.reuse, 0x1, RZ, 0xfc, !PT ;  /* 0x0000000134a47812 */ /* 0x040fe400078efcff */
[C---:B------:R-:W-:Y:S02]  /*17130*/  LOP3.LUT R163, R52.reuse, 0x2, RZ, 0xfc, !PT ;  /* 0x0000000234a37812 */ /* 0x040fe400078efcff */
[C---:B------:R-:W-:Y:S02]  /*17140*/  LOP3.LUT R162, R52.reuse, 0x3, RZ, 0xfc, !PT ;  /* 0x0000000334a27812 */ /* 0x040fe400078efcff */
[C---:B------:R-:W-:Y:S02]  /*17150*/  LOP3.LUT R161, R52.reuse, 0x4, RZ, 0xfc, !PT ;  /* 0x0000000434a17812 */ /* 0x040fe400078efcff */
[----:B------:R-:W-:-:S02]  /*17160*/  LOP3.LUT R165, R52, 0x5, RZ, 0xfc, !PT ;  /* 0x0000000534a57812 */ /* 0x000fc400078efcff */
[C---:B------:R-:W-:Y:S02]  /*17170*/  LOP3.LUT R18, R52.reuse, 0x6, RZ, 0xfc, !PT ;  /* 0x0000000634127812 */ /* 0x040fe400078efcff */
[C---:B------:R-:W-:Y:S02]  /*17180*/  LOP3.LUT R17, R52.reuse, 0x7, RZ, 0xfc, !PT ;  /* 0x0000000734117812 */ /* 0x040fe400078efcff */
[C---:B------:R-:W-:Y:S01]  /*17190*/  LOP3.LUT R16, R52.reuse, 0x8, RZ, 0xfc, !PT ;  /* 0x0000000834107812 */ /* 0x040fe200078efcff */
[----:B------:R-:W-:Y:S01]  /*171a0*/  STL [R1], R18 ;  /* 0x0000001201007387 */ /* 0x000fe20000100800 */
[C---:B------:R-:W-:Y:S02]  /*171b0*/  LOP3.LUT R15, R52.reuse, 0x9, RZ, 0xfc, !PT ;  /* 0x00000009340f7812 */ /* 0x040fe400078efcff */
[----:B------:R-:W-:Y:S01]  /*171c0*/  LOP3.LUT R14, R52, 0xa, RZ, 0xfc, !PT ;  /* 0x0000000a340e7812 */ /* 0x000fe200078efcff */
[----:B------:R-:W-:Y:S01]  /*171d0*/  STL [R1+0x4], R17 ;  /* 0x0000041101007387 */ /* 0x000fe20000100800 */
[----:B------:R-:W-:-:S02]  /*171e0*/  ISETP.GE.AND P1, PT, R164, R0, PT ;  /* 0x00000000a400720c */ /* 0x000fc40003f26270 */
[-C--:B------:R-:W-:Y:S01]  /*171f0*/  ISETP.GE.AND P2, PT, R163, R0.reuse, PT ;  /* 0x00000000a300720c */ /* 0x080fe20003f46270 */
[----:B------:R-:W-:Y:S01]  /*17200*/  STL [R1+0x8], R16 ;  /* 0x0000081001007387 */ /* 0x000fe20000100800 */
[C---:B--2---:R-:W-:Y:S01]  /*17210*/  IMAD.U32 R5, R4.reuse, 0x10000, RZ ;  /* 0x0001000004057824 */ /* 0x044fe200078e00ff */
[----:B------:R-:W-:Y:S02]  /*17220*/  LOP3.LUT R4, R4, 0x40, RZ, 0xc0, !PT ;  /* 0x0000004004047812 */ /* 0x000fe400078ec0ff */
[-C--:B------:R-:W-:Y:S01]  /*17230*/  ISETP.GE.AND P5, PT, R162, R0.reuse, PT ;  /* 0x00000000a200720c */ /* 0x080fe20003fa6270 */
[----:B------:R-:W-:Y:S01]  /*17240*/  STL [R1+0xc], R15 ;  /* 0x00000c0f01007387 */ /* 0x000fe20000100800 */
[----:B------:R-:W-:Y:S02]  /*17250*/  LOP3.LUT R5, R5, 0x200000, RZ, 0xc0, !PT ;  /* 0x0020000005057812 */ /* 0x000fe400078ec0ff */
[----:B------:R-:W-:Y:S01]  /*17260*/  SHF.R.U32.HI R4, RZ, 0x6, R4 ;  /* 0x00000006ff047819 */ /* 0x000fe20000011604 */
[----:B------:R-:W-:Y:S01]  /*17270*/  STL [R1+0x10], R14 ;  /* 0x0000100e01007387 */ /* 0x000fe20000100800 */
[----:B------:R-:W-:-:S02]  /*17280*/  ISETP.GE.AND P4, PT, R161, R0, PT ;  /* 0x00000000a100720c */ /* 0x000fc40003f86270 */
[----:B------:R-:W-:Y:S01]  /*17290*/  LOP3.LUT R13, R52, 0xb, RZ, 0xfc, !PT ;  /* 0x0000000b340d7812 */ /* 0x000fe200078efcff */
[----:B------:R-:W-:Y:S01]  /*172a0*/  IMAD R4, R4, 0x400000, R5 ;  /* 0x0040000004047824 */ /* 0x000fe200078e0205 */
[C---:B------:R-:W-:Y:S02]  /*172b0*/  LOP3.LUT R12, R52.reuse, 0xc, RZ, 0xfc, !PT ;  /* 0x0000000c340c7812 */ /* 0x040fe400078efcff */
[----:B------:R-:W-:Y:S01]  /*172c0*/  LOP3.LUT R11, R52, 0xd, RZ, 0xfc, !PT ;  /* 0x0000000d340b7812 */ /* 0x000fe200078efcff */
[----:B------:R-:W-:Y:S01]  /*172d0*/  STL [R1+0x14], R13 ;  /* 0x0000140d01007387 */ /* 0x000fe20000100800 */
[C---:B------:R-:W-:Y:S02]  /*172e0*/  R2UR UR5, R4.reuse ;  /* 0x00000000040572ca */ /* 0x040fe400000e0000 */
[----:B------:R-:W-:Y:S01]  /*172f0*/  R2UR UR4, R4 ;  /* 0x00000000040472ca */ /* 0x000fe200000e0000 */
[----:B------:R-:W-:Y:S01]  /*17300*/  STL [R1+0x1c], R12 ;  /* 0x00001c0c01007387 */ /* 0x000fe20000100800 */
[----:B------:R-:W-:-:S02]  /*17310*/  LOP3.LUT R10, R52, 0xe, RZ, 0xfc, !PT ;  /* 0x0000000e340a7812 */ /* 0x000fc400078efcff */
[C---:B------:R-:W-:Y:S01]  /*17320*/  LOP3.LUT R9, R52.reuse, 0xf, RZ, 0xfc, !PT ;  /* 0x0000000f34097812 */ /* 0x040fe200078efcff */
[----:B------:R-:W-:Y:S01]  /*17330*/  STL [R1+0x24], R11 ;  /* 0x0000240b01007387 */ /* 0x000fe20000100800 */
[C---:B------:R-:W-:Y:S02]  /*17340*/  LOP3.LUT R8, R52.reuse, 0x10, RZ, 0xfc, !PT ;  /* 0x0000001034087812 */ /* 0x040fe400078efcff */
[C---:B------:R-:W-:Y:S01]  /*17350*/  LOP3.LUT R7, R52.reuse, 0x11, RZ, 0xfc, !PT ;  /* 0x0000001134077812 */ /* 0x040fe200078efcff */
[----:B------:R-:W-:Y:S01]  /*17360*/  STL [R1+0x2c], R10 ;  /* 0x00002c0a01007387 */ /* 0x000fe20000100800 */
[C---:B------:R-:W-:Y:S02]  /*17370*/  LOP3.LUT R6, R52.reuse, 0x12, RZ, 0xfc, !PT ;  /* 0x0000001234067812 */ /* 0x040fe400078efcff */
[C---:B------:R-:W-:Y:S01]  /*17380*/  LOP3.LUT R5, R52.reuse, 0x13, RZ, 0xfc, !PT ;  /* 0x0000001334057812 */ /* 0x040fe200078efcff */
[----:B------:R-:W2:Y:S01]  /*17390*/  LDTM.x32 R20, tmem[UR5] ;  /* 0x00000005001479ee */ /* 0x000ea200082c0000 */
        /* <DEDUP_REMOVED lines=16> */
[----:B------:R-:W-:Y:S02]  /*174a0*/  LOP3.LUT R85, R52, 0x1e, RZ, 0xfc, !PT ;  /* 0x0000001e34557812 */ /* 0x000fe400078efcff */
[----:B--2---:R-:W-:Y:S01]  /*174b0*/  SEL R68, R20, 0xff800000, !P3 ;  /* 0xff80000014447807 */ /* 0x004fe20005800000 */
[----:B------:R-:W-:Y:S01]  /*174c0*/  STL [R1+0x48], R100 ;  /* 0x0000486401007387 */ /* 0x000fe20000100800 */
[----:B------:R-:W-:-:S02]  /*174d0*/  ISETP.GE.AND P3, PT, R165, R0, PT ;  /* 0x00000000a500720c */ /* 0x000fc40003f66270 */
[----:B------:R-:W-:Y:S01]  /*174e0*/  SEL R69, R21, 0xff800000, !P1 ;  /* 0xff80000015457807 */ /* 0x000fe20004800000 */
[----:B------:R-:W-:Y:S01]  /*174f0*/  STL [R1+0x4c], R99 ;  /* 0x00004c6301007387 */ /* 0x000fe20000100800 */
[----:B------:R-:W-:Y:S02]  /*17500*/  SEL R66, R22, 0xff800000, !P2 ;  /* 0xff80000016427807 */ /* 0x000fe40005000000 */
[----:B------:R-:W-:Y:S01]  /*17510*/  SEL R67, R23, 0xff800000, !P5 ;  /* 0xff80000017437807 */ /* 0x000fe20006800000 */
[----:B------:R-:W-:Y:S01]  /*17520*/  STL [R1+0x54], R98 ;  /* 0x0000546201007387 */ /* 0x000fe20000100800 */
[----:B------:R-:W-:Y:S02]  /*17530*/  SEL R64, R24, 0xff800000, !P4 ;  /* 0xff80000018407807 */ /* 0x000fe40006000000 */
[----:B------:R-:W-:Y:S01]  /*17540*/  SEL R65, R25, 0xff800000, !P3 ;  /* 0xff80000019417807 */ /* 0x000fe20005800000 */
[----:B------:R-:W-:Y:S01]  /*17550*/  STL [R1+0x58], R97 ;  /* 0x0000586101007387 */ /* 0x000fe20000100800 */
[----:B------:R-:W-:-:S02]  /*17560*/  ISETP.GE.AND P1, PT, R18, R0, PT ;  /* 0x000000001200720c */ /* 0x000fc40003f26270 */
[-C--:B------:R-:W-:Y:S01]  /*17570*/  ISETP.GE.AND P2, PT, R17, R0.reuse, PT ;  /* 0x000000001100720c */ /* 0x080fe20003f46270 */
[----:B------:R-:W-:Y:S01]  /*17580*/  STL [R1+0x94], R96 ;  /* 0x0000946001007387 */ /* 0x000fe20000100800 */
[-C--:B------:R-:W-:Y:S02]  /*17590*/  ISETP.GE.AND P5, PT, R16, R0.reuse, PT ;  /* 0x000000001000720c */ /* 0x080fe40003fa6270 */
[-C--:B------:R-:W-:Y:S01]  /*175a0*/  ISETP.GE.AND P4, PT, R15, R0.reuse, PT ;  /* 0x000000000f00720c */ /* 0x080fe20003f86270 */
[----:B------:R-:W-:Y:S01]  /*175b0*/  STL [R1+0x9c], R95 ;  /* 0x00009c5f01007387 */ /* 0x000fe20000100800 */
[----:B------:R-:W-:Y:S02]  /*175c0*/  ISETP.GE.AND P3, PT, R14, R0, PT ;  /* 0x000000000e00720c */ /* 0x000fe40003f66270 */
[----:B------:R-:W-:Y:S01]  /*175d0*/  SEL R62, R26, 0xff800000, !P1 ;  /* 0xff8000001a3e7807 */ /* 0x000fe20004800000 */
[----:B------:R-:W-:Y:S01]  /*175e0*/  STL [R1+0xa4], R94 ;  /* 0x0000a45e01007387 */ /* 0x000fe20000100800 */
[----:B------:R-:W-:-:S02]  /*175f0*/  SEL R63, R27, 0xff800000, !P2 ;  /* 0xff8000001b3f7807 */ /* 0x000fc40005000000 */
[----:B------:R-:W-:Y:S01]  /*17600*/  SEL R60, R28, 0xff800000, !P5 ;  /* 0xff8000001c3c7807 */ /* 0x000fe20006800000 */
[----:B------:R-:W-:Y:S01]  /*17610*/  STL [R1+0xac], R93 ;  /* 0x0000ac5d01007387 */ /* 0x000fe20000100800 */
[----:B------:R-:W-:Y:S02]  /*17620*/  SEL R61, R29, 0xff800000, !P4 ;  /* 0xff8000001d3d7807 */ /* 0x000fe40006000000 */
[----:B------:R-:W-:Y:S01]  /*17630*/  SEL R58, R30, 0xff800000, !P3 ;  /* 0xff8000001e3a7807 */ /* 0x000fe20005800000 */
[----:B------:R-:W-:Y:S01]  /*17640*/  STL [R1+0xb0], R92 ;  /* 0x0000b05c01007387 */ /* 0x000fe20000100800 */
[-C--:B------:R-:W-:Y:S02]  /*17650*/  ISETP.GE.AND P1, PT, R13, R0.reuse, PT ;  /* 0x000000000d00720c */ /* 0x080fe40003f26270 */
[-C--:B------:R-:W-:Y:S01]  /*17660*/  ISETP.GE.AND P2, PT, R12, R0.reuse, PT ;  /* 0x000000000c00720c */ /* 0x080fe20003f46270 */
[----:B------:R-:W-:Y:S01]  /*17670*/  STL [R1+0xb4], R85 ;  /* 0x0000b45501007387 */ /* 0x000fe20000100800 */
[----:B------:R-:W-:-:S02]  /*17680*/  ISETP.GE.AND P5, PT, R11, R0, PT ;  /* 0x000000000b00720c */ /* 0x000fc40003fa6270 */
[-C--:B------:R-:W-:Y:S02]  /*17690*/  ISETP.GE.AND P4, PT, R10, R0.reuse, PT ;  /* 0x000000000a00720c */ /* 0x080fe40003f86270 */
[----:B------:R-:W-:Y:S02]  /*176a0*/  ISETP.GE.AND P3, PT, R9, R0, PT ;  /* 0x000000000900720c */ /* 0x000fe40003f66270 */
[----:B------:R-:W-:Y:S02]  /*176b0*/  SEL R59, R31, 0xff800000, !P1 ;  /* 0xff8000001f3b7807 */ /* 0x000fe40004800000 */
[----:B------:R-:W-:Y:S02]  /*176c0*/  SEL R56, R32, 0xff800000, !P2 ;  /* 0xff80000020387807 */ /* 0x000fe40005000000 */
[----:B------:R-:W-:Y:S02]  /*176d0*/  SEL R57, R33, 0xff800000, !P5 ;  /* 0xff80000021397807 */ /* 0x000fe40006800000 */
[----:B------:R-:W-:-:S02]  /*176e0*/  SEL R54, R34, 0xff800000, !P4 ;  /* 0xff80000022367807 */ /* 0x000fc40006000000 */
[----:B------:R-:W-:Y:S02]  /*176f0*/  SEL R55, R35, 0xff800000, !P3 ;  /* 0xff80000023377807 */ /* 0x000fe40005800000 */
[-C--:B------:R-:W-:Y:S02]  /*17700*/  ISETP.GE.AND P1, PT, R8, R0.reuse, PT ;  /* 0x000000000800720c */ /* 0x080fe40003f26270 */
[-C--:B------:R-:W-:Y:S02]  /*17710*/  ISETP.GE.AND P2, PT, R7, R0.reuse, PT ;  /* 0x000000000700720c */ /* 0x080fe40003f46270 */
[-C--:B------:R-:W-:Y:S02]  /*17720*/  ISETP.GE.AND P5, PT, R6, R0.reuse, PT ;  /* 0x000000000600720c */ /* 0x080fe40003fa6270 */
[-C--:B------:R-:W-:Y:S02]  /*17730*/  ISETP.GE.AND P4, PT, R5, R0.reuse, PT ;  /* 0x000000000500720c */ /* 0x080fe40003f86270 */
[----:B------:R-:W-:-:S02]  /*17740*/  ISETP.GE.AND P3, PT, R4, R0, PT ;  /* 0x000000000400720c */ /* 0x000fc40003f66270 */
[----:B---3--:R-:W2:Y:S01]  /*17750*/  LDTM.x32 R4, tmem[UR4+0x20] ;  /* 0x00002004000479ee */ /* 0x008ea200082c0000 */
[C---:B------:R-:W-:Y:S01]  /*17760*/  LOP3.LUT R89, R52.reuse, 0x20, RZ, 0xfc, !PT ;  /* 0x0000002034597812 */ /* 0x040fe200078efcff */
[----:B------:R-:W-:Y:S01]  /*17770*/  NOP ;  /* 0x0000000000007918 */ /* 0x000fe20000000000 */
[C---:B------:R-:W-:Y:S02]  /*17780*/  LOP3.LUT R53, R52.reuse, 0x1f, RZ, 0xfc, !PT ;  /* 0x0000001f34357812 */ /* 0x040fe400078efcff */
[C---:B------:R-:W-:Y:S01]  /*17790*/  LOP3.LUT R87, R52.reuse, 0x21, RZ, 0xfc, !PT ;  /* 0x0000002134577812 */ /* 0x040fe200078efcff */
[----:B------:R-:W-:Y:S01]  /*177a0*/  STL [R1+0x5c], R89 ;  /* 0x00005c5901007387 */ /* 0x000fe20000100800 */
[C---:B------:R-:W-:Y:S02]  /*177b0*/  LOP3.LUT R74, R52.reuse, 0x22, RZ, 0xfc, !PT ;  /* 0x00000022344a7812 */ /* 0x040fe400078efcff */
[C---:B------:R-:W-:Y:S01]  /*177c0*/  LOP3.LUT R75, R52.reuse, 0x23, RZ, 0xfc, !PT ;  /* 0x00000023344b7812 */ /* 0x040fe200078efcff */
[----:B------:R-:W-:Y:S01]  /*177d0*/  STL [R1+0xb8], R53 ;  /* 0x0000b83501007387 */ /* 0x000fe20000100800 */
[----:B------:R-:W-:-:S02]  /*177e0*/  LOP3.LUT R72, R52, 0x28, RZ, 0xfc, !PT ;  /* 0x0000002834487812 */ /* 0x000fc400078efcff */
[----:B------:R-:W-:Y:S01]  /*177f0*/  LOP3.LUT R73, R52, 0x29, RZ, 0xfc, !PT ;  /* 0x0000002934497812 */ /* 0x000fe200078efcff */
[----:B------:R-:W-:Y:S01]  /*17800*/  STL [R1+0x60], R87 ;  /* 0x0000605701007387 */ /* 0x000fe20000100800 */
[----:B------:R-:W-:Y:S02]  /*17810*/  SEL R36, R36, 0xff800000, !P1 ;  /* 0xff80000024247807 */ /* 0x000fe40004800000 */
[----:B------:R-:W-:Y:S01]  /*17820*/  LOP3.LUT R80, R52, 0x2a, RZ, 0xfc, !PT ;  /* 0x0000002a34507812 */ /* 0x000fe200078efcff */
[----:B------:R2:W-:Y:S01]  /*17830*/  STL [R1+0x64], R74 ;  /* 0x0000644a01007387 */ /* 0x0005e20000100800 */
[----:B------:R-:W-:Y:S02]  /*17840*/  ISETP.GE.AND P1, PT, R100, R0, PT ;  /* 0x000000006400720c */ /* 0x000fe40003f26270 */
[----:B------:R-:W-:Y:S01]  /*17850*/  SEL R37, R37, 0xff800000, !P2 ;  /* 0xff80000025257807 */ /* 0x000fe20005000000 */
[----:B------:R3:W-:Y:S01]  /*17860*/  STL [R1+0x68], R75 ;  /* 0x0000684b01007387 */ /* 0x0007e20000100800 */
[----:B------:R-:W-:-:S02]  /*17870*/  LOP3.LUT R81, R52, 0x2b, RZ, 0xfc, !PT ;  /* 0x0000002b34517812 */ /* 0x000fc400078efcff */
[-C--:B------:R-:W-:Y:S01]  /*17880*/  ISETP.GE.AND P2, PT, R99, R0.reuse, PT ;  /* 0x000000006300720c */ /* 0x080fe20003f46270 */
[----:B------:R4:W-:Y:S01]  /*17890*/  STL [R1+0x6c], R72 ;  /* 0x00006c4801007387 */ /* 0x0009e20000100800 */
[----:B------:R-:W-:Y:S02]  /*178a0*/  LOP3.LUT R84, R52, 0x30, RZ, 0xfc, !PT ;  /* 0x0000003034547812 */ /* 0x000fe400078efcff */
[----:B------:R-:W-:Y:S01]  /*178b0*/  SEL R40, R40, 0xff800000, !P3 ;  /* 0xff80000028287807 */ /* 0x000fe20005800000 */
[----:B------:R5:W-:Y:S01]  /*178c0*/  STL [R1+0x70], R73 ;  /* 0x0000704901007387 */ /* 0x000be20000100800 */
[----:B-1----:R-:W-:Y:S02]  /*178d0*/  LOP3.LUT R3, R52, 0x31, RZ, 0xfc, !PT ;  /* 0x0000003134037812 */ /* 0x002fe400078efcff */
[----:B------:R-:W-:Y:S01]  /*178e0*/  ISETP.GE.AND P3, PT, R96, R0, PT ;  /* 0x000000006000720c */ /* 0x000fe20003f66270 */
[----:B------:R1:W-:Y:S01]  /*178f0*/  STL [R1+0x74], R80 ;  /* 0x0000745001007387 */ /* 0x0003e20000100800 */
[----:B------:R-:W-:-:S02]  /*17900*/  LOP3.LUT R2, R52, 0x32, RZ, 0xfc, !PT ;  /* 0x0000003234027812 */ /* 0x000fc400078efcff */
[----:B------:R-:W-:Y:S01]  /*17910*/  SEL R41, R41, 0xff800000, !P1 ;  /* 0xff80000029297807 */ /* 0x000fe20004800000 */
[----:B------:R1:W-:Y:S01]  /*17920*/  STL [R1+0x78], R81 ;  /* 0x0000785101007387 */ /* 0x0003e20000100800 */
[----:B------:R-:W-:Y:S02]  /*17930*/  LOP3.LUT R86, R52, 0x33, RZ, 0xfc, !PT ;  /* 0x0000003334567812 */ /* 0x000fe400078efcff */
[-C--:B------:R-:W-:Y:S01]  /*17940*/  ISETP.GE.AND P1, PT, R95, R0.reuse, PT ;  /* 0x000000005f00720c */ /* 0x080fe20003f26270 */
[----:B------:R1:W-:Y:S01]  /*17950*/  STL [R1+0x7c], R84 ;  /* 0x00007c5401007387 */ /* 0x0003e20000100800 */
[----:B------:R-:W-:Y:S02]  /*17960*/  SEL R42, R42, 0xff800000, !P2 ;  /* 0xff8000002a2a7807 */ /* 0x000fe40005000000 */
[----:B------:R-:W-:Y:S01]  /*17970*/  LOP3.LUT R83, R52, 0x38, RZ, 0xfc, !PT ;  /* 0x0000003834537812 */ /* 0x000fe200078efcff */
[----:B------:R1:W-:Y:S01]  /*17980*/  STL [R1+0x80], R3 ;  /* 0x0000800301007387 */ /* 0x0003e20000100800 */
[----:B------:R-:W-:-:S02]  /*17990*/  ISETP.GE.AND P2, PT, R94, R0, PT ;  /* 0x000000005e00720c */ /* 0x000fc40003f46270 */
[C---:B------:R-:W-:Y:S01]  /*179a0*/  LOP3.LUT R82, R52.reuse, 0x39, RZ, 0xfc, !PT ;  /* 0x0000003934527812 */ /* 0x040fe200078efcff */
[----:B------:R1:W-:Y:S01]  /*179b0*/  STL [R1+0x84], R2 ;  /* 0x0000840201007387 */ /* 0x0003e20000100800 */
[----:B------:R-:W-:Y:S02]  /*179c0*/  SEL R45, R45, 0xff800000, !P3 ;  /* 0xff8000002d2d7807 */ /* 0x000fe40005800000 */
[C---:B------:R-:W-:Y:S01]  /*179d0*/  LOP3.LUT R77, R52.reuse, 0x3a, RZ, 0xfc, !PT ;  /* 0x0000003a344d7812 */ /* 0x040fe200078efcff */
[----:B------:R-:W-:Y:S01]  /*179e0*/  STL [R1+0x88], R86 ;  /* 0x0000885601007387 */ /* 0x000fe20000100800 */
[----:B------:R-:W-:Y:S02]  /*179f0*/  ISETP.GE.AND P3, PT, R89, R0, PT ;  /* 0x000000005900720c */ /* 0x000fe40003f66270 */
[----:B------:R-:W-:Y:S01]  /*17a00*/  LOP3.LUT R71, R52, 0x3b, RZ, 0xfc, !PT ;  /* 0x0000003b34477812 */ /* 0x000fe200078efcff */
[----:B------:R-:W-:Y:S01]  /*17a10*/  STL [R1+0x90], R83 ;  /* 0x0000905301007387 */ /* 0x000fe20000100800 */
[----:B------:R-:W-:-:S02]  /*17a20*/  SEL R46, R46, 0xff800000, !P1 ;  /* 0xff8000002e2e7807 */ /* 0x000fc40004800000 */
[-C--:B------:R-:W-:Y:S01]  /*17a30*/  ISETP.GE.AND P1, PT, R87, R0.reuse, PT ;  /* 0x000000005700720c */ /* 0x080fe20003f26270 */
[----:B------:R-:W-:Y:S01]  /*17a40*/  STL [R1+0x98], R82 ;  /* 0x0000985201007387 */ /* 0x000fe20000100800 */
[----:B------:R-:W-:Y:S02]  /*17a50*/  SEL R47, R47, 0xff800000, !P2 ;  /* 0xff8000002f2f7807 */ /* 0x000fe40005000000 */
[-C--:B------:R-:W-:Y:S01]  /*17a60*/  ISETP.GE.AND P2, PT, R74, R0.reuse, PT ;  /* 0x000000004a00720c */ /* 0x080fe20003f46270 */
[----:B------:R-:W-:Y:S01]  /*17a70*/  STL [R1+0xa0], R77 ;  /* 0x0000a04d01007387 */ /* 0x000fe20000100800 */
[----:B--2---:R-:W-:Y:S02]  /*17a80*/  SEL R74, R4, 0xff800000, !P3 ;  /* 0xff800000044a7807 */ /* 0x004fe40005800000 */
[----:B------:R-:W-:Y:S01]  /*17a90*/  ISETP.GE.AND P3, PT, R75, R0, PT ;  /* 0x000000004b00720c */ /* 0x000fe20003f66270 */
[----:B------:R-:W-:Y:S01]  /*17aa0*/  STL [R1+0xa8], R71 ;  /* 0x0000a84701007387 */ /* 0x000fe20000100800 */
[----:B---3--:R-:W-:-:S02]  /*17ab0*/  SEL R75, R5, 0xff800000, !P1 ;  /* 0xff800000054b7807 */ /* 0x008fc40004800000 */
[-C--:B------:R-:W-:Y:S01]  /*17ac0*/  ISETP.GE.AND P1, PT, R72, R0.reuse, PT ;  /* 0x000000004800720c */ /* 0x080fe20003f26270 */
[----:B------:R-:W2:Y:S01]  /*17ad0*/  LDL R5, [R1+0xfc] ;  /* 0x0000fc0001057983 */ /* 0x000ea20000100800 */
[----:B----4-:R-:W-:Y:S02]  /*17ae0*/  SEL R72, R6, 0xff800000, !P2 ;  /* 0xff80000006487807 */ /* 0x010fe40005000000 */
[-C--:B------:R-:W-:Y:S02]  /*17af0*/  ISETP.GE.AND P2, PT, R73, R0.reuse, PT ;  /* 0x000000004900720c */ /* 0x080fe40003f46270 */
[----:B-----5:R-:W-:Y:S02]  /*17b00*/  SEL R73, R7, 0xff800000, !P3 ;  /* 0xff80000007497807 */ /* 0x020fe40005800000 */
[----:B------:R-:W-:Y:S02]  /*17b10*/  ISETP.GE.AND P3, PT, R80, R0, PT ;  /* 0x000000005000720c */ /* 0x000fe40003f66270 */
[----:B------:R-:W-:-:S02]  /*17b20*/  SEL R38, R38, 0xff800000, !P5 ;  /* 0xff80000026267807 */ /* 0x000fc40006800000 */
[----:B------:R-:W-:Y:S02]  /*17b30*/  SEL R39, R39, 0xff800000, !P4 ;  /* 0xff80000027277807 */ /* 0x000fe40006000000 */
[C---:B------:R-:W-:Y:S02]  /*17b40*/  LOP3.LUT R121, R52.reuse, 0x24, RZ, 0xfc, !PT ;  /* 0x0000002434797812 */ /* 0x040fe400078efcff */
[C---:B------:R-:W-:Y:S02]  /*17b50*/  LOP3.LUT R146, R52.reuse, 0x25, RZ, 0xfc, !PT ;  /* 0x0000002534927812 */ /* 0x040fe400078efcff */
[C---:B------:R-:W-:Y:S02]  /*17b60*/  LOP3.LUT R147, R52.reuse, 0x26, RZ, 0xfc, !PT ;  /* 0x0000002634937812 */ /* 0x040fe400078efcff */
[C---:B------:R-:W-:Y:S02]  /*17b70*/  LOP3.LUT R148, R52.reuse, 0x27, RZ, 0xfc, !PT ;  /* 0x0000002734947812 */ /* 0x040fe400078efcff */
[----:B------:R-:W-:-:S02]  /*17b80*/  LOP3.LUT R150, R52, 0x2c, RZ, 0xfc, !PT ;  /* 0x0000002c34967812 */ /* 0x000fc400078efcff */
[C---:B------:R-:W-:Y:S02]  /*17b90*/  LOP3.LUT R152, R52.reuse, 0x2d, RZ, 0xfc, !PT ;  /* 0x0000002d34987812 */ /* 0x040fe400078efcff */
        /* <DEDUP_REMOVED lines=9> */
[----:B------:R-:W-:Y:S01]  /*17c30*/  LOP3.LUT R159, R52, 0x3f, RZ, 0xfc, !PT ;  /* 0x0000003f349f7812 */ /* 0x000fe200078efcff */
[----:B------:R-:W3:Y:S01]  /*17c40*/  S2R R4, SR_TID.X ;  /* 0x0000000000047919 */ /* 0x000ee20000002100 */
[----:B-1----:R-:W-:Y:S01]  /*17c50*/  SEL R80, R12, 0xff800000, !P1 ;  /* 0xff8000000c507807 */ /* 0x002fe20004800000 */
[----:B------:R-:W1:Y:S01]  /*17c60*/  LDC R7, c[0x0][0x890] ;  /* 0x00022400ff077b82 */ /* 0x000e620000000800 */
[----:B------:R-:W-:-:S02]  /*17c70*/  ISETP.GE.AND P1, PT, R81, R0, PT ;  /* 0x000000005100720c */ /* 0x000fc40003f26270 */
[----:B------:R-:W-:Y:S02]  /*17c80*/  SEL R81, R13, 0xff800000, !P2 ;  /* 0xff8000000d517807 */ /* 0x000fe40005000000 */
[-C--:B------:R-:W-:Y:S02]  /*17c90*/  ISETP.GE.AND P2, PT, R84, R0.reuse, PT ;  /* 0x000000005400720c */ /* 0x080fe40003f46270 */
[----:B------:R-:W-:Y:S02]  /*17ca0*/  SEL R84, R14, 0xff800000, !P3 ;  /* 0xff8000000e547807 */ /* 0x000fe40005800000 */
[-C--:B------:R-:W-:Y:S02]  /*17cb0*/  ISETP.GE.AND P3, PT, R85, R0.reuse, PT ;  /* 0x000000005500720c */ /* 0x080fe40003f66270 */
[----:B------:R-:W-:Y:S02]  /*17cc0*/  SEL R85, R15, 0xff800000, !P1 ;  /* 0xff8000000f557807 */ /* 0x000fe40004800000 */
[----:B------:R-:W-:-:S02]  /*17cd0*/  ISETP.GE.AND P1, PT, R3, R0, PT ;  /* 0x000000000300720c */ /* 0x000fc40003f26270 */
[-C--:B------:R-:W-:Y:S02]  /*17ce0*/  ISETP.GE.AND P5, PT, R98, R0.reuse, PT ;  /* 0x000000006200720c */ /* 0x080fe40003fa6270 */
[----:B------:R-:W-:Y:S02]  /*17cf0*/  SEL R99, R21, 0xff800000, !P1 ;  /* 0xff80000015637807 */ /* 0x000fe40004800000 */
[-C--:B------:R-:W-:Y:S02]  /*17d00*/  ISETP.GE.AND P1, PT, R86, R0.reuse, PT ;  /* 0x000000005600720c */ /* 0x080fe40003f26270 */
[----:B------:R-:W-:Y:S02]  /*17d10*/  SEL R98, R20, 0xff800000, !P2 ;  /* 0xff80000014627807 */ /* 0x000fe40005000000 */
[----:B------:R-:W-:Y:S02]  /*17d20*/  ISETP.GE.AND P2, PT, R2, R0, PT ;  /* 0x000000000200720c */ /* 0x000fe40003f46270 */
[----:B------:R-:W-:-:S02]  /*17d30*/  FMNMX3 R3, R76, R68, R69, !PT ;  /* 0x000000444c037276 */ /* 0x000fc40007800045 */
[----:B------:R-:W-:Y:S02]  /*17d40*/  FMNMX R2, R66, R67, !PT ;  /* 0x0000004342027209 */ /* 0x000fe40007800000 */
[----:B------:R-:W-:Y:S02]  /*17d50*/  SEL R23, R23, 0xff800000, !P1 ;  /* 0xff80000017177807 */ /* 0x000fe40004800000 */
[-C--:B------:R-:W-:Y:S02]  /*17d60*/  ISETP.GE.AND P1, PT, R82, R0.reuse, PT ;  /* 0x000000005200720c */ /* 0x080fe40003f26270 */
[----:B------:R-:W-:Y:S02]  /*17d70*/  ISETP.GE.AND P4, PT, R97, R0, PT ;  /* 0x000000006100720c */ /* 0x000fe40003f86270 */
[----:B------:R-:W-:Y:S02]  /*17d80*/  FMNMX3 R3, R3, R60, R61, !PT ;  /* 0x0000003c03037276 */ /* 0x000fe4000780003d */
[----:B------:R-:W-:-:S02]  /*17d90*/  FMNMX3 R2, R2, R58, R59, !PT ;  /* 0x0000003a02027276 */ /* 0x000fc4000780003b */
[----:B------:R-:W-:Y:S02]  /*17da0*/  SEL R109, R29, 0xff800000, !P1 ;  /* 0xff8000001d6d7807 */ /* 0x000fe40004800000 */
[----:B------:R-:W-:Y:S02]  /*17db0*/  ISETP.GE.AND P1, PT, R71, R0, PT ;  /* 0x000000004700720c */ /* 0x000fe40003f26270 */
[----:B------:R-:W-:Y:S02]  /*17dc0*/  SEL R44, R44, 0xff800000, !P4 ;  /* 0xff8000002c2c7807 */ /* 0x000fe40006000000 */
[----:B------:R-:W-:Y:S02]  /*17dd0*/  FMNMX3 R3, R3, R36, R37, !PT ;  /* 0x0000002403037276 */ /* 0x000fe40007800025 */
[----:B------:R-:W-:Y:S02]  /*17de0*/  FMNMX3 R2, R2, R38, R39, !PT ;  /* 0x0000002602027276 */ /* 0x000fe40007800027 */
[----:B------:R-:W-:-:S02]  /*17df0*/  SEL R22, R22, 0xff800000, !P2 ;  /* 0xff80000016167807 */ /* 0x000fc40005000000 */
[----:B------:R-:W-:Y:S02]  /*17e00*/  SEL R31, R31, 0xff800000, !P1 ;  /* 0xff8000001f1f7807 */ /* 0x000fe40004800000 */
[----:B------:R-:W-:Y:S02]  /*17e10*/  ISETP.GE.AND P2, PT, R83, R0, PT ;  /* 0x000000005300720c */ /* 0x000fe40003f46270 */
[----:B------:R-:W-:Y:S02]  /*17e20*/  FMNMX3 R3, R3, R44, R45, !PT ;  /* 0x0000002c03037276 */ /* 0x000fe4000780002d */
[----:B------:R-:W-:Y:S02]  /*17e30*/  FMNMX3 R2, R2, R46, R47, !PT ;  /* 0x0000002e02027276 */ /* 0x000fe4000780002f */
[----:B------:R-:W-:Y:S02]  /*17e40*/  ISETP.GE.AND P1, PT, R53, R0, PT ;  /* 0x000000003500720c */ /* 0x000fe40003f26270 */
[----:B------:R-:W-:-:S02]  /*17e50*/  SEL R43, R43, 0xff800000, !P5 ;  /* 0xff8000002b2b7807 */ /* 0x000fc40006800000 */
[----:B------:R-:W-:Y:S02]  /*17e60*/  SEL R108, R28, 0xff800000, !P2 ;  /* 0xff8000001c6c7807 */ /* 0x000fe40005000000 */
[----:B------:R-:W-:Y:S02]  /*17e70*/  FMNMX3 R3, R3, R74, R75, !PT ;  /* 0x0000004a03037276 */ /* 0x000fe4000780004b */
[----:B------:R-:W-:Y:S02]  /*17e80*/  FMNMX3 R2, R2, R72, R73, !PT ;  /* 0x0000004802027276 */ /* 0x000fe40007800049 */
[----:B------:R-:W-:Y:S02]  /*17e90*/  SEL R51, R51, 0xff800000, !P1 ;  /* 0xff80000033337807 */ /* 0x000fe40004800000 */
[-C--:B------:R-:W-:Y:S02]  /*17ea0*/  ISETP.GE.AND P5, PT, R93, R0.reuse, PT ;  /* 0x000000005d00720c */ /* 0x080fe40003fa6270 */
[----:B------:R-:W-:-:S02]  /*17eb0*/  ISETP.GE.AND P4, PT, R92, R0, PT ;  /* 0x000000005c00720c */ /* 0x000fc40003f86270 */
[-C--:B------:R-:W-:Y:S02]  /*17ec0*/  ISETP.GE.AND P2, PT, R77, R0.reuse, PT ;  /* 0x000000004d00720c */ /* 0x080fe40003f46270 */
[----:B------:R-:W-:Y:S02]  /*17ed0*/  ISETP.GE.AND P1, PT, R121, R0, PT ;  /* 0x000000007900720c */ /* 0x000fe40003f26270 */
[----:B------:R-:W-:Y:S02]  /*17ee0*/  FMNMX3 R3, R3, R80, R81, !PT ;  /* 0x0000005003037276 */ /* 0x000fe40007800051 */
[----:B------:R-:W-:Y:S02]  /*17ef0*/  FMNMX3 R2, R2, R84, R85, !PT ;  /* 0x0000005402027276 */ /* 0x000fe40007800055 */
[----:B------:R-:W-:Y:S02]  /*17f00*/  SEL R30, R30, 0xff800000, !P2 ;  /* 0xff8000001e1e7807 */ /* 0x000fe40005000000 */
[----:B------:R-:W-:-:S02]  /*17f10*/  SEL R48, R48, 0xff800000, !P5 ;  /* 0xff80000030307807 */ /* 0x000fc40006800000 */
[----:B------:R-:W-:Y:S02]  /*17f20*/  SEL R49, R49, 0xff800000, !P4 ;  /* 0xff80000031317807 */ /* 0x000fe40006000000 */
[----:B------:R-:W-:Y:S02]  /*17f30*/  SEL R50, R50, 0xff800000, !P3 ;  /* 0xff80000032327807 */ /* 0x000fe40005800000 */
[----:B------:R-:W-:Y:S02]  /*17f40*/  SEL R12, R8, 0xff800000, !P1 ;  /* 0xff800000080c7807 */ /* 0x000fe40004800000 */
[-C--:B------:R-:W-:Y:S02]  /*17f50*/  ISETP.GE.AND P5, PT, R146, R0.reuse, PT ;  /* 0x000000009200720c */ /* 0x080fe40003fa6270 */
        /* <DEDUP_REMOVED lines=15> */
[----:B------:R-:W-:Y:S01]  /*18050*/  ISETP.GE.AND P1, PT, R153, R0, PT ;  /* 0x000000009900720c */ /* 0x000fe20003f26270 */
[----:B------:R-:W4:Y:S01]  /*18060*/  S2R R53, SR_TID.X ;  /* 0x0000000000357919 */ /* 0x000f220000002100 */
[----:B------:R-:W-:Y:S02]  /*18070*/  FMNMX3 R3, R3, R108, R109, !PT ;  /* 0x0000006c03037276 */ /* 0x000fe4000780006d */
[----:B------:R-:W-:Y:S02]  /*18080*/  FMNMX3 R2, R2, R30, R31, !PT ;  /* 0x0000001e02027276 */ /* 0x000fe4000780001f */
[----:B------:R-:W-:Y:S02]  /*18090*/  SEL R18, R18, 0xff800000, !P5 ;  /* 0xff80000012127807 */ /* 0x000fe40006800000 */
[----:B------:R-:W-:-:S02]  /*180a0*/  SEL R19, R19, 0xff800000, !P4 ;  /* 0xff80000013137807 */ /* 0x000fc40006000000 */
[----:B------:R-:W-:Y:S02]  /*180b0*/  SEL R24, R24, 0xff800000, !P3 ;  /* 0xff80000018187807 */ /* 0x000fe40005800000 */
[----:B------:R-:W-:Y:S02]  /*180c0*/  SEL R25, R25, 0xff800000, !P2 ;  /* 0xff80000019197807 */ /* 0x000fe40005000000 */
[----:B------:R-:W-:Y:S02]  /*180d0*/  SEL R26, R26, 0xff800000, !P1 ;  /* 0xff8000001a1a7807 */ /* 0x000fe40004800000 */
[----:B------:R-:W-:Y:S02]  /*180e0*/  FMNMX R3, R3, R2, !PT ;  /* 0x0000000203037209 */ /* 0x000fe40007800000 */
[-C--:B------:R-:W-:Y:S02]  /*180f0*/  ISETP.GE.AND P5, PT, R156, R0.reuse, PT ;  /* 0x000000009c00720c */ /* 0x080fe40003fa6270 */
[----:B------:R-:W-:-:S02]  /*18100*/  ISETP.GE.AND P4, PT, R158, R0, PT ;  /* 0x000000009e00720c */ /* 0x000fc40003f86270 */
[-C--:B------:R-:W-:Y:S02]  /*18110*/  ISETP.GE.AND P3, PT, R160, R0.reuse, PT ;  /* 0x00000000a000720c */ /* 0x080fe40003f66270 */
[-C--:B------:R-:W-:Y:S02]  /*18120*/  ISETP.GE.AND P2, PT, R157, R0.reuse, PT ;  /* 0x000000009d00720c */ /* 0x080fe40003f46270 */
[----:B------:R-:W-:Y:S02]  /*18130*/  ISETP.GE.AND P1, PT, R159, R0, PT ;  /* 0x000000009f00720c */ /* 0x000fe40003f26270 */
[----:B------:R-:W-:Y:S02]  /*18140*/  FMNMX R0, R62, R63, !PT ;  /* 0x0000003f3e007209 */ /* 0x000fe40007800000 */
        /* <DEDUP_REMOVED lines=10> */
[----:B------:R-:W-:Y:S02]  /*181f0*/  FMNMX3 R0, R0, R18, R19, !PT ;  /* 0x0000001200007276 */ /* 0x000fe40007800013 */
[----:B------:R-:W-:Y:S02]  /*18200*/  FMNMX3 R2, R2, R20, R21, !PT ;  /* 0x0000001402027276 */ /* 0x000fe40007800015 */
[----:B------:R-:W-:Y:S02]  /*18210*/  SEL R32, R32, 0xff800000, !P4 ;  /* 0xff80000020207807 */ /* 0x000fe40006000000 */
[----:B------:R-:W-:-:S02]  /*18220*/  SEL R33, R33, 0xff800000, !P3 ;  /* 0xff80000021217807 */ /* 0x000fc40005800000 */
[----:B------:R-:W-:Y:S02]  /*18230*/  SEL R34, R34, 0xff800000, !P2 ;  /* 0xff80000022227807 */ /* 0x000fe40005000000 */
[----:B------:R-:W-:Y:S02]  /*18240*/  SEL R35, R35, 0xff800000, !P1 ;  /* 0xff80000023237807 */ /* 0x000fe40004800000 */
[----:B------:R-:W-:Y:S02]  /*18250*/  FMNMX3 R0, R0, R26, R27, !PT ;  /* 0x0000001a00007276 */ /* 0x000fe4000780001b */
[----:B------:R-:W-:Y:S02]  /*18260*/  FMNMX3 R2, R2, R24, R25, !PT ;  /* 0x0000001802027276 */ /* 0x000fe40007800019 */
[----:B------:R-:W-:Y:S02]  /*18270*/  FMNMX3 R0, R0, R34, R35, !PT ;  /* 0x0000002200007276 */ /* 0x000fe40007800023 */
[----:B----4-:R-:W-:-:S02]  /*18280*/  SHF.R.U32.HI R6, RZ, 0x5, R53 ;  /* 0x00000005ff067819 */ /* 0x010fc40000011635 */
[----:B------:R-:W-:-:S04]  /*18290*/  FMNMX3 R2, R2, R32, R33, !PT ;  /* 0x0000002002027276 */ /* 0x000fc80007800021 */
[----:B------:R-:W-:Y:S01]  /*182a0*/  FMNMX3 R3, R3, R2, R0, !PT ;  /* 0x0000000203037276 */ /* 0x000fe20007800000 */
[----:B------:R-:W-:-:S05]  /*182b0*/  IMAD.SHL.U32 R0, R6, 0x20, RZ ;  /* 0x0000002006007824 */ /* 0x000fca00078e00ff */
[----:B------:R-:W-:-:S04]  /*182c0*/  LOP3.LUT R0, R0, 0x40, RZ, 0xc0, !PT ;  /* 0x0000004000007812 */ /* 0x000fc800078ec0ff */
[----:B---3--:R-:W-:Y:S02]  /*182d0*/  LOP3.LUT R0, R0, 0x3f, R4, 0xf8, !PT ;  /* 0x0000003f00007812 */ /* 0x008fe400078ef804 */
[----:B------:R-:W-:-:S03]  /*182e0*/  LOP3.LUT R4, R4, 0x3f, RZ, 0xc0, !PT ;  /* 0x0000003f04047812 */ /* 0x000fc600078ec0ff */
[--C-:B------:R-:W-:Y:S02]  /*182f0*/  IMAD R0, R0, 0x4, R88.reuse ;  /* 0x0000000400007824 */ /* 0x100fe400078e0258 */
[----:B------:R-:W-:-:S03]  /*18300*/  IMAD R120, R4, 0x4, R88 ;  /* 0x0000000404787824 */ /* 0x000fc600078e0258 */
[----:B------:R-:W-:Y:S04]  /*18310*/  STL [R1+0xc8], R0 ;  /* 0x0000c80001007387 */ /* 0x000fe80000100800 */
[----:B------:R-:W3:Y:S04]  /*18320*/  LDL.LU R4, [R1+0x20] ;  /* 0x0000200001047983 */ /* 0x000ee80000300800 */
[----:B------:R-:W4:Y:S01]  /*18330*/  LDL.LU R6, [R1+0xbc] ;  /* 0x0000bc0001067983 */ /* 0x000f220000300800 */
[----:B------:R-:W-:-:S05]  /*18340*/  VIADD R2, R70, 0x90 ;  /* 0x0000009046027836 */ /* 0x000fca0000000000 */
[----:B--2---:R-:W-:Y:S01]  /*18350*/  PRMT R2, R5, 0x654, R2 ;  /* 0x0000065405027816 */ /* 0x004fe20000000002 */
[----:B------:R-:W-:-:S04]  /*18360*/  IMAD.MOV.U32 R5, RZ, RZ, 0x1 ;  /* 0x00000001ff057424 */ /* 0x000fc800078e00ff */
        /* <DEDUP_REMOVED lines=11> */
[----:B------:R-:W-:-:S04]  /*18420*/  FADD R0, R76, -R3 ;  /* 0x800000034c007221 */ /* 0x000fc80000000000 */
[----:B------:R-:W-:-:S04]  /*18430*/  FMUL R0, R0, R7 ;  /* 0x0000000700007220 */ /* 0x000fc80000400000 */
[C---:B--2---:R-:W-:Y:S01]  /*18440*/  FMUL R2, R0.reuse, 0.5 ;  /* 0x3f00000000027820 */ /* 0x044fe20000400000 */
[C---:B------:R-:W-:Y:S02]  /*18450*/  FSETP.GEU.AND P1, PT, R0.reuse, -126, PT ;  /* 0xc2fc00000000780b */ /* 0x040fe40003f2e000 */
[----:B------:R-:W-:Y:S02]  /*18460*/  FSETP.GE.AND P3, PT, R0, -8, PT ;  /* 0xc10000000000780b */ /* 0x000fe40003f66000 */
[----:B------:R-:W-:Y:S02]  /*18470*/  FSEL R2, R2, R0, !P1 ;  /* 0x0000000002027208 */ /* 0x000fe40004800000 */
[----:B------:R-:W-:Y:S02]  /*18480*/  FSEL R0, R76, R3, P3 ;  /* 0x000000034c007208 */ /* 0x000fe40001800000 */
[----:B------:R1:W2:Y:S03]  /*18490*/  MUFU.EX2 R8, R2 ;  /* 0x0000000200087308 */ /* 0x0002a60000000800 */
[----:B------:R-:W-:-:S04]  /*184a0*/  FFMA R5, -R0, R7, RZ ;  /* 0x0000000700057223 */ /* 0x000fc800000001ff */
[----:B-1----:R-:W-:-:S04]  /*184b0*/  FFMA2 R2, R68.F32x2.HI_LO, R7.F32, R5.F32 ;  /* 0x0000000744027249 */ /* 0x002fc80001200005 */
        /* <DEDUP_REMOVED lines=11> */
[----:B-----5:R-:W-:-:S02]  /*18570*/  FFMA2 R2, R60.F32x2.HI_LO, R7.F32, R5.F32 ;  /* 0x000000073c027249 */ /* 0x020fc40001200005 */
[----:B---3--:R-:W-:-:S04]  /*18580*/  VIADD R4, R4, 0x1 ;  /* 0x0000000104047836 */ /* 0x008fc80000000000 */
[----:B------:R-:W3:Y:S08]  /*18590*/  MUFU.EX2 R114, R2 ;  /* 0x0000000200727308 */ /* 0x000ef00000000800 */
[----:B------:R5:W1:Y:S01]  /*185a0*/  MUFU.EX2 R115, R3 ;  /* 0x0000000300737308 */ /* 0x000a620000000800 */
[----:B------:R-:W-:-:S04]  /*185b0*/  ISETP.NE.AND P2, PT, R4, 0x2, PT ;  /* 0x000000020400780c */ /* 0x000fc80003f45270 */
[----:B------:R-:W-:Y:S01]  /*185c0*/  SEL R0, RZ, 0x1, P2 ;  /* 0x00000001ff007807 */ /* 0x000fe20001000000 */
[----:B-----5:R-:W-:-:S04]  /*185d0*/  FFMA2 R2, R58.F32x2.HI_LO, R7.F32, R5.F32 ;  /* 0x000000073a027249 */ /* 0x020fc80001200005 */
[----:B------:R-:W1:Y:S08]  /*185e0*/  MUFU.EX2 R100, R2 ;  /* 0x0000000200647308 */ /* 0x000e700000000800 */
[----:B------:R5:W1:Y:S01]  /*185f0*/  MUFU.EX2 R101, R3 ;  /* 0x0000000300657308 */ /* 0x000a620000000800 */
[----:B----4-:R-:W-:Y:S02]  /*18600*/  LOP3.LUT R77, R6, R0, RZ, 0x3c, !PT ;  /* 0x00000000064d7212 */ /* 0x010fe400078e3cff */
[----:B------:R-:W-:Y:S01]  /*18610*/  SEL R53, R4, RZ, P2 ;  /* 0x000000ff04357207 */ /* 0x000fe20001000000 */
[----:B-----5:R-:W-:-:S04]  /*18620*/  FFMA2 R2, R56.F32x2.HI_LO, R7.F32, R5.F32 ;  /* 0x0000000738027249 */ /* 0x020fc80001200005 */
[----:B------:R-:W4:Y:S08]  /*18630*/  MUFU.EX2 R96, R2 ;  /* 0x0000000200607308 */ /* 0x000f300000000800 */
[----:B------:R5:W1:Y:S01]  /*18640*/  MUFU.EX2 R97, R3 ;  /* 0x0000000300617308 */ /* 0x000a620000000800 */
[----:B------:R-:W-:Y:S02]  /*18650*/  IMAD R4, R53, 0x8, R88 ;  /* 0x0000000835047824 */ /* 0x000fe400078e0258 */
[----:B------:R-:W-:-:S04]  /*18660*/  IMAD.U32 R6, R77, -0x80000000, RZ ;  /* 0x800000004d067824 */ /* 0x000fc800078e00ff */
[----:B------:R-:W1:Y:S01]  /*18670*/  SYNCS.PHASECHK.TRANS64.TRYWAIT P2, [R4+URZ+0x130], R6 ;  /* 0x00013006040075a7 */ /* 0x000e6200080411ff */
        /* <DEDUP_REMOVED lines=9> */
[----:B------:R-:W-:Y:S02]  /*18710*/  FADD2 R14, R90.F32x2.HI_LO, R102.F32x2.HI_LO ;  /* 0x000000665a0e724b */ /* 0x000fe40000000000 */
[----:B-----5:R-:W-:-:S05]  /*18720*/  FFMA2 R2, R40.F32x2.HI_LO, R7.F32, R5.F32 ;  /* 0x0000000728027249 */ /* 0x020fca0001200005 */
[----:B------:R-:W1:Y:S08]  /*18730*/  MUFU.EX2 R86, R2 ;  /* 0x0000000200567308 */ /* 0x000e700000000800 */
[----:B------:R5:W1:Y:S01]  /*18740*/  MUFU.EX2 R87, R3 ;  /* 0x0000000300577308 */ /* 0x000a620000000800 */
[----:B------:R-:W-:Y:S02]  /*18750*/  FADD2 R118, R78.F32x2.HI_LO, R118.F32x2.HI_LO ;  /* 0x000000764e76724b */ /* 0x000fe40000000000 */
[----:B-----5:R-:W-:-:S05]  /*18760*/  FFMA2 R2, R42.F32x2.HI_LO, R7.F32, R5.F32 ;  /* 0x000000072a027249 */ /* 0x020fca0001200005 */
        /* <DEDUP_REMOVED lines=42> */
[----:B------:R2:W2:Y:S01]  /*18a10*/  MUFU.EX2 R50, R2 ;  /* 0x0000000200327308 */ /* 0x0004a20000000800 */
[----:B-1-34-:R-:W-:Y:S05]  /*18a20*/  @!P2 BRA `(.L_x_165) ;  /* 0x000000b800aca947 */ /* 0x01afea0003800000 */
.L_x_387:
[----:B------:R-:W3:Y:S01]  /*18a30*/  LDL R9, [R1+0xd0] ;  /* 0x0000d00001097983 */ /* 0x000ee20000100800 */
[----:B------:R-:W4:Y:S03]  /*18a40*/  LDC R19, c[0x0][0x890] ;  /* 0x00022400ff137b82 */ /* 0x000f260000000800 */
[----:B--2---:R-:W2:Y:S04]  /*18a50*/  LDL R18, [R1+0xcc] ;  /* 0x0000cc0001127983 */ /* 0x004ea80000100800 */
[----:B------:R-:W2:Y:S01]  /*18a60*/  LDL R17, [R1+0x100] ;  /* 0x0001000001117983 */ /* 0x000ea20000100800 */
[----:B------:R-:W1:Y:S01]  /*18a70*/  S2R R0, SR_TID.X ;  /* 0x0000000000007919 */ /* 0x000e620000002100 */
[----:B------:R-:W-:Y:S01]  /*18a80*/  @!P1 FMUL R8, R8, R8 ;  /* 0x0000000808089220 */ /* 0x000fe20000400000 */
[----:B------:R-:W-:-:S04]  /*18a90*/  IMAD.MOV.U32 R10, RZ, RZ, 0x1 ;  /* 0x00000001ff0a7424 */ /* 0x000fc800078e00ff */
[----:B------:R-:W-:Y:S02]  /*18aa0*/  FSEL R28, R8, 1, !P3 ;  /* 0x3f800000081c7808 */ /* 0x000fe40005800000 */
[----:B-1----:R-:W-:-:S05]  /*18ab0*/  LOP3.LUT R0, R0, 0x3f, RZ, 0xc0, !PT ;  /* 0x0000003f00007812 */ /* 0x002fca00078ec0ff */
[----:B------:R-:W-:-:S04]  /*18ac0*/  @!P6 IMAD R0, R53, 0x40, R0 ;  /* 0x000000403500e824 */ /* 0x000fc800078e0200 */
[----:B------:R-:W-:-:S05]  /*18ad0*/  @!P6 IMAD.U32 R0, R0, 0x4, R88 ;  /* 0x000000040000e824 */ /* 0x000fca00078e0058 */
[----:B------:R2:W-:Y:S01]  /*18ae0*/  @!P6 STS [R0+0x5b8], R28 ;  /* 0x0005b81c0000e388 */ /* 0x0005e20000000800 */
[----:B------:R1:W-:Y:S01]  /*18af0*/  SYNCS.ARRIVE.TRANS64.ART0 RZ, [R4+URZ+0x120], R10 ;  /* 0x0001200a04ff79a7 */ /* 0x0003e200085000ff */
[----:B------:R4:W-:Y:S02]  /*18b00*/  MUFU.EX2 R51, R3 ;  /* 0x0000000300337308 */ /* 0x0009e40000000800 */
[----:B----4-:R-:W-:-:S06]  /*18b10*/  FFMA2 R2, R24.F32x2.HI_LO, R19.F32, R5.F32 ;  /* 0x0000001318027249 */ /* 0x010fcc0001200005 */
[----:B------:R-:W-:Y:S08]  /*18b20*/  MUFU.EX2 R48, R2 ;  /* 0x0000000200307308 */ /* 0x000ff00000000800 */
[----:B------:R4:W-:Y:S01]  /*18b30*/  MUFU.EX2 R49, R3 ;  /* 0x0000000300317308 */ /* 0x0009e20000000800 */
[----:B------:R-:W-:Y:S02]  /*18b40*/  FADD2 R6, R142.F32x2.HI_LO, R132.F32x2.HI_LO ;  /* 0x000000848e06724b */ /* 0x000fe40000000000 */
[----:B----4-:R-:W-:-:S05]  /*18b50*/  FFMA2 R2, R26.F32x2.HI_LO, R19.F32, R5.F32 ;  /* 0x000000131a027249 */ /* 0x010fca0001200005 */
[----:B------:R-:W-:Y:S08]  /*18b60*/  MUFU.EX2 R46, R2 ;  /* 0x00000002002e7308 */ /* 0x000ff00000000800 */
[----:B------:R4:W-:Y:S01]  /*18b70*/  MUFU.EX2 R47, R3 ;  /* 0x00000003002f7308 */ /* 0x0009e20000000800 */
[----:B------:R-:W-:Y:S01]  /*18b80*/  FADD2 R12, R14.F32x2.HI_LO, R130.F32x2.HI_LO ;  /* 0x000000820e0c724b */ /* 0x000fe20000000000 */
[----:B------:R-:W-:Y:S01]  /*18b90*/  FSEL R89, R76, R16, P3 ;  /* 0x000000104c597208 */ /* 0x000fe20001800000 */
[----:B------:R-:W-:Y:S01]  /*18ba0*/  FADD2 R14, R6.F32x2.HI_LO, R126.F32x2.HI_LO ;  /* 0x0000007e060e724b */ /* 0x000fe20000000000 */
[----:B------:R1:W5:Y:S01]  /*18bb0*/  LDL R76, [R1+0x8c] ;  /* 0x00008c00014c7983 */ /* 0x0003620000100800 */
[----:B----4-:R-:W-:-:S04]  /*18bc0*/  FFMA2 R2, R108.F32x2.HI_LO, R19.F32, R5.F32 ;  /* 0x000000136c027249 */ /* 0x010fc80001200005 */
[----:B------:R-:W-:Y:S08]  /*18bd0*/  MUFU.EX2 R56, R2 ;  /* 0x0000000200387308 */ /* 0x000ff00000000800 */
[----:B------:R4:W-:Y:S01]  /*18be0*/  MUFU.EX2 R57, R3 ;  /* 0x0000000300397308 */ /* 0x0009e20000000800 */
[-CC-:B------:R-:W-:Y:S02]  /*18bf0*/  FFMA2 R6, R32.F32x2.HI_LO, R19.reuse.F32, R5.reuse.F32 ;  /* 0x0000001320067249 */ /* 0x180fe40001200005 */
[----:B----4-:R-:W-:-:S05]  /*18c00*/  FFMA2 R2, R30.F32x2.HI_LO, R19.F32, R5.F32 ;  /* 0x000000131e027249 */ /* 0x010fca0001200005 */
[----:B------:R-:W-:Y:S01]  /*18c10*/  MUFU.EX2 R44, R2 ;  /* 0x00000002002c7308 */ /* 0x000fe20000000800 */
[----:B-1----:R-:W-:-:S07]  /*18c20*/  FFMA2 R4, R34.F32x2.HI_LO, R19.F32, R5.F32 ;  /* 0x0000001322047249 */ /* 0x002fce0001200005 */
[----:B------:R1:W-:Y:S01]  /*18c30*/  MUFU.EX2 R45, R3 ;  /* 0x00000003002d7308 */ /* 0x0003e20000000800 */
[----:B------:R-:W-:-:S07]  /*18c40*/  FADD2 R10, R118.F32x2.HI_LO, R128.F32x2.HI_LO ;  /* 0x00000080760a724b */ /* 0x000fce0000000000 */
[----:B------:R-:W-:Y:S01]  /*18c50*/  MUFU.EX2 R30, R6 ;  /* 0x00000006001e7308 */ /* 0x000fe20000000800 */
[----:B------:R-:W-:-:S07]  /*18c60*/  FADD2 R10, R10.F32x2.HI_LO, R124.F32x2.HI_LO ;  /* 0x0000007c0a0a724b */ /* 0x000fce0000000000 */
[----:B------:R4:W-:Y:S01]  /*18c70*/  MUFU.EX2 R31, R7 ;  /* 0x00000007001f7308 */ /* 0x0009e20000000800 */
[----:B------:R-:W-:Y:S02]  /*18c80*/  F2FP.F16.F32.PACK_AB R23, R69, R68 ;  /* 0x000000444517723e */ /* 0x000fe400000000ff */
[----:B------:R-:W-:Y:S02]  /*18c90*/  F2FP.F16.F32.PACK_AB R22, R71, R70 ;  /* 0x000000464716723e */ /* 0x000fe400000000ff */
[----:B------:R-:W-:Y:S02]  /*18ca0*/  F2FP.F16.F32.PACK_AB R21, R79, R78 ;  /* 0x0000004e4f15723e */ /* 0x000fe400000000ff */
[----:B------:R-:W-:Y:S02]  /*18cb0*/  F2FP.F16.F32.PACK_AB R20, R103, R102 ;  /* 0x000000666714723e */ /* 0x000fe400000000ff */
[----:B------:R-:W-:Y:S02]  /*18cc0*/  F2FP.F16.F32.PACK_AB R19, R83, R82 ;  /* 0x000000525313723e */ /* 0x000fe400000000ff */
[----:B------:R-:W-:Y:S01]  /*18cd0*/  F2FP.F16.F32.PACK_AB R16, R105, R104 ;  /* 0x000000686910723e */ /* 0x000fe200000000ff */
[----:B---3--:R-:W-:-:S04]  /*18ce0*/  IMAD.U32 R29, R9, -0x80000000, RZ ;  /* 0x80000000091d7824 */ /* 0x008fc800078e00ff */
[----:B------:R-:W3:Y:S01]  /*18cf0*/  SYNCS.PHASECHK.TRANS64.TRYWAIT P1, [R88+URZ+0xa8], R29 ;  /* 0x0000a81d580075a7 */ /* 0x000ee200080211ff */
[----:B------:R-:W-:Y:S01]  /*18d00*/  FADD2 R8, R144.F32x2.HI_LO, R140.F32x2.HI_LO ;  /* 0x0000008c9008724b */ /* 0x000fe20000000000 */
[----:B--2---:R-:W-:-:S03]  /*18d10*/  IADD3 R0, PT, PT, R17, -R18, -R18 ;  /* 0x8000001211007210 */ /* 0x004fc60007ffe812 */
[----:B------:R-:W-:-:S04]  /*18d20*/  FADD2 R8, R8.F32x2.HI_LO, R138.F32x2.HI_LO ;  /* 0x0000008a0808724b */ /* 0x000fc80000000000 */
[----:B-1----:R-:W-:Y:S02]  /*18d30*/  FADD2 R2, R8.F32x2.HI_LO, R136.F32x2.HI_LO ;  /* 0x000000880802724b */ /* 0x002fe40000000000 */
[----:B------:R-:W-:Y:S02]  /*18d40*/  VIADD R0, R0, 0xfffffffe ;  /* 0xfffffffe00007836 */ /* 0x000fe40000000000 */
[----:B------:R-:W-:-:S03]  /*18d50*/  FADD2 R2, R2.F32x2.HI_LO, R134.F32x2.HI_LO ;  /* 0x000000860202724b */ /* 0x000fc60000000000 */
[----:B------:R1:W-:Y:S01]  /*18d60*/  STL [R1+0xc4], R0 ;  /* 0x0000c40001007387 */ /* 0x0003e20000100800 */
[----:B------:R-:W-:Y:S02]  /*18d70*/  FADD2 R2, R2.F32x2.HI_LO, R14.F32x2.HI_LO ;  /* 0x0000000e0202724b */ /* 0x000fe40000000000 */
[----:B------:R-:W-:Y:S01]  /*18d80*/  MUFU.EX2 R14, R4 ;  /* 0x00000004000e7308 */ /* 0x000fe20000000800 */
[----:B------:R-:W-:-:S07]  /*18d90*/  FADD2 R8, R12.F32x2.HI_LO, R122.F32x2.HI_LO ;  /* 0x0000007a0c08724b */ /* 0x000fce0000000000 */
[----:B------:R2:W1:Y:S01]  /*18da0*/  MUFU.EX2 R15, R5 ;  /* 0x00000005000f7308 */ /* 0x0004620000000800 */
[----:B------:R-:W-:-:S04]  /*18db0*/  FADD2 R8, R10.F32x2.HI_LO, R8.F32x2.HI_LO ;  /* 0x000000080a08724b */ /* 0x000fc80000000000 */
[----:B------:R-:W-:Y:S01]  /*18dc0*/  FADD2 R2, R2.F32x2.HI_LO, R8.F32x2.HI_LO ;  /* 0x000000080202724b */ /* 0x000fe20000000000 */
[----:B------:R-:W-:Y:S02]  /*18dd0*/  F2FP.F16.F32.PACK_AB R18, R87, R86 ;  /* 0x000000565712723e */ /* 0x000fe400000000ff */
[----:B------:R-:W-:Y:S01]  /*18de0*/  F2FP.F16.F32.PACK_AB R17, R93, R92 ;  /* 0x0000005c5d11723e */ /* 0x000fe200000000ff */
[----:B------:R-:W-:Y:S01]  /*18df0*/  FADD R12, R2, R3 ;  /* 0x00000003020c7221 */ /* 0x000fe20000000000 */
[----:B------:R-:W-:Y:S02]  /*18e00*/  F2FP.F16.F32.PACK_AB R11, R95, R94 ;  /* 0x0000005e5f0b723e */ /* 0x000fe400000000ff */
[----:B------:R-:W-:Y:S02]  /*18e10*/  F2FP.F16.F32.PACK_AB R10, R97, R96 ;  /* 0x00000060610a723e */ /* 0x000fe400000000ff */
[----:B------:R-:W-:Y:S02]  /*18e20*/  F2FP.F16.F32.PACK_AB R9, R101, R100 ;  /* 0x000000646509723e */ /* 0x000fe400000000ff */
[----:B------:R-:W-:-:S02]  /*18e30*/  F2FP.F16.F32.PACK_AB R8, R115, R114 ;  /* 0x000000727308723e */ /* 0x000fc400000000ff */
[----:B----4-:R-:W-:Y:S02]  /*18e40*/  F2FP.F16.F32.PACK_AB R7, R107, R106 ;  /* 0x0000006a6b07723e */ /* 0x010fe400000000ff */
[----:B------:R-:W-:Y:S02]  /*18e50*/  F2FP.F16.F32.PACK_AB R6, R111, R110 ;  /* 0x0000006e6f06723e */ /* 0x000fe400000000ff */
[----:B--2---:R-:W-:Y:S02]  /*18e60*/  F2FP.F16.F32.PACK_AB R5, R113, R112 ;  /* 0x000000707105723e */ /* 0x004fe400000000ff */
[----:B------:R-:W-:Y:S02]  /*18e70*/  F2FP.F16.F32.PACK_AB R4, R117, R116 ;  /* 0x000000747504723e */ /* 0x000fe400000000ff */
[----:B-1----:R-:W-:Y:S02]  /*18e80*/  F2FP.F16.F32.PACK_AB R43, R15, R14 ;  /* 0x0000000e0f2b723e */ /* 0x002fe400000000ff */
        /* <DEDUP_REMOVED lines=14> */
[----:B------:R-:W-:Y:S01]  /*18f70*/  F2FP.F16.F32.PACK_AB R24, R91, R90 ;  /* 0x0000005a5b18723e */ /* 0x000fe200000000ff */
[----:B---3--:R-:W-:Y:S06]  /*18f80*/  @!P1 BRA `(.L_x_166) ;  /* 0x000000b4006c9947 */ /* 0x008fec0003800000 */
.L_x_389:
[----:B------:R-:W2:Y:S04]  /*18f90*/  LDL R13, [R1+0xf4] ;  /* 0x0000f400010d7983 */ /* 0x000ea80000100800 */
[----:B------:R-:W3:Y:S04]  /*18fa0*/  LDL R0, [R1+0xf0] ;  /* 0x0000f00001007983 */ /* 0x000ee80000100800 */
[----:B------:R-:W4:Y:S04]  /*18fb0*/  LDL R118, [R1+0xec] ;  /* 0x0000ec0001767983 */ /* 0x000f280000100800 */
[----:B------:R-:W4:Y:S04]  /*18fc0*/  LDL R109, [R1+0xe8] ;  /* 0x0000e800016d7983 */ /* 0x000f280000100800 */
[----:B------:R-:W4:Y:S04]  /*18fd0*/  LDL R108, [R1+0xe0] ;  /* 0x0000e000016c7983 */ /* 0x000f280000100800 */
[----:B------:R-:W4:Y:S04]  /*18fe0*/  LDL R99, [R1+0xdc] ;  /* 0x0000dc0001637983 */ /* 0x000f280000100800 */
[----:B------:R-:W4:Y:S04]  /*18ff0*/  LDL R85, [R1+0xd8] ;  /* 0x0000d80001557983 */ /* 0x000f280000100800 */
[----:B--2---:R2:W-:Y:S04]  /*19000*/  STS.128 [R13], R4 ;  /* 0x000000040d007388 */ /* 0x0045e80000000c00 */
[----:B---3--:R3:W-:Y:S04]  /*19010*/  STS.128 [R0], R8 ;  /* 0x0000000800007388 */ /* 0x0087e80000000c00 */
[----:B--2---:R-:W2:Y:S04]  /*19020*/  LDL R13, [R1+0xe4] ;  /* 0x0000e400010d7983 */ /* 0x004ea80000100800 */
[----:B------:R-:W2:Y:S04]  /*19030*/  LDL.LU R98, [R1+0x18] ;  /* 0x0000180001627983 */ /* 0x000ea80000300800 */
[----:B---3--:R-:W3:Y:S04]  /*19040*/  LDL R0, [R1+0xd4] ;  /* 0x0000d40001007983 */ /* 0x008ee80000100800 */
[----:B------:R-:W3:Y:S04]  /*19050*/  LDL.LU R84, [R1+0x50] ;  /* 0x0000500001547983 */ /* 0x000ee80000300800 */
[----:B------:R-:W3:Y:S04]  /*19060*/  LDL R81, [R1+0xcc] ;  /* 0x0000cc0001517983 */ /* 0x000ee80000100800 */
[----:B------:R-:W3:Y:S04]  /*19070*/  LDL.LU R80, [R1+0xc0] ;  /* 0x0000c00001507983 */ /* 0x000ee80000300800 */
[----:B------:R-:W3:Y:S01]  /*19080*/  LDL.LU R29, [R1+0x8c] ;  /* 0x00008c00011d7983 */ /* 0x000ee20000300800 */
[----:B------:R-:W-:Y:S01]  /*19090*/  MOV R11, RZ ;  /* 0x000000ff000b7202 */ /* 0x000fe20000000f00 */
[----:B------:R-:W-:Y:S01]  /*190a0*/  FMUL R10, R12, R28 ;  /* 0x0000001c0c0a7220 */ /* 0x000fe20000400000 */
[----:B-1----:R-:W-:-:S02]  /*190b0*/  FADD2 R2, R112.F32x2.HI_LO, R100.F32x2.HI_LO ;  /* 0x000000647002724b */ /* 0x002fc40000000000 */
[----:B------:R-:W-:Y:S02]  /*190c0*/  FADD2 R6, R110.F32x2.HI_LO, R96.F32x2.HI_LO ;  /* 0x000000606e06724b */ /* 0x000fe40000000000 */
[----:B------:R-:W-:Y:S02]  /*190d0*/  FADD2 R4, R106.F32x2.HI_LO, R94.F32x2.HI_LO ;  /* 0x0000005e6a04724b */ /* 0x000fe40000000000 */
[----:B------:R-:W-:Y:S01]  /*190e0*/  FADD2 R10, R10.F32x2.HI_LO, R116.F32x2.HI_LO ;  /* 0x000000740a0a724b */ /* 0x000fe20000000000 */
[----:B----4-:R-:W-:Y:S01]  /*190f0*/  STS.128 [R118], R16 ;  /* 0x0000001076007388 */ /* 0x010fe20000000c00 */
[----:B------:R-:W-:Y:S02]  /*19100*/  FADD2 R2, R2.F32x2.HI_LO, R92.F32x2.HI_LO ;  /* 0x0000005c0202724b */ /* 0x000fe40000000000 */
[----:B------:R-:W-:Y:S01]  /*19110*/  FADD2 R6, R6.F32x2.HI_LO, R86.F32x2.HI_LO ;  /* 0x000000560606724b */ /* 0x000fe20000000000 */
[----:B------:R-:W-:Y:S01]  /*19120*/  STS.128 [R109], R20 ;  /* 0x000000146d007388 */ /* 0x000fe20000000c00 */
        /* <DEDUP_REMOVED lines=19> */
[----:B------:R-:W-:Y:S01]  /*19260*/  FADD2 R4, R6.F32x2.HI_LO, R72.F32x2.HI_LO ;  /* 0x000000480604724b */ /* 0x000fe20000000000 */
[----:B------:R-:W-:-:S04]  /*19270*/  IADD3 R7, PT, PT, R53, 0x1, RZ ;  /* 0x0000000135077810 */ /* 0x000fc80007ffe0ff */
[----:B------:R-:W-:Y:S01]  /*19280*/  ISETP.NE.AND P2, PT, R7, 0x2, PT ;  /* 0x000000020700780c */ /* 0x000fe20003f45270 */
[----:B------:R-:W-:Y:S02]  /*19290*/  FADD2 R2, R2.F32x2.HI_LO, R14.F32x2.HI_LO ;  /* 0x0000000e0202724b */ /* 0x000fe40000000000 */
[----:B------:R-:W-:Y:S02]  /*192a0*/  FADD2 R4, R4.F32x2.HI_LO, R56.F32x2.HI_LO ;  /* 0x000000380404724b */ /* 0x000fe40000000000 */
[----:B------:R-:W-:Y:S01]  /*192b0*/  FADD2 R2, R10.F32x2.HI_LO, R2.F32x2.HI_LO ;  /* 0x000000020a02724b */ /* 0x000fe20000000000 */
[----:B-----5:R-:W-:Y:S01]  /*192c0*/  MOV R106, R76 ;  /* 0x0000004c006a7202 */ /* 0x020fe20000000f00 */
[----:B--2---:R-:W-:Y:S04]  /*192d0*/  STS.128 [R13], R24 ;  /* 0x000000180d007388 */ /* 0x004fe80000000c00 */
[----:B------:R-:W-:Y:S04]  /*192e0*/  STS.128 [R108], R32 ;  /* 0x000000206c007388 */ /* 0x000fe80000000c00 */
[----:B------:R-:W-:Y:S04]  /*192f0*/  STS.128 [R99], R36 ;  /* 0x0000002463007388 */ /* 0x000fe80000000c00 */
[----:B------:R1:W-:Y:S01]  /*19300*/  STS.128 [R85], R40 ;  /* 0x0000002855007388 */ /* 0x0003e20000000c00 */
[----:B------:R2:W-:Y:S06]  /*19310*/  MEMBAR.ALL.CTA ;  /* 0x0000000000007992 */ /* 0x0005ec0000008000 */
[----:B--2---:R-:W2:Y:S01]  /*19320*/  FENCE.VIEW.ASYNC.S ;  /* 0x00000000000073c6 */ /* 0x004ea20000000000 */
[----:B---3--:R-:W-:-:S02]  /*19330*/  IADD3 R80, PT, PT, R80, 0x1, RZ ;  /* 0x0000000150507810 */ /* 0x008fc40007ffe0ff */
[----:B------:R-:W-:-:S03]  /*19340*/  IADD3 R29, PT, PT, R29, -0x2, RZ ;  /* 0xfffffffe1d1d7810 */ /* 0x000fc60007ffe0ff */
[----:B------:R-:W-:Y:S01]  /*19350*/  STL [R1+0xc0], R80 ;  /* 0x0000c05001007387 */ /* 0x000fe20000100800 */
[----:B-1----:R-:W-:-:S04]  /*19360*/  HFMA2 R85, -RZ, RZ, 0, 5.9604644775390625e-08 ;  /* 0x00000001ff557431 */ /* 0x002fc800000001ff */
[----:B--2---:R1:W-:Y:S01]  /*19370*/  SYNCS.ARRIVE.TRANS64.RED.ART0 RZ, [R0+URZ], R85 ;  /* 0x0000005500ff79a7 */ /* 0x0043e200085004ff */
[----:B------:R-:W-:Y:S01]  /*19380*/  ISETP.NE.AND P1, PT, R80, R81, PT ;  /* 0x000000515000720c */ /* 0x000fe20003f25270 */
[----:B------:R-:W-:Y:S01]  /*19390*/  FADD2 R12, R8.F32x2.HI_LO, R44.F32x2.HI_LO ;  /* 0x0000002c080c724b */ /* 0x000fe20000000000 */
[----:B-1----:R-:W-:-:S04]  /*193a0*/  SEL R0, RZ, 0x1, P2 ;  /* 0x00000001ff007807 */ /* 0x002fc80001000000 */
[----:B------:R-:W-:-:S05]  /*193b0*/  LOP3.LUT R0, R77, R0, RZ, 0x3c, !PT ;  /* 0x000000004d007212 */ /* 0x000fca00078e3cff */
[----:B------:R1:W-:Y:S04]  /*193c0*/  STL [R1+0xbc], R0 ;  /* 0x0000bc0001007387 */ /* 0x0003e80000100800 */
[----:B------:R3:W-:Y:S01]  /*193d0*/  STL [R1+0x8c], R29 ;  /* 0x00008c1d01007387 */ /* 0x0007e20000100800 */
[----:B------:R-:W-:Y:S01]  /*193e0*/  IADD3 R8, PT, PT, R98, 0x1, RZ ;  /* 0x0000000162087810 */ /* 0x000fe20007ffe0ff */
[----:B------:R-:W-:Y:S01]  /*193f0*/  FADD2 R4, R4.F32x2.HI_LO, R12.F32x2.HI_LO ;  /* 0x0000000c0404724b */ /* 0x000fe20000000000 */
[----:B-1----:R-:W-:-:S05]  /*19400*/  SEL R0, R7, RZ, P2 ;  /* 0x000000ff07007207 */ /* 0x002fca0001000000 */
[----:B------:R3:W-:Y:S01]  /*19410*/  STL [R1+0x20], R0 ;  /* 0x0000200001007387 */ /* 0x0007e20000100800 */
[----:B------:R-:W-:Y:S01]  /*19420*/  ISETP.NE.AND P3, PT, R8, 0x2, PT ;  /* 0x000000020800780c */ /* 0x000fe20003f65270 */
[----:B------:R-:W-:-:S03]  /*19430*/  FADD2 R2, R4.F32x2.HI_LO, R2.F32x2.HI_LO ;  /* 0x000000020402724b */ /* 0x000fc60000000000 */
[----:B------:R-:W-:Y:S01]  /*19440*/  SEL R6, RZ, 0x1, P3 ;  /* 0x00000001ff067807 */ /* 0x000fe20001800000 */
[----:B------:R-:W-:Y:S01]  /*19450*/  FADD R107, R2, R3 ;  /* 0x00000003026b7221 */ /* 0x000fe20000000000 */
[----:B------:R-:W-:Y:S02]  /*19460*/  SEL R91, R8, RZ, P3 ;  /* 0x000000ff085b7207 */ /* 0x000fe40001800000 */
[----:B------:R-:W-:Y:S01]  /*19470*/  LOP3.LUT R90, R84, R6, RZ, 0x3c, !PT ;  /* 0x00000006545a7212 */ /* 0x000fe200078e3cff */
[----:B------:R-:W-:Y:S06]  /*19480*/  @P1 BRA `(.L_x_167) ;  /* 0xffffffbc00b41947 */ /* 0x000fec000383ffff */
.L_x_160:
[----:B-1-3--:R-:W2:Y:S04]  /*19490*/  LDL.LU R0, [R1+0xcc] ;  /* 0x0000cc0001007983 */ /* 0x00aea80000300800 */
[----:B------:R-:W3:Y:S01]  /*194a0*/  LDL.LU R2, [R1+0x108] ;  /* 0x0001080001027983 */ /* 0x000ee20000300800 */
[----:B--2---:R-:W-:-:S05]  /*194b0*/  LOP3.LUT R0, RZ, R0, RZ, 0x33, !PT ;  /* 0x00000000ff007212 */ /* 0x004fca00078e33ff */
[----:B---3--:R-:W-:-:S05]  /*194c0*/  IMAD.IADD R2, R2, 0x1, R0 ;  /* 0x0000000102027824 */ /* 0x008fca00078e0200 */
[----:B------:R1:W-:Y:S01]  /*194d0*/  STL [R1+0x30], R2 ;  /* 0x0000300201007387 */ /* 0x0003e20000100800 */
[----:B------:R-:W-:-:S13]  /*194e0*/  ISETP.GE.AND P1, PT, R2, 0x1, PT ;  /* 0x000000010200780c */ /* 0x000fda0003f26270 */
[----:B------:R-:W-:Y:S05]  /*194f0*/  @!P1 BRA `(.L_x_168) ;  /* 0x0000002400e89947 */ /* 0x000fea0003800000 */
[----:B-1----:R-:W1:Y:S01]  /*19500*/  S2R R2, SR_TID.X ;  /* 0x0000000000027919 */ /* 0x002e620000002100 */
[----:B------:R2:W-:Y:S01]  /*19510*/  STL [R1+0x2c], RZ ;  /* 0x00002cff01007387 */ /* 0x0005e20000100800 */
[----:B-1----:R-:W-:-:S04]  /*19520*/  SHF.R.U32.HI R2, RZ, 0x5, R2 ;  /* 0x00000005ff027819 */ /* 0x002fc80000011602 */
[----:B--2---:R-:W-:-:S13]  /*19530*/  ISETP.GT.U32.AND P1, PT, R2, 0x1, PT ;  /* 0x000000010200780c */ /* 0x004fda0003f24070 */
.L_x_175:
[----:B----4-:R-:W1:Y:S01]  /*19540*/  S2R R0, SR_TID.X ;  /* 0x0000000000007919 */ /* 0x010e620000002100 */
        /* <DEDUP_REMOVED lines=10> */
.L_x_391:
[----:B------:R-:W2:Y:S04]  /*195f0*/  LDL R73, [R1+0xfc] ;  /* 0x0000fc0001497983 */ /* 0x000ea80000100800 */
[----:B------:R-:W3:Y:S01]  /*19600*/  LDL R72, [R1+0xc8] ;  /* 0x0000c80001487983 */ /* 0x000ee20000100800 */
[----:B------:R-:W4:Y:S01]  /*19610*/  S2R R0, SR_TID.X ;  /* 0x0000000000007919 */ /* 0x000f220000002100 */
[----:B------:R-:W5:Y:S01]  /*19620*/  LDTM.x32 R36, tmem[UR4+0x40] ;  /* 0x00004004002479ee */ /* 0x000f6200082c0000 */
[----:B-1----:R-:W-:Y:S01]  /*19630*/  VIADD R68, R68, 0x90 ;  /* 0x0000009044447836 */ /* 0x002fe20000000000 */
[----:B------:R-:W1:Y:S01]  /*19640*/  S2R R71, SR_TID.X ;  /* 0x0000000000477919 */ /* 0x000e620000002100 */
[----:B------:R-:W1:Y:S01]  /*19650*/  LDC R92, c[0x0][0x890] ;  /* 0x00022400ff5c7b82 */ /* 0x000e620000000800 */
[C---:B----4-:R-:W-:Y:S01]  /*19660*/  IMAD.U32 R4, R0.reuse, 0x10000, RZ ;  /* 0x0001000000047824 */ /* 0x050fe200078e00ff */
[----:B------:R-:W-:-:S04]  /*19670*/  LOP3.LUT R0, R0, 0x40, RZ, 0xc0, !PT ;  /* 0x0000004000007812 */ /* 0x000fc800078ec0ff */
[----:B------:R-:W-:Y:S02]  /*19680*/  LOP3.LUT R4, R4, 0x200000, RZ, 0xc0, !PT ;  /* 0x0020000004047812 */ /* 0x000fe400078ec0ff */
[----:B------:R-:W-:-:S05]  /*19690*/  SHF.R.U32.HI R0, RZ, 0x6, R0 ;  /* 0x00000006ff007819 */ /* 0x000fca0000011600 */
[----:B------:R-:W-:-:S05]  /*196a0*/  IMAD R0, R0, 0x400000, R4 ;  /* 0x0040000000007824 */ /* 0x000fca00078e0204 */
[----:B------:R-:W-:Y:S02]  /*196b0*/  R2UR UR4, R0 ;  /* 0x00000000000472ca */ /* 0x000fe400000e0000 */
[----:B-----5:R-:W-:Y:S02]  /*196c0*/  FMNMX3 R0, R89, R36, R37, !PT ;  /* 0x0000002459007276 */ /* 0x020fe40007800025 */
[----:B------:R-:W-:-:S09]  /*196d0*/  FMNMX R3, R38, R39, !PT ;  /* 0x0000002726037209 */ /* 0x000fd20007800000 */
[----:B------:R-:W4:Y:S01]  /*196e0*/  LDTM.x32 R4, tmem[UR4+0x60] ;  /* 0x00006004000479ee */ /* 0x000f2200082c0000 */
[----:B------:R-:W-:Y:S01]  /*196f0*/  FMNMX3 R0, R0, R44, R45, !PT ;  /* 0x0000002c00007276 */ /* 0x000fe2000780002d */
[----:B------:R-:W-:Y:S01]  /*19700*/  NOP ;  /* 0x0000000000007918 */ /* 0x000fe20000000000 */
[----:B------:R-:W-:Y:S02]  /*19710*/  FMNMX3 R3, R3, R46, R47, !PT ;  /* 0x0000002e03037276 */ /* 0x000fe4000780002f */
[----:B------:R-:W-:Y:S02]  /*19720*/  FMNMX R69, R40, R41, !PT ;  /* 0x0000002928457209 */ /* 0x000fe40007800000 */
[----:B------:R-:W-:Y:S02]  /*19730*/  FMNMX R70, R42, R43, !PT ;  /* 0x0000002b2a467209 */ /* 0x000fe40007800000 */
        /* <DEDUP_REMOVED lines=8> */
[----:B----4-:R-:W-:Y:S02]  /*197c0*/  FMNMX3 R0, R0, R4, R5, !PT ;  /* 0x0000000400007276 */ /* 0x010fe40007800005 */
        /* <DEDUP_REMOVED lines=15> */
[----:B------:R-:W-:Y:S02]  /*198c0*/  FMNMX R69, R2, R0, !PT ;  /* 0x0000000002457209 */ /* 0x000fe40007800000 */
[----:B------:R-:W-:-:S02]  /*198d0*/  FMNMX3 R2, R3, R32, R33, !PT ;  /* 0x0000002003027276 */ /* 0x000fc40007800021 */
[----:B------:R-:W-:Y:S02]  /*198e0*/  FMNMX3 R0, R70, R34, R35, !PT ;  /* 0x0000002246007276 */ /* 0x000fe40007800023 */
[----:B-1----:R-:W-:Y:S01]  /*198f0*/  LOP3.LUT R71, R71, 0x3f, RZ, 0xc0, !PT ;  /* 0x0000003f47477812 */ /* 0x002fe200078ec0ff */
[----:B------:R-:W4:Y:S01]  /*19900*/  LDL R70, [R1+0x20] ;  /* 0x0000200001467983 */ /* 0x000f220000100800 */
[----:B------:R-:W-:-:S03]  /*19910*/  FMNMX3 R0, R69, R2, R0, !PT ;  /* 0x0000000245007276 */ /* 0x000fc60007800000 */
[----:B------:R-:W-:Y:S01]  /*19920*/  IMAD R120, R71, 0x4, R88 ;  /* 0x0000000447787824 */ /* 0x000fe200078e0258 */
[----:B--2---:R-:W-:Y:S01]  /*19930*/  PRMT R68, R73, 0x654, R68 ;  /* 0x0000065449447816 */ /* 0x004fe20000000044 */
[----:B------:R-:W-:-:S04]  /*19940*/  IMAD.MOV.U32 R73, RZ, RZ, 0x1 ;  /* 0x00000001ff497424 */ /* 0x000fc800078e00ff */
[----:B------:R1:W-:Y:S01]  /*19950*/  SYNCS.ARRIVE.TRANS64.RED.ART0 RZ, [R68+URZ], R73 ;  /* 0x0000004944ff79a7 */ /* 0x0003e200085004ff */
[----:B------:R-:W-:Y:S06]  /*19960*/  BAR.SYNC.DEFER_BLOCKING 0x4, 0x80 ;  /* 0x0102000000007b1d */ /* 0x000fec0000010000 */
[----:B---3--:R2:W-:Y:S02]  /*19970*/  STS [R72+0x1b8], R0 ;  /* 0x0001b80048007388 */ /* 0x0085e40000000800 */
[----:B------:R-:W-:Y:S06]  /*19980*/  BAR.SYNC.DEFER_BLOCKING 0x4, 0x80 ;  /* 0x0102000000007b1d */ /* 0x000fec0000010000 */
[----:B--2---:R-:W2:Y:S04]  /*19990*/  LDL R72, [R1+0xbc] ;  /* 0x0000bc0001487983 */ /* 0x004ea80000100800 */
[----:B------:R-:W3:Y:S04]  /*199a0*/  LDS R69, [R120+0x2b8] ;  /* 0x0002b80078457984 */ /* 0x000ee80000000800 */
[----:B------:R-:W5:Y:S01]  /*199b0*/  LDS R0, [R120+0x1b8] ;  /* 0x0001b80078007984 */ /* 0x000f620000000800 */
[----:B---3--:R-:W-:-:S02]  /*199c0*/  FSETP.NAN.AND P3, PT, R69, R69, PT ;  /* 0x000000454500720b */ /* 0x008fc40003f68000 */
[----:B-----5:R-:W-:-:S11]  /*199d0*/  FSETP.GTU.AND P2, PT, R0, R69, PT ;  /* 0x000000450000720b */ /* 0x020fd60003f4c000 */
[----:B------:R-:W-:-:S04]  /*199e0*/  @!P3 FSEL R69, R69, R0, !P2 ;  /* 0x000000004545b208 */ /* 0x000fc80005000000 */
[----:B------:R-:W-:-:S04]  /*199f0*/  FSETP.NEU.AND P2, PT, R69, -INF , PT ;  /* 0xff8000004500780b */ /* 0x000fc80003f4d000 */
[----:B------:R-:W-:-:S05]  /*19a00*/  FSEL R2, R69, RZ, P2 ;  /* 0x000000ff45027208 */ /* 0x000fca0001000000 */
[----:B------:R-:W-:-:S04]  /*19a10*/  FADD R0, -R2, R89 ;  /* 0x0000005902007221 */ /* 0x000fc80000000100 */
[----:B------:R-:W-:-:S05]  /*19a20*/  FMUL R0, R0, R92 ;  /* 0x0000005c00007220 */ /* 0x000fca0000400000 */
[----:B------:R-:W-:-:S04]  /*19a30*/  FSETP.GE.AND P4, PT, R0, -8, PT ;  /* 0xc10000000000780b */ /* 0x000fc80003f86000 */
[----:B------:R-:W-:Y:S01]  /*19a40*/  FSEL R2, R89, R2, P4 ;  /* 0x0000000259027208 */ /* 0x000fe20002000000 */
[C---:B------:R-:W-:Y:S01]  /*19a50*/  FMUL R3, R0.reuse, 0.5 ;  /* 0x3f00000000037820 */ /* 0x040fe20000400000 */
[----:B------:R-:W-:-:S03]  /*19a60*/  FSETP.GEU.AND P2, PT, R0, -126, PT ;  /* 0xc2fc00000000780b */ /* 0x000fc60003f4e000 */
[----:B------:R-:W-:Y:S01]  /*19a70*/  FFMA R2, -R2, R92, RZ ;  /* 0x0000005c02027223 */ /* 0x000fe200000001ff */
[----:B------:R-:W-:-:S03]  /*19a80*/  FSEL R0, R3, R0, !P2 ;  /* 0x0000000003007208 */ /* 0x000fc60005000000 */
[----:B------:R-:W-:-:S04]  /*19a90*/  FFMA2 R44, R44.F32x2.HI_LO, R92.F32, R2.F32 ;  /* 0x0000005c2c2c7249 */ /* 0x000fc80001200002 */
[----:B------:R-:W3:Y:S01]  /*19aa0*/  MUFU.EX2 R3, R44 ;  /* 0x0000002c00037308 */ /* 0x000ee20000000800 */
[----:B------:R-:W-:-:S07]  /*19ab0*/  FFMA2 R52, R52.F32x2.HI_LO, R92.F32, R2.F32 ;  /* 0x0000005c34347249 */ /* 0x000fce0001200002 */
[----:B-1----:R-:W-:Y:S08]  /*19ac0*/  MUFU.EX2 R68, R0 ;  /* 0x0000000000447308 */ /* 0x002ff00000000800 */
[----:B------:R-:W1:Y:S01]  /*19ad0*/  MUFU.EX2 R0, R45 ;  /* 0x0000002d00007308 */ /* 0x000e620000000800 */
[----:B---3--:R3:W-:Y:S07]  /*19ae0*/  STL [R1+0x8], R3 ;  /* 0x0000080301007387 */ /* 0x0087ee0000100800 */
[----:B---3--:R-:W3:Y:S01]  /*19af0*/  MUFU.EX2 R3, R52 ;  /* 0x0000003400037308 */ /* 0x008ee20000000800 */
[----:B-1----:R-:W-:Y:S04]  /*19b00*/  STL [R1+0xc], R0 ;  /* 0x00000c0001007387 */ /* 0x002fe80000100800 */
[----:B---3--:R1:W-:Y:S04]  /*19b10*/  STL [R1+0x18], R3 ;  /* 0x0000180301007387 */ /* 0x0083e80000100800 */
[----:B-1----:R-:W3:Y:S01]  /*19b20*/  LDL R3, [R1+0xd0] ;  /* 0x0000d00001037983 */ /* 0x002ee20000100800 */
[----:B------:R-:W-:-:S04]  /*19b30*/  FFMA2 R36, R36.F32x2.HI_LO, R92.F32, R2.F32 ;  /* 0x0000005c24247249 */ /* 0x000fc80001200002 */
[----:B------:R4:W-:Y:S08]  /*19b40*/  MUFU.EX2 R86, R36 ;  /* 0x0000002400567308 */ /* 0x0009f00000000800 */
[----:B------:R-:W-:Y:S01]  /*19b50*/  MUFU.EX2 R87, R37 ;  /* 0x0000002500577308 */ /* 0x000fe20000000800 */
[----:B----4-:R-:W-:-:S07]  /*19b60*/  IMAD R36, R70, 0x8, R88 ;  /* 0x0000000846247824 */ /* 0x010fce00078e0258 */
[----:B------:R-:W1:Y:S01]  /*19b70*/  MUFU.EX2 R0, R53 ;  /* 0x0000003500007308 */ /* 0x000e620000000800 */
[-CC-:B------:R-:W-:Y:S02]  /*19b80*/  FFMA2 R38, R38.F32x2.HI_LO, R92.reuse.F32, R2.reuse.F32 ;  /* 0x0000005c26267249 */ /* 0x180fe40001200002 */
[----:B------:R-:W-:-:S05]  /*19b90*/  FFMA2 R60, R60.F32x2.HI_LO, R92.F32, R2.F32 ;  /* 0x0000005c3c3c7249 */ /* 0x000fca0001200002 */
[----:B------:R-:W-:Y:S08]  /*19ba0*/  MUFU.EX2 R82, R38 ;  /* 0x0000002600527308 */ /* 0x000ff00000000800 */
[----:B------:R-:W4:Y:S01]  /*19bb0*/  MUFU.EX2 R38, R60 ;  /* 0x0000003c00267308 */ /* 0x000f220000000800 */
[----:B-1----:R1:W-:Y:S01]  /*19bc0*/  STL [R1+0x1c], R0 ;  /* 0x00001c0001007387 */ /* 0x0023e20000100800 */
[----:B------:R-:W-:-:S06]  /*19bd0*/  FFMA2 R4, R4.F32x2.HI_LO, R92.F32, R2.F32 ;  /* 0x0000005c04047249 */ /* 0x000fcc0001200002 */
[----:B------:R-:W-:Y:S08]  /*19be0*/  MUFU.EX2 R4, R4 ;  /* 0x0000000400047308 */ /* 0x000ff00000000800 */
[----:B-1----:R-:W1:Y:S01]  /*19bf0*/  MUFU.EX2 R0, R61 ;  /* 0x0000003d00007308 */ /* 0x002e620000000800 */
[----:B--2---:R-:W-:-:S04]  /*19c00*/  IMAD.U32 R37, R72, -0x80000000, RZ ;  /* 0x8000000048257824 */ /* 0x004fc800078e00ff */
[----:B------:R-:W2:Y:S01]  /*19c10*/  SYNCS.PHASECHK.TRANS64.TRYWAIT P3, [R36+URZ+0x130], R37 ;  /* 0x00013025240075a7 */ /* 0x000ea200080611ff */
[----:B----4-:R-:W-:Y:S04]  /*19c20*/  STL [R1+0x10], R38 ;  /* 0x0000102601007387 */ /* 0x010fe80000100800 */
[----:B-1----:R1:W-:Y:S01]  /*19c30*/  STL [R1+0x14], R0 ;  /* 0x0000140001007387 */ /* 0x0023e20000100800 */
[-CC-:B------:R-:W-:Y:S02]  /*19c40*/  FFMA2 R40, R40.F32x2.HI_LO, R92.reuse.F32, R2.reuse.F32 ;  /* 0x0000005c28287249 */ /* 0x180fe40001200002 */
[-CC-:B------:R-:W-:Y:S02]  /*19c50*/  FFMA2 R42, R42.F32x2.HI_LO, R92.reuse.F32, R2.reuse.F32 ;  /* 0x0000005c2a2a7249 */ /* 0x180fe40001200002 */
[----:B------:R-:W-:-:S02]  /*19c60*/  FFMA2 R46, R46.F32x2.HI_LO, R92.F32, R2.F32 ;  /* 0x0000005c2e2e7249 */ /* 0x000fc40001200002 */
[-CC-:B------:R-:W-:Y:S02]  /*19c70*/  FFMA2 R48, R48.F32x2.HI_LO, R92.reuse.F32, R2.reuse.F32 ;  /* 0x0000005c30307249 */ /* 0x180fe40001200002 */
[-CC-:B------:R-:W-:Y:S02]  /*19c80*/  FFMA2 R50, R50.F32x2.HI_LO, R92.reuse.F32, R2.reuse.F32 ;  /* 0x0000005c32327249 */ /* 0x180fe40001200002 */
[-CC-:B------:R-:W-:Y:S02]  /*19c90*/  FFMA2 R54, R54.F32x2.HI_LO, R92.reuse.F32, R2.reuse.F32 ;  /* 0x0000005c36367249 */ /* 0x180fe40001200002 */
[-CC-:B------:R-:W-:Y:S02]  /*19ca0*/  FFMA2 R56, R56.F32x2.HI_LO, R92.reuse.F32, R2.reuse.F32 ;  /* 0x0000005c38387249 */ /* 0x180fe40001200002 */
[-CC-:B------:R-:W-:Y:S01]  /*19cb0*/  FFMA2 R58, R58.F32x2.HI_LO, R92.reuse.F32, R2.reuse.F32 ;  /* 0x0000005c3a3a7249 */ /* 0x180fe20001200002 */
[----:B-1----:R-:W1:Y:S01]  /*19cc0*/  MUFU.EX2 R0, R5 ;  /* 0x0000000500007308 */ /* 0x002e620000000800 */
[----:B------:R-:W-:-:S02]  /*19cd0*/  FFMA2 R62, R62.F32x2.HI_LO, R92.F32, R2.F32 ;  /* 0x0000005c3e3e7249 */ /* 0x000fc40001200002 */
[-CC-:B------:R-:W-:Y:S02]  /*19ce0*/  FFMA2 R64, R64.F32x2.HI_LO, R92.reuse.F32, R2.reuse.F32 ;  /* 0x0000005c40407249 */ /* 0x180fe40001200002 */
[-CC-:B------:R-:W-:Y:S02]  /*19cf0*/  FFMA2 R66, R66.F32x2.HI_LO, R92.reuse.F32, R2.reuse.F32 ;  /* 0x0000005c42427249 */ /* 0x180fe40001200002 */
[-CC-:B------:R-:W-:Y:S02]  /*19d00*/  FFMA2 R6, R6.F32x2.HI_LO, R92.reuse.F32, R2.reuse.F32 ;  /* 0x0000005c06067249 */ /* 0x180fe40001200002 */
[-CC-:B------:R-:W-:Y:S02]  /*19d10*/  FFMA2 R8, R8.F32x2.HI_LO, R92.reuse.F32, R2.reuse.F32 ;  /* 0x0000005c08087249 */ /* 0x180fe40001200002 */
[----:B------:R-:W-:Y:S01]  /*19d20*/  FFMA2 R10, R10.F32x2.HI_LO, R92.F32, R2.F32 ;  /* 0x0000005c0a0a7249 */ /* 0x000fe20001200002 */
[----:B------:R4:W2:Y:S01]  /*19d30*/  MUFU.EX2 R83, R39 ;  /* 0x0000002700537308 */ /* 0x0008a20000000800 */
[----:B------:R-:W-:Y:S04]  /*19d40*/  STL [R1], R4 ;  /* 0x0000000401007387 */ /* 0x000fe80000100800 */
[----:B-1----:R1:W-:Y:S03]  /*19d50*/  STL [R1+0x4], R0 ;  /* 0x0000040001007387 */ /* 0x0023e60000100800 */
[----:B------:R4:W1:Y:S01]  /*19d60*/  MUFU.EX2 R84, R40 ;  /* 0x0000002800547308 */ /* 0x0008620000000800 */
[----:B------:R-:W-:-:S07]  /*19d70*/  @!P2 FMUL R68, R68, R68 ;  /* 0x000000444444a220 */ /* 0x000fce0000400000 */
[----:B------:R4:W1:Y:S08]  /*19d80*/  MUFU.EX2 R85, R41 ;  /* 0x0000002900557308 */ /* 0x0008700000000800 */
[----:B------:R4:W2:Y:S08]  /*19d90*/  MUFU.EX2 R80, R42 ;  /* 0x0000002a00507308 */ /* 0x0008b00000000800 */
[----:B------:R4:W2:Y:S01]  /*19da0*/  MUFU.EX2 R81, R43 ;  /* 0x0000002b00517308 */ /* 0x0008a20000000800 */
[----:B-1----:R-:W-:-:S07]  /*19db0*/  IMAD.SHL.U32 R0, R71, 0x4, RZ ;  /* 0x0000000447007824 */ /* 0x002fce00078e00ff */
[----:B------:R4:W1:Y:S08]  /*19dc0*/  MUFU.EX2 R76, R46 ;  /* 0x0000002e004c7308 */ /* 0x0008700000000800 */
        /* <DEDUP_REMOVED lines=22> */
[----:B------:R4:W1:Y:S01]  /*19f30*/  MUFU.EX2 R151, R11 ;  /* 0x0000000b00977308 */ /* 0x0008620000000800 */
[----:B------:R-:W-:Y:S01]  /*19f40*/  @!P1 IMAD R0, R70, 0x100, R0 ;  /* 0x0000010046009824 */ /* 0x000fe200078e0200 */
[----:B---3--:R-:W-:-:S02]  /*19f50*/  LOP3.LUT R3, R3, 0x1, RZ, 0x3c, !PT ;  /* 0x0000000103037812 */ /* 0x008fc400078e3cff */
[----:B------:R-:W-:Y:S01]  /*19f60*/  FSEL R70, R68, 1, !P4 ;  /* 0x3f80000044467808 */ /* 0x000fe20006000000 */
[----:B------:R-:W-:Y:S01]  /*19f70*/  @!P1 IMAD.IADD R0, R88, 0x1, R0 ;  /* 0x0000000158009824 */ /* 0x000fe200078e0200 */
[----:B--2---:R-:W-:Y:S06]  /*19f80*/  @!P3 BRA `(.L_x_170) ;  /* 0x000000a400a4b947 */ /* 0x004fec0003800000 */
.L_x_393:
[----:B----4-:R-:W-:Y:S01]  /*19f90*/  HFMA2 R7, -RZ, RZ, 0, 5.9604644775390625e-08 ;  /* 0x00000001ff077431 */ /* 0x010fe200000001ff */
[----:B------:R-:W-:Y:S01]  /*19fa0*/  SHF.L.U32 R3, R3, 0x1f, RZ ;  /* 0x0000001f03037819 */ /* 0x000fe200000006ff */
[----:B------:R3:W-:Y:S01]  /*19fb0*/  @!P1 STS [R0+0x5b8], R70 ;  /* 0x0005b84600009388 */ /* 0x0007e20000000800 */
[----:B------:R-:W4:Y:S01]  /*19fc0*/  LDC R6, c[0x0][0x890] ;  /* 0x00022400ff067b82 */ /* 0x000f220000000800 */
[----:B--2---:R-:W-:Y:S02]  /*19fd0*/  F2FP.F16.F32.PACK_AB R5, R83, R82 ;  /* 0x000000525305723e */ /* 0x004fe400000000ff */
[----:B------:R-:W-:Y:S01]  /*19fe0*/  F2FP.F16.F32.PACK_AB R4, R87, R86 ;  /* 0x000000565704723e */ /* 0x000fe200000000ff */
[----:B------:R2:W-:Y:S01]  /*19ff0*/  SYNCS.ARRIVE.TRANS64.ART0 RZ, [R36+URZ+0x120], R7 ;  /* 0x0001200724ff79a7 */ /* 0x0005e200085000ff */
[----:B------:R-:W5:Y:S01]  /*1a000*/  SYNCS.PHASECHK.TRANS64.TRYWAIT P3, [R88+URZ+0xa8], R3 ;  /* 0x0000a803580075a7 */ /* 0x000f6200080611ff */
[-CC-:B----4-:R-:W-:Y:S02]  /*1a010*/  FFMA2 R20, R20.F32x2.HI_LO, R6.reuse.F32, R2.reuse.F32 ;  /* 0x0000000614147249 */ /* 0x190fe40001200002 */
[----:B------:R-:W-:-:S02]  /*1a020*/  FFMA2 R12, R12.F32x2.HI_LO, R6.F32, R2.F32 ;  /* 0x000000060c0c7249 */ /* 0x000fc40001200002 */
[----:B------:R4:W1:Y:S01]  /*1a030*/  MUFU.EX2 R148, R20 ;  /* 0x0000001400947308 */ /* 0x0008620000000800 */
[-CC-:B------:R-:W-:Y:S02]  /*1a040*/  FFMA2 R14, R14.F32x2.HI_LO, R6.reuse.F32, R2.reuse.F32 ;  /* 0x000000060e0e7249 */ /* 0x180fe40001200002 */
[--C-:B------:R-:W-:Y:S01]  /*1a050*/  FFMA2 R16, R16.F32x2.HI_LO, R6.F32, R2.reuse.F32 ;  /* 0x0000000610107249 */ /* 0x100fe20001200002 */
[----:B--2---:R-:W-:Y:S01]  /*1a060*/  F2FP.F16.F32.PACK_AB R7, R81, R80 ;  /* 0x000000505107723e */ /* 0x004fe200000000ff */
[-CC-:B------:R-:W-:Y:S02]  /*1a070*/  FFMA2 R18, R18.F32x2.HI_LO, R6.reuse.F32, R2.reuse.F32 ;  /* 0x0000000612127249 */ /* 0x180fe40001200002 */
[-CC-:B------:R-:W-:Y:S01]  /*1a080*/  FFMA2 R22, R22.F32x2.HI_LO, R6.reuse.F32, R2.reuse.F32 ;  /* 0x0000000616167249 */ /* 0x180fe20001200002 */
[----:B------:R2:W1:Y:S01]  /*1a090*/  MUFU.EX2 R164, R12 ;  /* 0x0000000c00a47308 */ /* 0x0004620000000800 */
[-CC-:B------:R-:W-:Y:S02]  /*1a0a0*/  FFMA2 R24, R24.F32x2.HI_LO, R6.reuse.F32, R2.reuse.F32 ;  /* 0x0000000618187249 */ /* 0x180fe40001200002 */
[----:B------:R-:W-:-:S02]  /*1a0b0*/  FFMA2 R26, R26.F32x2.HI_LO, R6.F32, R2.F32 ;  /* 0x000000061a1a7249 */ /* 0x000fc40001200002 */
[-CC-:B------:R-:W-:Y:S02]  /*1a0c0*/  FFMA2 R28, R28.F32x2.HI_LO, R6.reuse.F32, R2.reuse.F32 ;  /* 0x000000061c1c7249 */ /* 0x180fe40001200002 */
[-CC-:B------:R-:W-:Y:S01]  /*1a0d0*/  FFMA2 R30, R30.F32x2.HI_LO, R6.reuse.F32, R2.reuse.F32 ;  /* 0x000000061e1e7249 */ /* 0x180fe20001200002 */
[----:B------:R2:W1:Y:S01]  /*1a0e0*/  MUFU.EX2 R165, R13 ;  /* 0x0000000d00a57308 */ /* 0x0004620000000800 */
[----:B----4-:R-:W-:Y:S01]  /*1a0f0*/  IADD3 R20, PT, PT, R91, 0x1, RZ ;  /* 0x000000015b147810 */ /* 0x010fe20007ffe0ff */
[-CC-:B------:R-:W-:Y:S02]  /*1a100*/  FFMA2 R32, R32.F32x2.HI_LO, R6.reuse.F32, R2.reuse.F32 ;  /* 0x0000000620207249 */ /* 0x180fe40001200002 */
[----:B------:R-:W-:Y:S01]  /*1a110*/  FFMA2 R34, R34.F32x2.HI_LO, R6.F32, R2.F32 ;  /* 0x0000000622227249 */ /* 0x000fe20001200002 */
[----:B------:R-:W-:Y:S02]  /*1a120*/  ISETP.NE.AND P2, PT, R20, 0x2, PT ;  /* 0x000000021400780c */ /* 0x000fe40003f45270 */
[----:B------:R-:W-:Y:S01]  /*1a130*/  F2FP.F16.F32.PACK_AB R6, R85, R84 ;  /* 0x000000545506723e */ /* 0x000fe200000000ff */
[----:B------:R2:W4:Y:S01]  /*1a140*/  MUFU.EX2 R140, R14 ;  /* 0x0000000e008c7308 */ /* 0x0005220000000800 */
[----:B---3--:R-:W-:-:S04]  /*1a150*/  SEL R0, RZ, 0x1, P2 ;  /* 0x00000001ff007807 */ /* 0x008fc80001000000 */
[----:B------:R-:W-:-:S03]  /*1a160*/  LOP3.LUT R0, R90, R0, RZ, 0x3c, !PT ;  /* 0x000000005a007212 */ /* 0x000fc600078e3cff */
[----:B------:R2:W3:Y:S02]  /*1a170*/  MUFU.EX2 R141, R15 ;  /* 0x0000000f008d7308 */ /* 0x0004e40000000800 */
[----:B------:R2:W-:Y:S06]  /*1a180*/  STL [R1+0x24], R0 ;  /* 0x0000240001007387 */ /* 0x0005ec0000100800 */
        /* <DEDUP_REMOVED lines=17> */
[----:B---345:R-:W-:Y:S05]  /*1a2a0*/  @!P3 BRA `(.L_x_171) ;  /* 0x000000a000f8b947 */ /* 0x038fea0003800000 */
.L_x_395:
[----:B------:R-:W4:Y:S04]  /*1a2b0*/  LDL R8, [R1+0xc] ;  /* 0x00000c0001087983 */ /* 0x000f280000100800 */
[----:B--2---:R-:W4:Y:S04]  /*1a2c0*/  LDL R0, [R1+0x8] ;  /* 0x0000080001007983 */ /* 0x004f280000100800 */
[----:B------:R-:W2:Y:S04]  /*1a2d0*/  LDL R13, [R1+0xf4] ;  /* 0x0000f400010d7983 */ /* 0x000ea80000100800 */
[----:B------:R-:W5:Y:S04]  /*1a2e0*/  LDL R27, [R1+0x4] ;  /* 0x00000400011b7983 */ /* 0x000f680000100800 */
[----:B------:R-:W5:Y:S04]  /*1a2f0*/  LDL R21, [R1] ;  /* 0x0000000001157983 */ /* 0x000f680000100800 */
[----:B---3--:R-:W3:Y:S04]  /*1a300*/  LDL R12, [R1+0x14] ;  /* 0x00001400010c7983 */ /* 0x008ee80000100800 */
[----:B------:R-:W3:Y:S04]  /*1a310*/  LDL R11, [R1+0x10] ;  /* 0x00001000010b7983 */ /* 0x000ee80000100800 */
        /* <DEDUP_REMOVED lines=8> */
[----:B------:R-:W3:Y:S01]  /*1a3a0*/  LDL R2, [R1+0xd8] ;  /* 0x0000d80001027983 */ /* 0x000ee20000100800 */
[----:B----4-:R-:W-:-:S03]  /*1a3b0*/  F2FP.F16.F32.PACK_AB R8, R8, R0 ;  /* 0x000000000808723e */ /* 0x010fc600000000ff */
[----:B------:R-:W4:Y:S04]  /*1a3c0*/  LDL R0, [R1+0x24] ;  /* 0x0000240001007983 */ /* 0x000f280000100800 */
[----:B--2---:R5:W-:Y:S02]  /*1a3d0*/  STS.128 [R13], R4 ;  /* 0x000000040d007388 */ /* 0x004be40000000c00 */
[----:B-----5:R-:W-:Y:S02]  /*1a3e0*/  F2FP.F16.F32.PACK_AB R4, R27, R21 ;  /* 0x000000151b04723e */ /* 0x020fe400000000ff */
[----:B------:R-:W2:Y:S01]  /*1a3f0*/  LDL R21, [R1+0xd4] ;  /* 0x0000d40001157983 */ /* 0x000ea20000100800 */
[----:B---3--:R-:W-:Y:S02]  /*1a400*/  F2FP.F16.F32.PACK_AB R16, R12, R11 ;  /* 0x0000000b0c10723e */ /* 0x008fe400000000ff */
[----:B------:R-:W-:-:S02]  /*1a410*/  F2FP.F16.F32.PACK_AB R12, R10, R9 ;  /* 0x000000090a0c723e */ /* 0x000fc400000000ff */
[----:B-1----:R-:W-:Y:S02]  /*1a420*/  F2FP.F16.F32.PACK_AB R9, R77, R76 ;  /* 0x0000004c4d09723e */ /* 0x002fe400000000ff */
[----:B------:R-:W-:Y:S02]  /*1a430*/  F2FP.F16.F32.PACK_AB R10, R79, R78 ;  /* 0x0000004e4f0a723e */ /* 0x000fe400000000ff */
[----:B------:R-:W-:Y:S01]  /*1a440*/  F2FP.F16.F32.PACK_AB R11, R75, R74 ;  /* 0x0000004a4b0b723e */ /* 0x000fe200000000ff */
[----:B------:R-:W-:Y:S01]  /*1a450*/  MUFU.EX2 R116, R34 ;  /* 0x0000002200747308 */ /* 0x000fe20000000800 */
[----:B------:R-:W-:Y:S02]  /*1a460*/  F2FP.F16.F32.PACK_AB R13, R73, R72 ;  /* 0x00000048490d723e */ /* 0x000fe400000000ff */
[----:B------:R-:W-:Y:S02]  /*1a470*/  F2FP.F16.F32.PACK_AB R14, R145, R144 ;  /* 0x00000090910e723e */ /* 0x000fe400000000ff */
[----:B------:R-:W-:-:S03]  /*1a480*/  F2FP.F16.F32.PACK_AB R15, R147, R146 ;  /* 0x00000092930f723e */ /* 0x000fc600000000ff */
[----:B------:R-:W1:Y:S01]  /*1a490*/  MUFU.EX2 R117, R35 ;  /* 0x0000002300757308 */ /* 0x000e620000000800 */
[----:B------:R-:W-:Y:S01]  /*1a4a0*/  F2FP.F16.F32.PACK_AB R17, R161, R160 ;  /* 0x000000a0a111723e */ /* 0x000fe200000000ff */
[----:B------:R3:W-:Y:S01]  /*1a4b0*/  STS.128 [R26], R8 ;  /* 0x000000081a007388 */ /* 0x0007e20000000c00 */
[----:B------:R-:W-:Y:S02]  /*1a4c0*/  F2FP.F16.F32.PACK_AB R18, R159, R158 ;  /* 0x0000009e9f12723e */ /* 0x000fe400000000ff */
[----:B------:R-:W-:Y:S02]  /*1a4d0*/  F2FP.F16.F32.PACK_AB R19, R157, R156 ;  /* 0x0000009c9d13723e */ /* 0x000fe400000000ff */
[----:B------:R-:W-:Y:S02]  /*1a4e0*/  F2FP.F16.F32.PACK_AB R5, R155, R154 ;  /* 0x0000009a9b05723e */ /* 0x000fe400000000ff */
[----:B------:R-:W-:Y:S02]  /*1a4f0*/  F2FP.F16.F32.PACK_AB R6, R153, R152 ;  /* 0x000000989906723e */ /* 0x000fe400000000ff */
[----:B------:R-:W-:Y:S01]  /*1a500*/  F2FP.F16.F32.PACK_AB R7, R151, R150 ;  /* 0x000000969707723e */ /* 0x000fe200000000ff */
[----:B------:R5:W-:Y:S04]  /*1a510*/  STS.128 [R25], R12 ;  /* 0x0000000c19007388 */ /* 0x000be80000000c00 */
[----:B------:R-:W-:Y:S04]  /*1a520*/  STS.128 [R24], R16 ;  /* 0x0000001018007388 */ /* 0x000fe80000000c00 */
[----:B------:R1:W-:Y:S01]  /*1a530*/  STS.128 [R23], R4 ;  /* 0x0000000417007388 */ /* 0x0003e20000000c00 */
[----:B---3--:R-:W-:-:S02]  /*1a540*/  F2FP.F16.F32.PACK_AB R8, R165, R164 ;  /* 0x000000a4a508723e */ /* 0x008fc400000000ff */
[----:B------:R-:W-:Y:S02]  /*1a550*/  F2FP.F16.F32.PACK_AB R9, R141, R140 ;  /* 0x0000008c8d09723e */ /* 0x000fe400000000ff */
[----:B------:R-:W-:Y:S02]  /*1a560*/  F2FP.F16.F32.PACK_AB R10, R139, R138 ;  /* 0x0000008a8b0a723e */ /* 0x000fe400000000ff */
[----:B------:R-:W-:-:S05]  /*1a570*/  F2FP.F16.F32.PACK_AB R11, R137, R136 ;  /* 0x00000088890b723e */ /* 0x000fca00000000ff */
[----:B------:R3:W-:Y:S01]  /*1a580*/  STS.128 [R22], R8 ;  /* 0x0000000816007388 */ /* 0x0007e20000000c00 */
[----:B-----5:R-:W-:Y:S02]  /*1a590*/  F2FP.F16.F32.PACK_AB R12, R149, R148 ;  /* 0x00000094950c723e */ /* 0x020fe400000000ff */
[----:B------:R-:W-:Y:S02]  /*1a5a0*/  F2FP.F16.F32.PACK_AB R13, R135, R134 ;  /* 0x00000086870d723e */ /* 0x000fe400000000ff */
[----:B------:R-:W-:Y:S02]  /*1a5b0*/  F2FP.F16.F32.PACK_AB R14, R133, R132 ;  /* 0x00000084850e723e */ /* 0x000fe400000000ff */
[----:B------:R-:W-:Y:S02]  /*1a5c0*/  F2FP.F16.F32.PACK_AB R15, R129, R128 ;  /* 0x00000080810f723e */ /* 0x000fe400000000ff */
[----:B-1----:R-:W-:Y:S02]  /*1a5d0*/  F2FP.F16.F32.PACK_AB R4, R143, R142 ;  /* 0x0000008e8f04723e */ /* 0x002fe400000000ff */
[----:B------:R-:W-:-:S02]  /*1a5e0*/  F2FP.F16.F32.PACK_AB R5, R127, R126 ;  /* 0x0000007e7f05723e */ /* 0x000fc400000000ff */
[----:B------:R-:W-:Y:S02]  /*1a5f0*/  F2FP.F16.F32.PACK_AB R6, R125, R124 ;  /* 0x0000007c7d06723e */ /* 0x000fe400000000ff */
[----:B------:R-:W-:Y:S01]  /*1a600*/  F2FP.F16.F32.PACK_AB R7, R117, R116 ;  /* 0x000000747507723e */ /* 0x000fe200000000ff */
[----:B------:R1:W-:Y:S01]  /*1a610*/  STS.128 [R3], R12 ;  /* 0x0000000c03007388 */ /* 0x0003e20000000c00 */
[----:B---3--:R-:W1:Y:S03]  /*1a620*/  S2R R22, SR_TID.X ;  /* 0x0000000000167919 */ /* 0x008e660000002100 */
[----:B------:R3:W-:Y:S01]  /*1a630*/  STS.128 [R2], R4 ;  /* 0x0000000402007388 */ /* 0x0007e20000000c00 */
[----:B------:R5:W-:Y:S06]  /*1a640*/  MEMBAR.ALL.CTA ;  /* 0x0000000000007992 */ /* 0x000bec0000008000 */
[----:B-----5:R-:W2:Y:S01]  /*1a650*/  FENCE.VIEW.ASYNC.S ;  /* 0x00000000000073c6 */ /* 0x020ea20000000000 */
[----:B------:R-:W-:-:S05]  /*1a660*/  SEL R121, R20, RZ, P2 ;  /* 0x000000ff14797207 */ /* 0x000fca0001000000 */
[----:B------:R-:W-:Y:S02]  /*1a670*/  IMAD R68, R121, 0x8, R88 ;  /* 0x0000000879447824 */ /* 0x000fe400078e0258 */
[C---:B-1----:R-:W-:Y:S01]  /*1a680*/  IMAD.U32 R3, R22.reuse, 0x10000, RZ ;  /* 0x0001000016037824 */ /* 0x042fe200078e00ff */
[----:B---3--:R-:W-:Y:S01]  /*1a690*/  LOP3.LUT R2, R22, 0x40, RZ, 0xc0, !PT ;  /* 0x0000004016027812 */ /* 0x008fe200078ec0ff */
[----:B------:R-:W-:-:S03]  /*1a6a0*/  IMAD.MOV.U32 R22, RZ, RZ, 0x1 ;  /* 0x00000001ff167424 */ /* 0x000fc600078e00ff */
[----:B------:R-:W-:Y:S02]  /*1a6b0*/  LOP3.LUT R3, R3, 0x200000, RZ, 0xc0, !PT ;  /* 0x0020000003037812 */ /* 0x000fe400078ec0ff */
[----:B------:R-:W-:-:S05]  /*1a6c0*/  SHF.R.U32.HI R2, RZ, 0x6, R2 ;  /* 0x00000006ff027819 */ /* 0x000fca0000011602 */
[----:B------:R-:W-:-:S05]  /*1a6d0*/  IMAD R2, R2, 0x400000, R3 ;  /* 0x0040000002027824 */ /* 0x000fca00078e0203 */
[----:B------:R-:W-:Y:S01]  /*1a6e0*/  R2UR UR4, R2 ;  /* 0x00000000020472ca */ /* 0x000fe200000e0000 */
[----:B----4-:R-:W-:Y:S01]  /*1a6f0*/  IMAD.U32 R0, R0, -0x80000000, RZ ;  /* 0x8000000000007824 */ /* 0x010fe200078e00ff */
[----:B--2---:R1:W-:Y:S03]  /*1a700*/  SYNCS.ARRIVE.TRANS64.RED.ART0 RZ, [R21+URZ], R22 ;  /* 0x0000001615ff79a7 */ /* 0x0043e600085004ff */
[----:B------:R-:W2:Y:S02]  /*1a710*/  SYNCS.PHASECHK.TRANS64.TRYWAIT P2, [R68+URZ+0x80], R0 ;  /* 0x00008000440075a7 */ /* 0x000ea400080411ff */
[----:B-12---:R-:W-:Y:S08]  /*1a720*/  @!P2 BRA `(.L_x_172) ;  /* 0x0000009c00f0a947 */ /* 0x006ff00003800000 */
.L_x_397:
[----:B------:R-:W2:Y:S04]  /*1a730*/  LDL R91, [R1+0xfc] ;  /* 0x0000fc00015b7983 */ /* 0x000ea80000100800 */
[----:B------:R-:W3:Y:S01]  /*1a740*/  LDL R71, [R1+0xc8] ;  /* 0x0000c80001477983 */ /* 0x000ee20000100800 */
[----:B------:R-:W4:Y:S01]  /*1a750*/  S2R R0, SR_TID.X ;  /* 0x0000000000007919 */ /* 0x000f220000002100 */
[----:B------:R-:W5:Y:S01]  /*1a760*/  LDTM.x32 R36, tmem[UR4] ;  /* 0x00000004002479ee */ /* 0x000f6200082c0000 */
[----:B------:R-:W-:Y:S02]  /*1a770*/  IMAD.MOV.U32 R5, RZ, RZ, RZ ;  /* 0x000000ffff057224 */ /* 0x000fe400078e00ff */
[----:B-1----:R-:W-:Y:S02]  /*1a780*/  FADD2 R2, R82.F32x2.HI_LO, R76.F32x2.HI_LO ;  /* 0x0000004c5202724b */ /* 0x002fe40000000000 */
[C---:B----4-:R-:W-:Y:S01]  /*1a790*/  IMAD.U32 R4, R0.reuse, 0x10000, RZ ;  /* 0x0001000000047824 */ /* 0x050fe200078e00ff */
[----:B------:R-:W-:-:S04]  /*1a7a0*/  LOP3.LUT R0, R0, 0x40, RZ, 0xc0, !PT ;  /* 0x0000004000007812 */ /* 0x000fc800078ec0ff */
[----:B------:R-:W-:Y:S02]  /*1a7b0*/  LOP3.LUT R4, R4, 0x200000, RZ, 0xc0, !PT ;  /* 0x0020000004047812 */ /* 0x000fe400078ec0ff */
[----:B------:R-:W-:-:S05]  /*1a7c0*/  SHF.R.U32.HI R0, RZ, 0x6, R0 ;  /* 0x00000006ff007819 */ /* 0x000fca0000011600 */
[----:B------:R-:W-:Y:S02]  /*1a7d0*/  IMAD R0, R0, 0x400000, R4 ;  /* 0x0040000000007824 */ /* 0x000fe400078e0204 */
[----:B------:R-:W-:-:S03]  /*1a7e0*/  FMUL R4, R70, R107 ;  /* 0x0000006b46047220 */ /* 0x000fc60000400000 */
[----:B------:R-:W-:Y:S01]  /*1a7f0*/  R2UR UR4, R0 ;  /* 0x00000000000472ca */ /* 0x000fe200000e0000 */
[----:B------:R-:W-:Y:S01]  /*1a800*/  FADD2 R122, R4.F32x2.HI_LO, R86.F32x2.HI_LO ;  /* 0x00000056047a724b */ /* 0x000fe20000000000 */
[----:B-----5:R-:W-:Y:S01]  /*1a810*/  FMNMX R4, R38, R39, !PT ;  /* 0x0000002726047209 */ /* 0x020fe20007800000 */
[----:B------:R-:W-:-:S03]  /*1a820*/  FADD2 R162, R2.F32x2.HI_LO, R72.F32x2.HI_LO ;  /* 0x0000004802a2724b */ /* 0x000fc60000000000 */
[----:B------:R-:W-:Y:S02]  /*1a830*/  FMNMX3 R3, R4, R46, R47, !PT ;  /* 0x0000002e04037276 */ /* 0x000fe4000780002f */
[----:B------:R-:W-:-:S05]  /*1a840*/  FSEL R70, R89, R69, P4 ;  /* 0x0000004559467208 */ /* 0x000fca0002000000 */
[----:B------:R-:W1:Y:S01]  /*1a850*/  LDTM.x32 R4, tmem[UR4+0x20] ;  /* 0x00002004000479ee */ /* 0x000e6200082c0000 */
[----:B------:R-:W-:Y:S01]  /*1a860*/  FMNMX3 R0, R70, R36, R37, !PT ;  /* 0x0000002446007276 */ /* 0x000fe20007800025 */
[----:B------:R-:W-:Y:S01]  /*1a870*/  IMAD.MOV.U32 R90, RZ, RZ, 0x1 ;  /* 0x00000001ff5a7424 */ /* 0x000fe200078e00ff */
[----:B------:R-:W-:Y:S01]  /*1a880*/  FMNMX3 R3, R3, R54, R55, !PT ;  /* 0x0000003603037276 */ /* 0x000fe20007800037 */
[----:B------:R-:W-:Y:S01]  /*1a890*/  NOP ;  /* 0x0000000000007918 */ /* 0x000fe20000000000 */
[----:B------:R-:W-:Y:S01]  /*1a8a0*/  FMNMX3 R0, R0, R44, R45, !PT ;  /* 0x0000002c00007276 */ /* 0x000fe2000780002d */
[----:B------:R-:W4:Y:S03]  /*1a8b0*/  LDC R89, c[0x0][0x890] ;  /* 0x00022400ff597b82 */ /* 0x000f260000000800 */
[----:B------:R-:W-:Y:S02]  /*1a8c0*/  FMNMX3 R0, R0, R52, R53, !PT ;  /* 0x0000003400007276 */ /* 0x000fe40007800035 */
[----:B------:R-:W-:-:S02]  /*1a8d0*/  FMNMX3 R3, R3, R62, R63, !PT ;  /* 0x0000003e03037276 */ /* 0x000fc4000780003f */
[----:B------:R-:W-:-:S04]  /*1a8e0*/  FMNMX3 R0, R0, R60, R61, !PT ;  /* 0x0000003c00007276 */ /* 0x000fc8000780003d */
[----:B-1----:R-:W-:Y:S02]  /*1a8f0*/  FMNMX3 R0, R0, R4, R5, !PT ;  /* 0x0000000400007276 */ /* 0x002fe40007800005 */
[----:B------:R-:W-:Y:S02]  /*1a900*/  FMNMX3 R3, R3, R6, R7, !PT ;  /* 0x0000000603037276 */ /* 0x000fe40007800007 */
[----:B------:R-:W-:Y:S02]  /*1a910*/  FMNMX3 R0, R0, R12, R13, !PT ;  /* 0x0000000c00007276 */ /* 0x000fe4000780000d */
[----:B------:R-:W-:Y:S02]  /*1a920*/  FMNMX3 R3, R3, R14, R15, !PT ;  /* 0x0000000e03037276 */ /* 0x000fe4000780000f */
[----:B------:R-:W-:Y:S02]  /*1a930*/  FMNMX3 R0, R0, R20, R21, !PT ;  /* 0x0000001400007276 */ /* 0x000fe40007800015 */
[----:B------:R-:W-:-:S02]  /*1a940*/  FMNMX3 R3, R3, R22, R23, !PT ;  /* 0x0000001603037276 */ /* 0x000fc40007800017 */
[----:B------:R-:W-:Y:S02]  /*1a950*/  FMNMX3 R2, R0, R28, R29, !PT ;  /* 0x0000001c00027276 */ /* 0x000fe4000780001d */
[----:B------:R-:W-:Y:S02]  /*1a960*/  FMNMX3 R0, R3, R30, R31, !PT ;  /* 0x0000001e03007276 */ /* 0x000fe4000780001f */
[----:B------:R-:W-:Y:S02]  /*1a970*/  FMNMX R3, R42, R43, !PT ;  /* 0x0000002b2a037209 */ /* 0x000fe40007800000 */
        /* <DEDUP_REMOVED lines=13> */
[----:B------:R-:W-:-:S04]  /*1aa50*/  FMNMX3 R0, R0, R24, R25, !PT ;  /* 0x0000001800007276 */ /* 0x000fc80007800019 */
[----:B------:R-:W-:Y:S02]  /*1aa60*/  FMNMX3 R2, R0, R32, R33, !PT ;  /* 0x0000002000027276 */ /* 0x000fe40007800021 */
[----:B------:R-:W-:Y:S02]  /*1aa70*/  FMNMX3 R0, R3, R34, R35, !PT ;  /* 0x0000002203007276 */ /* 0x000fe40007800023 */
[----:B------:R-:W5:Y:S02]  /*1aa80*/  LDL.LU R3, [R1+0x20] ;  /* 0x0000200001037983 */ /* 0x000f640000300800 */
[----:B------:R-:W-:Y:S01]  /*1aa90*/  FMNMX3 R2, R69, R2, R0, !PT ;  /* 0x0000000245027276 */ /* 0x000fe20007800000 */
[----:B------:R-:W-:-:S05]  /*1aaa0*/  VIADD R0, R68, 0x90 ;  /* 0x0000009044007836 */ /* 0x000fca0000000000 */
[----:B--2---:R-:W-:-:S04]  /*1aab0*/  PRMT R0, R91, 0x654, R0 ;  /* 0x000006545b007816 */ /* 0x004fc80000000000 */
[----:B------:R1:W-:Y:S01]  /*1aac0*/  SYNCS.ARRIVE.TRANS64.RED.ART0 RZ, [R0+URZ], R90 ;  /* 0x0000005a00ff79a7 */ /* 0x0003e200085004ff */
[----:B------:R-:W-:Y:S06]  /*1aad0*/  BAR.SYNC.DEFER_BLOCKING 0x4, 0x80 ;  /* 0x0102000000007b1d */ /* 0x000fec0000010000 */
[----:B---3--:R2:W-:Y:S02]  /*1aae0*/  STS [R71+0x1b8], R2 ;  /* 0x0001b80247007388 */ /* 0x0085e40000000800 */
[----:B------:R-:W-:Y:S06]  /*1aaf0*/  BAR.SYNC.DEFER_BLOCKING 0x4, 0x80 ;  /* 0x0102000000007b1d */ /* 0x000fec0000010000 */
[----:B--2---:R-:W2:Y:S04]  /*1ab00*/  LDL.LU R71, [R1+0xbc] ;  /* 0x0000bc0001477983 */ /* 0x004ea80000300800 */
[----:B------:R-:W3:Y:S04]  /*1ab10*/  LDS R68, [R120+0x2b8] ;  /* 0x0002b80078447984 */ /* 0x000ee80000000800 */
[----:B-1----:R-:W1:Y:S01]  /*1ab20*/  LDS R0, [R120+0x1b8] ;  /* 0x0001b80078007984 */ /* 0x002e620000000800 */
[----:B---3--:R-:W-:-:S02]  /*1ab30*/  FSETP.NAN.AND P3, PT, R68, R68, PT ;  /* 0x000000444400720b */ /* 0x008fc40003f68000 */
[----:B-1----:R-:W-:-:S11]  /*1ab40*/  FSETP.GTU.AND P2, PT, R0, R68, PT ;  /* 0x000000440000720b */ /* 0x002fd60003f4c000 */
[----:B------:R-:W-:-:S04]  /*1ab50*/  @!P3 FSEL R68, R68, R0, !P2 ;  /* 0x000000004444b208 */ /* 0x000fc80005000000 */
[----:B------:R-:W-:-:S04]  /*1ab60*/  FSETP.NEU.AND P2, PT, R68, -INF , PT ;  /* 0xff8000004400780b */ /* 0x000fc80003f4d000 */
[----:B------:R-:W-:-:S05]  /*1ab70*/  FSEL R2, R68, RZ, P2 ;  /* 0x000000ff44027208 */ /* 0x000fca0001000000 */
[----:B------:R-:W-:-:S04]  /*1ab80*/  FADD R0, R70, -R2 ;  /* 0x8000000246007221 */ /* 0x000fc80000000000 */
[----:B----4-:R-:W-:-:S04]  /*1ab90*/  FMUL R0, R0, R89 ;  /* 0x0000005900007220 */ /* 0x010fc80000400000 */
[C---:B------:R-:W-:Y:S01]  /*1aba0*/  FMUL R69, R0.reuse, 0.5 ;  /* 0x3f00000000457820 */ /* 0x040fe20000400000 */
[C---:B------:R-:W-:Y:S02]  /*1abb0*/  FSETP.GEU.AND P2, PT, R0.reuse, -126, PT ;  /* 0xc2fc00000000780b */ /* 0x040fe40003f4e000 */
[----:B------:R-:W-:Y:S02]  /*1abc0*/  FSETP.GE.AND P4, PT, R0, -8, PT ;  /* 0xc10000000000780b */ /* 0x000fe40003f86000 */
[----:B------:R-:W-:Y:S02]  /*1abd0*/  FSEL R69, R69, R0, !P2 ;  /* 0x0000000045457208 */ /* 0x000fe40005000000 */
[----:B------:R-:W-:-:S05]  /*1abe0*/  FSEL R0, R70, R2, P4 ;  /* 0x0000000246007208 */ /* 0x000fca0002000000 */
[----:B------:R-:W-:-:S04]  /*1abf0*/  FFMA R0, -R0, R89, RZ ;  /* 0x0000005900007223 */ /* 0x000fc800000001ff */
[----:B------:R-:W-:-:S04]  /*1ac00*/  FFMA2 R38, R38.F32x2.HI_LO, R89.F32, R0.F32 ;  /* 0x0000005926267249 */ /* 0x000fc80001200000 */
[----:B------:R-:W-:Y:S08]  /*1ac10*/  MUFU.EX2 R110, R38 ;  /* 0x00000026006e7308 */ /* 0x000ff00000000800 */
[----:B------:R1:W-:Y:S02]  /*1ac20*/  MUFU.EX2 R111, R39 ;  /* 0x00000027006f7308 */ /* 0x0003e40000000800 */
[----:B-1----:R-:W3:Y:S01]  /*1ac30*/  LDL.LU.64 R38, [R1+0x8] ;  /* 0x0000080001267983 */ /* 0x002ee20000300a00 */
[----:B-----5:R-:W-:-:S02]  /*1ac40*/  VIADD R2, R3, 0x1 ;  /* 0x0000000103027836 */ /* 0x020fc40000000000 */
[----:B------:R-:W-:-:S03]  /*1ac50*/  FFMA2 R52, R52.F32x2.HI_LO, R89.F32, R0.F32 ;  /* 0x0000005934347249 */ /* 0x000fc60001200000 */
[----:B------:R-:W-:Y:S01]  /*1ac60*/  ISETP.NE.AND P3, PT, R2, 0x2, PT ;  /* 0x000000020200780c */ /* 0x000fe20003f65270 */
[----:B------:R1:W-:Y:S03]  /*1ac70*/  MUFU.EX2 R105, R53 ;  /* 0x0000003500697308 */ /* 0x0003e60000000800 */
[----:B------:R-:W-:Y:S01]  /*1ac80*/  SEL R3, RZ, 0x1, P3 ;  /* 0x00000001ff037807 */ /* 0x000fe20001800000 */
[----:B------:R-:W-:-:S04]  /*1ac90*/  FFMA2 R36, R36.F32x2.HI_LO, R89.F32, R0.F32 ;  /* 0x0000005924247249 */ /* 0x000fc80001200000 */
[----:B------:R-:W-:Y:S01]  /*1aca0*/  MUFU.EX2 R114, R36 ;  /* 0x0000002400727308 */ /* 0x000fe20000000800 */
[----:B-1----:R-:W-:-:S07]  /*1acb0*/  SEL R53, R2, RZ, P3 ;  /* 0x000000ff02357207 */ /* 0x002fce0001800000 */
[----:B------:R1:W-:Y:S02]  /*1acc0*/  MUFU.EX2 R115, R37 ;  /* 0x0000002500737308 */ /* 0x0003e40000000800 */
[----:B-1----:R-:W1:Y:S06]  /*1acd0*/  S2R R37, SR_TID.X ;  /* 0x0000000000257919 */ /* 0x002e6c0000002100 */
[----:B------:R-:W4:Y:S01]  /*1ace0*/  MUFU.EX2 R69, R69 ;  /* 0x0000004500457308 */ /* 0x000f220000000800 */
        /* <DEDUP_REMOVED lines=20> */
[----:B------:R-:W-:Y:S01]  /*1ae30*/  FFMA2 R26, R26.F32x2.HI_LO, R89.F32, R0.F32 ;  /* 0x000000591a1a7249 */ /* 0x000fe20001200000 */
[----:B------:R-:W2:Y:S01]  /*1ae40*/  MUFU.EX2 R96, R50 ;  /* 0x0000003200607308 */ /* 0x000ea20000000800 */
[----:B------:R-:W-:Y:S01]  /*1ae50*/  FADD2 R118, R84.F32x2.HI_LO, R78.F32x2.HI_LO ;  /* 0x0000004e5476724b */ /* 0x000fe20000000000 */
[----:B-1----:R-:W-:Y:S01]  /*1ae60*/  LOP3.LUT R37, R37, 0x3f, RZ, 0xc0, !PT ;  /* 0x0000003f25257812 */ /* 0x002fe200078ec0ff */
[----:B------:R-:W-:Y:S01]  /*1ae70*/  FADD2 R130, R80.F32x2.HI_LO, R74.F32x2.HI_LO ;  /* 0x0000004a5082724b */ /* 0x000fe20000000000 */
[----:B--2---:R-:W-:Y:S01]  /*1ae80*/  LOP3.LUT R71, R71, R3, RZ, 0x3c, !PT ;  /* 0x0000000347477212 */ /* 0x004fe200078e3cff */
[----:B------:R-:W-:-:S04]  /*1ae90*/  IMAD R3, R53, 0x8, R88 ;  /* 0x0000000835037824 */ /* 0x000fc800078e0258 */
[----:B------:R-:W-:-:S04]  /*1aea0*/  IMAD.U32 R36, R71, -0x80000000, RZ ;  /* 0x8000000047247824 */ /* 0x000fc800078e00ff */
[----:B------:R-:W1:Y:S01]  /*1aeb0*/  SYNCS.PHASECHK.TRANS64.TRYWAIT P3, [R3+URZ+0x130], R36 ;  /* 0x00013024030075a7 */ /* 0x000e6200080611ff */
[----:B------:R-:W2:Y:S01]  /*1aec0*/  MUFU.EX2 R90, R56 ;  /* 0x00000038005a7308 */ /* 0x000ea20000000800 */
[----:B------:R-:W-:Y:S02]  /*1aed0*/  IMAD.SHL.U32 R37, R37, 0x4, RZ ;  /* 0x0000000425257824 */ /* 0x000fe400078e00ff */
        /* <DEDUP_REMOVED lines=10> */
[----:B------:R-:W-:-:S07]  /*1af80*/  FFMA2 R6, R6.F32x2.HI_LO, R89.F32, R0.F32 ;  /* 0x0000005906067249 */ /* 0x000fce0001200000 */
[----:B------:R-:W1:Y:S01]  /*1af90*/  MUFU.EX2 R108, R40 ;  /* 0x00000028006c7308 */ /* 0x000e620000000800 */
[----:B------:R-:W-:-:S07]  /*1afa0*/  FFMA2 R8, R8.F32x2.HI_LO, R89.F32, R0.F32 ;  /* 0x0000005908087249 */ /* 0x000fce0001200000 */
[----:B------:R-:W1:Y:S01]  /*1afb0*/  MUFU.EX2 R109, R41 ;  /* 0x00000029006d7308 */ /* 0x000e620000000800 */
[----:B------:R-:W-:-:S07]  /*1afc0*/  FFMA2 R10, R10.F32x2.HI_LO, R89.F32, R0.F32 ;  /* 0x000000590a0a7249 */ /* 0x000fce0001200000 */
[----:B------:R-:W1:Y:S01]  /*1afd0*/  MUFU.EX2 R106, R42 ;  /* 0x0000002a006a7308 */ /* 0x000e620000000800 */
[----:B----4-:R-:W-:-:S07]  /*1afe0*/  @!P2 FMUL R69, R69, R69 ;  /* 0x000000454545a220 */ /* 0x010fce0000400000 */
[----:B------:R-:W4:Y:S08]  /*1aff0*/  MUFU.EX2 R107, R43 ;  /* 0x0000002b006b7308 */ /* 0x000f300000000800 */
        /* <DEDUP_REMOVED lines=27> */
[----:B------:R-:W-:Y:S01]  /*1b1b0*/  @!P1 IMAD R2, R53, 0x100, R37 ;  /* 0x0000010035029824 */ /* 0x000fe200078e0225 */
[----:B------:R-:W-:-:S03]  /*1b1c0*/  FSEL R69, R69, 1, !P4 ;  /* 0x3f80000045457808 */ /* 0x000fc60006000000 */
[----:B------:R-:W-:-:S03]  /*1b1d0*/  @!P1 IMAD.IADD R2, R88, 0x1, R2 ;  /* 0x0000000158029824 */ /* 0x000fc600078e0202 */
[----:B------:R-:W1:Y:S08]  /*1b1e0*/  MUFU.EX2 R78, R66 ;  /* 0x00000042004e7308 */ /* 0x000e700000000800 */
[----:B------:R-:W1:Y:S08]  /*1b1f0*/  MUFU.EX2 R79, R67 ;  /* 0x00000043004f7308 */ /* 0x000e700000000800 */
[----:B------:R-:W1:Y:S08]  /*1b200*/  MUFU.EX2 R76, R6 ;  /* 0x00000006004c7308 */ /* 0x000e700000000800 */
[----:B------:R5:W1:Y:S08]  /*1b210*/  MUFU.EX2 R77, R7 ;  /* 0x00000007004d7308 */ /* 0x000a700000000800 */
[----:B------:R-:W1:Y:S08]  /*1b220*/  MUFU.EX2 R72, R8 ;  /* 0x0000000800487308 */ /* 0x000e700000000800 */
[----:B------:R1:W1:Y:S01]  /*1b230*/  MUFU.EX2 R73, R9 ;  /* 0x0000000900497308 */ /* 0x0002620000000800 */
[----:B-----5:R-:W-:-:S07]  /*1b240*/  FADD2 R6, R130.F32x2.HI_LO, R146.F32x2.HI_LO ;  /* 0x000000928206724b */ /* 0x020fce0000000000 */
[----:B------:R-:W2:Y:S08]  /*1b250*/  MUFU.EX2 R66, R10 ;  /* 0x0000000a00427308 */ /* 0x000eb00000000800 */
[----:B------:R3:W2:Y:S01]  /*1b260*/  MUFU.EX2 R67, R11 ;  /* 0x0000000b00437308 */ /* 0x0006a20000000800 */
[----:B-1----:R-:W-:Y:S02]  /*1b270*/  FADD2 R8, R118.F32x2.HI_LO, R144.F32x2.HI_LO ;  /* 0x000000907608724b */ /* 0x002fe40000000000 */
[----:B---3--:R-:W-:Y:S01]  /*1b280*/  FADD2 R10, R122.F32x2.HI_LO, R38.F32x2.HI_LO ;  /* 0x000000267a0a724b */ /* 0x008fe20000000000 */
[----:B--2-4-:R-:W-:Y:S06]  /*1b290*/  @!P3 BRA `(.L_x_173) ;  /* 0x000000940030b947 */ /* 0x014fec0003800000 */
.L_x_399:
[----:B------:R-:W2:Y:S01]  /*1b2a0*/  LDL R13, [R1+0xd0] ;  /* 0x0000d000010d7983 */ /* 0x000ea20000100800 */
[----:B------:R-:W-:Y:S01]  /*1b2b0*/  IMAD.MOV.U32 R20, RZ, RZ, 0x1 ;  /* 0x00000001ff147424 */ /* 0x000fe200078e00ff */
[----:B------:R-:W3:Y:S02]  /*1b2c0*/  LDC R12, c[0x0][0x890] ;  /* 0x00022400ff0c7b82 */ /* 0x000ee40000000800 */
[----:B------:R-:W4:Y:S04]  /*1b2d0*/  LDL.LU.64 R18, [R1+0x18] ;  /* 0x0000180001127983 */ /* 0x000f280000300a00 */
[----:B------:R-:W5:Y:S04]  /*1b2e0*/  LDL.LU.64 R16, [R1+0x10] ;  /* 0x0000100001107983 */ /* 0x000f680000300a00 */
[----:B------:R-:W5:Y:S01]  /*1b2f0*/  LDL.LU.64 R14, [R1] ;  /* 0x00000000010e7983 */ /* 0x000f620000300a00 */
[----:B-1----:R-:W-:Y:S01]  /*1b300*/  FADD2 R4, R162.F32x2.HI_LO, R160.F32x2.HI_LO ;  /* 0x000000a0a204724b */ /* 0x002fe20000000000 */
[----:B------:R1:W1:Y:S01]  /*1b310*/  MUFU.EX2 R51, R27 ;  /* 0x0000001b00337308 */ /* 0x0002620000000800 */
[----:B------:R-:W-:Y:S01]  /*1b320*/  FADD2 R6, R6.F32x2.HI_LO, R156.F32x2.HI_LO ;  /* 0x0000009c0606724b */ /* 0x000fe20000000000 */
[----:B------:R1:W-:Y:S01]  /*1b330*/  @!P1 STS [R2+0x5b8], R69 ;  /* 0x0005b84502009388 */ /* 0x0003e20000000800 */
[----:B------:R1:W-:Y:S01]  /*1b340*/  SYNCS.ARRIVE.TRANS64.ART0 RZ, [R3+URZ+0x120], R20 ;  /* 0x0001201403ff79a7 */ /* 0x0003e200085000ff */
[----:B------:R-:W-:Y:S01]  /*1b350*/  FADD2 R4, R4.F32x2.HI_LO, R154.F32x2.HI_LO ;  /* 0x0000009a0404724b */ /* 0x000fe20000000000 */
[----:B------:R-:W-:Y:S01]  /*1b360*/  FSEL R89, R70, R68, P4 ;  /* 0x0000004446597208 */ /* 0x000fe20002000000 */
[----:B------:R-:W-:Y:S01]  /*1b370*/  FADD2 R6, R6.F32x2.HI_LO, R150.F32x2.HI_LO ;  /* 0x000000960606724b */ /* 0x000fe20000000000 */
[----:B------:R-:W-:Y:S01]  /*1b380*/  F2FP.F16.F32.PACK_AB R24, R103, R102 ;  /* 0x000000666718723e */ /* 0x000fe200000000ff */
[----:B------:R-:W-:Y:S01]  /*1b390*/  FADD2 R4, R4.F32x2.HI_LO, R140.F32x2.HI_LO ;  /* 0x0000008c0404724b */ /* 0x000fe20000000000 */
[----:B------:R-:W-:Y:S01]  /*1b3a0*/  F2FP.F16.F32.PACK_AB R25, R85, R84 ;  /* 0x000000545519723e */ /* 0x000fe200000000ff */
[----:B------:R-:W-:Y:S01]  /*1b3b0*/  FADD2 R6, R6.F32x2.HI_LO, R136.F32x2.HI_LO ;  /* 0x000000880606724b */ /* 0x000fe20000000000 */
[----:B------:R-:W-:Y:S01]  /*1b3c0*/  F2FP.F16.F32.PACK_AB R26, R81, R80 ;  /* 0x00000050511a723e */ /* 0x000fe200000000ff */
[--C-:B---3--:R-:W-:Y:S01]  /*1b3d0*/  FFMA2 R28, R28.F32x2.HI_LO, R12.F32, R0.reuse.F32 ;  /* 0x0000000c1c1c7249 */ /* 0x108fe20001200000 */
[----:B------:R-:W-:Y:S01]  /*1b3e0*/  F2FP.F16.F32.PACK_AB R21, R95, R94 ;  /* 0x0000005e5f15723e */ /* 0x000fe200000000ff */
[--C-:B------:R-:W-:Y:S01]  /*1b3f0*/  FFMA2 R30, R30.F32x2.HI_LO, R12.F32, R0.reuse.F32 ;  /* 0x0000000c1e1e7249 */ /* 0x100fe20001200000 */
[----:B------:R-:W-:Y:S01]  /*1b400*/  F2FP.F16.F32.PACK_AB R22, R91, R90 ;  /* 0x0000005a5b16723e */ /* 0x000fe200000000ff */
[-CC-:B------:R-:W-:Y:S01]  /*1b410*/  FFMA2 R32, R32.F32x2.HI_LO, R12.reuse.F32, R0.reuse.F32 ;  /* 0x0000000c20207249 */ /* 0x180fe20001200000 */
[----:B------:R3:W-:Y:S01]  /*1b420*/  MUFU.EX2 R54, R28 ;  /* 0x0000001c00367308 */ /* 0x0007e20000000800 */
[----:B------:R-:W-:Y:S01]  /*1b430*/  FFMA2 R34, R34.F32x2.HI_LO, R12.F32, R0.F32 ;  /* 0x0000000c22227249 */ /* 0x000fe20001200000 */
[----:B-1----:R-:W-:Y:S01]  /*1b440*/  F2FP.F16.F32.PACK_AB R27, R79, R78 ;  /* 0x0000004e4f1b723e */ /* 0x002fe200000000ff */
[----:B------:R-:W-:Y:S01]  /*1b450*/  FADD2 R6, R6.F32x2.HI_LO, R128.F32x2.HI_LO ;  /* 0x000000800606724b */ /* 0x000fe20000000000 */
[----:B------:R-:W-:-:S02]  /*1b460*/  F2FP.F16.F32.PACK_AB R23, R87, R86 ;  /* 0x000000565717723e */ /* 0x000fc400000000ff */
[----:B------:R-:W-:Y:S02]  /*1b470*/  F2FP.F16.F32.PACK_AB R12, R115, R114 ;  /* 0x00000072730c723e */ /* 0x000fe400000000ff */
[----:B------:R-:W1:Y:S01]  /*1b480*/  MUFU.EX2 R55, R29 ;  /* 0x0000001d00377308 */ /* 0x000e620000000800 */
[----:B------:R-:W-:Y:S01]  /*1b490*/  F2FP.F16.F32.PACK_AB R36, R75, R74 ;  /* 0x0000004a4b24723e */ /* 0x000fe200000000ff */
[----:B------:R-:W-:Y:S01]  /*1b4a0*/  FADD2 R2, R8.F32x2.HI_LO, R158.F32x2.HI_LO ;  /* 0x0000009e0802724b */ /* 0x000fe20000000000 */
[----:B------:R-:W-:Y:S02]  /*1b4b0*/  F2FP.F16.F32.PACK_AB R20, R105, R104 ;  /* 0x000000686914723e */ /* 0x000fe400000000ff */
[----:B------:R-:W-:Y:S01]  /*1b4c0*/  F2FP.F16.F32.PACK_AB R37, R59, R58 ;  /* 0x0000003a3b25723e */ /* 0x000fe200000000ff */
[----:B------:R-:W-:Y:S01]  /*1b4d0*/  FADD2 R2, R2.F32x2.HI_LO, R152.F32x2.HI_LO ;  /* 0x000000980202724b */ /* 0x000fe20000000000 */
[----:B------:R-:W-:Y:S01]  /*1b4e0*/  F2FP.F16.F32.PACK_AB R38, R57, R56 ;  /* 0x000000383926723e */ /* 0x000fe200000000ff */
[----:B------:R1:W-:Y:S01]  /*1b4f0*/  MUFU.EX2 R48, R30 ;  /* 0x0000001e00307308 */ /* 0x0003e20000000800 */
[----:B------:R-:W-:Y:S01]  /*1b500*/  F2FP.F16.F32.PACK_AB R39, R51, R50 ;  /* 0x000000323327723e */ /* 0x000fe200000000ff */
[----:B------:R-:W-:Y:S01]  /*1b510*/  FADD2 R2, R2.F32x2.HI_LO, R138.F32x2.HI_LO ;  /* 0x0000008a0202724b */ /* 0x000fe20000000000 */
[----:B---3--:R-:W-:-:S03]  /*1b520*/  F2FP.F16.F32.PACK_AB R28, R93, R92 ;  /* 0x0000005c5d1c723e */ /* 0x008fc600000000ff */
[----:B------:R-:W-:Y:S02]  /*1b530*/  FADD2 R2, R2.F32x2.HI_LO, R132.F32x2.HI_LO ;  /* 0x000000840202724b */ /* 0x000fe40000000000 */
[----:B------:R-:W3:Y:S01]  /*1b540*/  MUFU.EX2 R49, R31 ;  /* 0x0000001f00317308 */ /* 0x000ee20000000800 */
[----:B-1----:R-:W-:Y:S02]  /*1b550*/  F2FP.F16.F32.PACK_AB R40, R55, R54 ;  /* 0x000000363728723e */ /* 0x002fe400000000ff */
[----:B------:R-:W-:-:S05]  /*1b560*/  F2FP.F16.F32.PACK_AB R29, R77, R76 ;  /* 0x0000004c4d1d723e */ /* 0x000fca00000000ff */
[----:B------:R1:W-:Y:S01]  /*1b570*/  MUFU.EX2 R46, R32 ;  /* 0x00000020002e7308 */ /* 0x0003e20000000800 */
[----:B------:R-:W-:-:S07]  /*1b580*/  F2FP.F16.F32.PACK_AB R30, R73, R72 ;  /* 0x00000048491e723e */ /* 0x000fce00000000ff */
[----:B------:R-:W1:Y:S01]  /*1b590*/  MUFU.EX2 R47, R33 ;  /* 0x00000021002f7308 */ /* 0x000e620000000800 */
[----:B---3--:R-:W-:Y:S02]  /*1b5a0*/  F2FP.F16.F32.PACK_AB R41, R49, R48 ;  /* 0x000000303129723e */ /* 0x008fe400000000ff */
[----:B------:R-:W-:-:S05]  /*1b5b0*/  F2FP.F16.F32.PACK_AB R31, R67, R66 ;  /* 0x00000042431f723e */ /* 0x000fca00000000ff */
[----:B------:R3:W-:Y:S01]  /*1b5c0*/  MUFU.EX2 R44, R34 ;  /* 0x00000022002c7308 */ /* 0x0007e20000000800 */
[----:B-1----:R-:W-:-:S07]  /*1b5d0*/  F2FP.F16.F32.PACK_AB R32, R83, R82 ;  /* 0x000000525320723e */ /* 0x002fce00000000ff */
[----:B------:R-:W1:Y:S01]  /*1b5e0*/  MUFU.EX2 R45, R35 ;  /* 0x00000023002d7308 */ /* 0x000e620000000800 */
[----:B------:R-:W-:Y:S02]  /*1b5f0*/  F2FP.F16.F32.PACK_AB R42, R47, R46 ;  /* 0x0000002e2f2a723e */ /* 0x000fe400000000ff */
[----:B------:R-:W-:Y:S02]  /*1b600*/  F2FP.F16.F32.PACK_AB R33, R65, R64 ;  /* 0x000000404121723e */ /* 0x000fe400000000ff */
[----:B---3--:R-:W-:Y:S02]  /*1b610*/  F2FP.F16.F32.PACK_AB R34, R63, R62 ;  /* 0x0000003e3f22723e */ /* 0x008fe400000000ff */
[----:B-1----:R-:W-:Y:S02]  /*1b620*/  F2FP.F16.F32.PACK_AB R43, R45, R44 ;  /* 0x0000002c2d2b723e */ /* 0x002fe400000000ff */
[----:B------:R-:W-:Y:S01]  /*1b630*/  F2FP.F16.F32.PACK_AB R35, R61, R60 ;  /* 0x0000003c3d23723e */ /* 0x000fe200000000ff */
[----:B--2---:R-:W-:Y:S01]  /*1b640*/  IMAD.U32 R52, R13, -0x80000000, RZ ;  /* 0x800000000d347824 */ /* 0x004fe200078e00ff */
[----:B------:R-:W-:-:S03]  /*1b650*/  F2FP.F16.F32.PACK_AB R13, R111, R110 ;  /* 0x0000006e6f0d723e */ /* 0x000fc600000000ff */
[----:B------:R-:W1:Y:S01]  /*1b660*/  SYNCS.PHASECHK.TRANS64.TRYWAIT P2, [R88+URZ+0xa8], R52 ;  /* 0x0000a834580075a7 */ /* 0x000e6200080411ff */
[----:B----4-:R-:W-:Y:S01]  /*1b670*/  FADD2 R8, R10.F32x2.HI_LO, R18.F32x2.HI_LO ;  /* 0x000000120a08724b */ /* 0x010fe20000000000 */
[----:B------:R-:W-:Y:S02]  /*1b680*/  F2FP.F16.F32.PACK_AB R18, R99, R98 ;  /* 0x000000626312723e */ /* 0x000fe400000000ff */
[----:B------:R-:W-:Y:S01]  /*1b690*/  F2FP.F16.F32.PACK_AB R19, R97, R96 ;  /* 0x000000606113723e */ /* 0x000fe200000000ff */
[----:B-----5:R-:W-:Y:S01]  /*1b6a0*/  FADD2 R8, R8.F32x2.HI_LO, R16.F32x2.HI_LO ;  /* 0x000000100808724b */ /* 0x020fe20000000000 */
[----:B------:R-:W-:Y:S02]  /*1b6b0*/  F2FP.F16.F32.PACK_AB R16, R113, R112 ;  /* 0x000000707110723e */ /* 0x000fe400000000ff */
[----:B------:R-:W-:Y:S01]  /*1b6c0*/  F2FP.F16.F32.PACK_AB R17, R101, R100 ;  /* 0x000000646511723e */ /* 0x000fe200000000ff */
[----:B------:R-:W-:Y:S01]  /*1b6d0*/  FADD2 R10, R8.F32x2.HI_LO, R14.F32x2.HI_LO ;  /* 0x0000000e080a724b */ /* 0x000fe20000000000 */
[----:B------:R-:W-:Y:S01]  /*1b6e0*/  F2FP.F16.F32.PACK_AB R14, R109, R108 ;  /* 0x0000006c6d0e723e */ /* 0x000fe200000000ff */
[----:B------:R-:W-:Y:S01]  /*1b6f0*/  FADD2 R8, R4.F32x2.HI_LO, R134.F32x2.HI_LO ;  /* 0x000000860408724b */ /* 0x000fe20000000000 */
        /* <DEDUP_REMOVED lines=8> */
[----:B------:R-:W-:-:S04]  /*1b780*/  FADD2 R2, R6.F32x2.HI_LO, R10.F32x2.HI_LO ;  /* 0x0000000a0602724b */ /* 0x000fc80000000000 */
[----:B------:R-:W-:-:S04]  /*1b790*/  FADD2 R2, R2.F32x2.HI_LO, R4.F32x2.HI_LO ;  /* 0x000000040202724b */ /* 0x000fc80000000000 */
[----:B------:R-:W-:Y:S01]  /*1b7a0*/  FADD R0, R2, R3 ;  /* 0x0000000302007221 */ /* 0x000fe20000000000 */
[----:B-1----:R-:W-:Y:S06]  /*1b7b0*/  @!P2 BRA `(.L_x_174) ;  /* 0x000000900004a947 */ /* 0x002fec0003800000 */
.L_x_401:
[----:B------:R-:W2:Y:S04]  /*1b7c0*/  LDL R52, [R1+0xf4] ;  /* 0x0000f40001347983 */ /* 0x000ea80000100800 */
[----:B------:R-:W3:Y:S04]  /*1b7d0*/  LDL R126, [R1+0xf0] ;  /* 0x0000f000017e7983 */ /* 0x000ee80000100800 */
[----:B------:R-:W4:Y:S04]  /*1b7e0*/  LDL R125, [R1+0xec] ;  /* 0x0000ec00017d7983 */ /* 0x000f280000100800 */
[----:B------:R-:W5:Y:S04]  /*1b7f0*/  LDL R124, [R1+0xe8] ;  /* 0x0000e800017c7983 */ /* 0x000f680000100800 */
[----:B------:R-:W3:Y:S04]  /*1b800*/  LDL R123, [R1+0xe4] ;  /* 0x0000e400017b7983 */ /* 0x000ee80000100800 */
[----:B------:R-:W3:Y:S04]  /*1b810*/  LDL R122, [R1+0xe0] ;  /* 0x0000e000017a7983 */ /* 0x000ee80000100800 */
[----:B------:R-:W3:Y:S04]  /*1b820*/  LDL R119, [R1+0xdc] ;  /* 0x0000dc0001777983 */ /* 0x000ee80000100800 */
[----:B------:R-:W3:Y:S04]  /*1b830*/  LDL R118, [R1+0xd8] ;  /* 0x0000d80001767983 */ /* 0x000ee80000100800 */
[----:B------:R-:W3:Y:S04]  /*1b840*/  LDL R117, [R1+0xd4] ;  /* 0x0000d40001757983 */ /* 0x000ee80000100800 */
[----:B------:R-:W4:Y:S04]  /*1b850*/  LDL R116, [R1+0x30] ;  /* 0x0000300001747983 */ /* 0x000f280000100800 */
[----:B------:R-:W5:Y:S04]  /*1b860*/  LDL.LU R70, [R1+0x2c] ;  /* 0x00002c0001467983 */ /* 0x000f680000300800 */
[----:B------:R-:W5:Y:S01]  /*1b870*/  LDL.LU R68, [R1+0x24] ;  /* 0x0000240001447983 */ /* 0x000f620000300800 */
[----:B------:R-:W-:Y:S01]  /*1b880*/  MOV R11, RZ ;  /* 0x000000ff000b7202 */ /* 0x000fe20000000f00 */
[----:B------:R-:W-:Y:S01]  /*1b890*/  FMUL R10, R0, R69 ;  /* 0x00000045000a7220 */ /* 0x000fe20000400000 */
[----:B-1----:R-:W-:-:S02]  /*1b8a0*/  FADD2 R2, R110.F32x2.HI_LO, R100.F32x2.HI_LO ;  /* 0x000000646e02724b */ /* 0x002fc40000000000 */
        /* <DEDUP_REMOVED lines=19> */
[----:B------:R-:W-:Y:S01]  /*1b9e0*/  FADD2 R8, R6.F32x2.HI_LO, R58.F32x2.HI_LO ;  /* 0x0000003a0608724b */ /* 0x000fe20000000000 */
[----:B--2---:R1:W-:Y:S04]  /*1b9f0*/  STS.128 [R52], R12 ;  /* 0x0000000c34007388 */ /* 0x0043e80000000c00 */
[----:B-1----:R-:W2:Y:S01]  /*1ba00*/  LDL.LU R52, [R1+0xc4] ;  /* 0x0000c40001347983 */ /* 0x002ea20000300800 */
[----:B------:R-:W-:Y:S01]  /*1ba10*/  FADD2 R6, R4.F32x2.HI_LO, R56.F32x2.HI_LO ;  /* 0x000000380406724b */ /* 0x000fe20000000000 */
[----:B------:R-:W-:Y:S01]  /*1ba20*/  IADD3 R0, PT, PT, R53, 0x1, RZ ;  /* 0x0000000135007810 */ /* 0x000fe20007ffe0ff */
[----:B------:R-:W-:Y:S01]  /*1ba30*/  FADD2 R4, R10.F32x2.HI_LO, R82.F32x2.HI_LO ;  /* 0x000000520a04724b */ /* 0x000fe20000000000 */
[----:B---3--:R-:W-:Y:S01]  /*1ba40*/  STS.128 [R126], R16 ;  /* 0x000000107e007388 */ /* 0x008fe20000000c00 */
[----:B------:R-:W-:Y:S01]  /*1ba50*/  FADD2 R2, R2.F32x2.HI_LO, R50.F32x2.HI_LO ;  /* 0x000000320202724b */ /* 0x000fe20000000000 */
[----:B------:R-:W-:Y:S01]  /*1ba60*/  ISETP.NE.AND P3, PT, R0, 0x2, PT ;  /* 0x000000020000780c */ /* 0x000fe20003f65270 */
[----:B------:R-:W-:Y:S01]  /*1ba70*/  FADD2 R4, R4.F32x2.HI_LO, R74.F32x2.HI_LO ;  /* 0x0000004a0404724b */ /* 0x000fe20000000000 */
[----:B----4-:R-:W-:Y:S01]  /*1ba80*/  STS.128 [R125], R20 ;  /* 0x000000147d007388 */ /* 0x010fe20000000c00 */
[----:B------:R-:W-:Y:S01]  /*1ba90*/  FADD2 R10, R8.F32x2.HI_LO, R48.F32x2.HI_LO ;  /* 0x00000030080a724b */ /* 0x000fe20000000000 */
[----:B-----5:R-:W-:Y:S01]  /*1baa0*/  IADD3 R70, PT, PT, R70, 0x1, RZ ;  /* 0x0000000146467810 */ /* 0x020fe20007ffe0ff */
[----:B------:R-:W-:Y:S01]  /*1bab0*/  FADD2 R8, R6.F32x2.HI_LO, R46.F32x2.HI_LO ;  /* 0x0000002e0608724b */ /* 0x000fe20000000000 */
[----:B------:R-:W-:Y:S01]  /*1bac0*/  STS.128 [R124], R24 ;  /* 0x000000187c007388 */ /* 0x000fe20000000c00 */
[----:B------:R-:W-:Y:S01]  /*1bad0*/  FADD2 R2, R2.F32x2.HI_LO, R44.F32x2.HI_LO ;  /* 0x0000002c0202724b */ /* 0x000fe20000000000 */
[----:B------:R-:W-:Y:S01]  /*1bae0*/  SEL R7, RZ, 0x1, P3 ;  /* 0x00000001ff077807 */ /* 0x000fe20001800000 */
[----:B------:R-:W-:Y:S01]  /*1baf0*/  FADD2 R4, R4.F32x2.HI_LO, R54.F32x2.HI_LO ;  /* 0x000000360404724b */ /* 0x000fe20000000000 */
[----:B------:R-:W-:Y:S01]  /*1bb00*/  STS.128 [R123], R28 ;  /* 0x0000001c7b007388 */ /* 0x000fe20000000c00 */
[----:B------:R-:W-:Y:S01]  /*1bb10*/  FADD2 R2, R8.F32x2.HI_LO, R2.F32x2.HI_LO ;  /* 0x000000020802724b */ /* 0x000fe20000000000 */
[----:B------:R-:W-:Y:S01]  /*1bb20*/  SEL R0, R0, RZ, P3 ;  /* 0x000000ff00007207 */ /* 0x000fe20001800000 */
[----:B------:R-:W-:Y:S01]  /*1bb30*/  FADD2 R4, R4.F32x2.HI_LO, R10.F32x2.HI_LO ;  /* 0x0000000a0404724b */ /* 0x000fe20000000000 */
[----:B------:R-:W-:Y:S01]  /*1bb40*/  STS.128 [R122], R32 ;  /* 0x000000207a007388 */ /* 0x000fe20000000c00 */
[----:B------:R-:W-:-:S02]  /*1bb50*/  ISETP.NE.AND P2, PT, R70, R116, PT ;  /* 0x000000744600720c */ /* 0x000fc40003f45270 */
[----:B------:R-:W-:Y:S01]  /*1bb60*/  FADD2 R2, R4.F32x2.HI_LO, R2.F32x2.HI_LO ;  /* 0x000000020402724b */ /* 0x000fe20000000000 */
[----:B------:R-:W-:Y:S01]  /*1bb70*/  STS.128 [R119], R36 ;  /* 0x0000002477007388 */ /* 0x000fe20000000c00 */
[----:B------:R-:W-:Y:S02]  /*1bb80*/  LOP3.LUT R4, R71, R7, RZ, 0x3c, !PT ;  /* 0x0000000747047212 */ /* 0x000fe400078e3cff */
[----:B------:R-:W-:Y:S01]  /*1bb90*/  IADD3 R6, PT, PT, R121, 0x1, RZ ;  /* 0x0000000179067810 */ /* 0x000fe20007ffe0ff */
[----:B------:R1:W-:Y:S01]  /*1bba0*/  STS.128 [R118], R40 ;  /* 0x0000002876007388 */ /* 0x0003e20000000c00 */
[----:B------:R-:W-:Y:S02]  /*1bbb0*/  FADD R107, R2, R3 ;  /* 0x00000003026b7221 */ /* 0x000fe40000000000 */
[----:B------:R-:W-:Y:S01]  /*1bbc0*/  ISETP.NE.AND P4, PT, R6, 0x2, PT ;  /* 0x000000020600780c */ /* 0x000fe20003f85270 */
[----:B------:R3:W-:Y:S06]  /*1bbd0*/  MEMBAR.ALL.CTA ;  /* 0x0000000000007992 */ /* 0x0007ec0000008000 */
[----:B---3--:R-:W3:Y:S01]  /*1bbe0*/  FENCE.VIEW.ASYNC.S ;  /* 0x00000000000073c6 */ /* 0x008ee20000000000 */
[----:B------:R-:W-:-:S03]  /*1bbf0*/  SEL R8, RZ, 0x1, P4 ;  /* 0x00000001ff087807 */ /* 0x000fc60002000000 */
[----:B------:R4:W-:Y:S01]  /*1bc00*/  STL [R1+0x2c], R70 ;  /* 0x00002c4601007387 */ /* 0x0009e20000100800 */
[----:B------:R-:W-:Y:S02]  /*1bc10*/  SEL R91, R6, RZ, P4 ;  /* 0x000000ff065b7207 */ /* 0x000fe40002000000 */
[----:B------:R-:W-:Y:S01]  /*1bc20*/  LOP3.LUT R90, R68, R8, RZ, 0x3c, !PT ;  /* 0x00000008445a7212 */ /* 0x000fe200078e3cff */
[----:B------:R4:W-:Y:S04]  /*1bc30*/  STL [R1+0xbc], R4 ;  /* 0x0000bc0401007387 */ /* 0x0009e80000100800 */
[----:B------:R4:W-:Y:S01]  /*1bc40*/  STL [R1+0x20], R0 ;  /* 0x0000200001007387 */ /* 0x0009e20000100800 */
[----:B-1----:R-:W-:-:S04]  /*1bc50*/  HFMA2 R118, -RZ, RZ, 0, 5.9604644775390625e-08 ;  /* 0x00000001ff767431 */ /* 0x002fc800000001ff */
[----:B---3--:R4:W-:Y:S01]  /*1bc60*/  SYNCS.ARRIVE.TRANS64.RED.ART0 RZ, [R117+URZ], R118 ;  /* 0x0000007675ff79a7 */ /* 0x0089e200085004ff */
[----:B--2---:R-:W-:-:S05]  /*1bc70*/  IADD3 R52, PT, PT, R52, -0x2, RZ ;  /* 0xfffffffe34347810 */ /* 0x004fca0007ffe0ff */
[----:B------:R4:W-:Y:S01]  /*1bc80*/  STL [R1+0xc4], R52 ;  /* 0x0000c43401007387 */ /* 0x0009e20000100800 */
[----:B------:R-:W-:Y:S05]  /*1bc90*/  @P2 BRA `(.L_x_175) ;  /* 0xffffffd800282947 */ /* 0x000fea000383ffff */
.L_x_168:
[----:B----4-:R-:W2:Y:S04]  /*1bca0*/  LDL.LU R0, [R1+0x100] ;  /* 0x0001000001007983 */ /* 0x010ea80000300800 */
[----:B-1----:R-:W3:Y:S01]  /*1bcb0*/  LDL R2, [R1+0xd0] ;  /* 0x0000d00001027983 */ /* 0x002ee20000100800 */
[----:B------:R-:W1:Y:S01]  /*1bcc0*/  S2R R106, SR_TID.X ;  /* 0x00000000006a7919 */ /* 0x000e620000002100 */
[----:B--2---:R-:W-:-:S04]  /*1bcd0*/  LOP3.LUT R0, R0, 0x1, RZ, 0xc0, !PT ;  /* 0x0000000100007812 */ /* 0x004fc800078ec0ff */
[----:B------:R-:W-:Y:S02]  /*1bce0*/  ISETP.EQ.U32.OR P0, PT, R0, 0x1, !P0 ;  /* 0x000000010000780c */ /* 0x000fe40004702470 */
[----:B---3--:R-:W-:-:S11]  /*1bcf0*/  LOP3.LUT R45, R2, 0x1, RZ, 0x3c, !PT ;  /* 0x00000001022d7812 */ /* 0x008fd600078e3cff */
[----:B-1----:R-:W-:Y:S05]  /*1bd00*/  @P0 BRA `(.L_x_176) ;  /* 0x0000001c00ec0947 */ /* 0x002fea0003800000 */
[----:B------:R-:W2:Y:S01]  /*1bd10*/  LDL.LU R2, [R1+0xc4] ;  /* 0x0000c40001027983 */ /* 0x000ea20000300800 */
[----:B------:R-:W1:Y:S01]  /*1bd20*/  S2R R88, SR_CgaCtaId ;  /* 0x0000000000587919 */ /* 0x000e620000008800 */
[----:B------:R-:W-:Y:S01]  /*1bd30*/  MOV R0, 0x400 ;  /* 0x0000040000007802 */ /* 0x000fe20000000f00 */
[----:B------:R-:W3:Y:S01]  /*1bd40*/  LDC R5, c[0x0][0x380] ;  /* 0x0000e000ff057b82 */ /* 0x000ee20000000800 */
[----:B------:R-:W3:Y:S02]  /*1bd50*/  LDL.LU R4, [R1+0xf8] ;  /* 0x0000f80001047983 */ /* 0x000ee40000300800 */
[----:B-1----:R-:W-:Y:S01]  /*1bd60*/  LEA R88, R88, R0, 0x18 ;  /* 0x0000000058587211 */ /* 0x002fe200078ec0ff */
[----:B------:R-:W-:-:S04]  /*1bd70*/  IMAD.U32 R0, R90, -0x80000000, RZ ;  /* 0x800000005a007824 */ /* 0x000fc800078e00ff */
[----:B------:R-:W-:-:S04]  /*1bd80*/  IMAD R44, R91, 0x8, R88 ;  /* 0x000000085b2c7824 */ /* 0x000fc800078e0258 */
[----:B------:R-:W1:Y:S01]  /*1bd90*/  SYNCS.PHASECHK.TRANS64.TRYWAIT P0, [R44+URZ+0x80], R0 ;  /* 0x000080002c0075a7 */ /* 0x000e6200080011ff */
[----:B--2---:R-:W-:Y:S02]  /*1bda0*/  IMAD.MOV.U32 R3, RZ, RZ, R2 ;  /* 0x000000ffff037224 */ /* 0x004fe400078e0002 */
[----:B------:R-:W2:Y:S02]  /*1bdb0*/  S2R R2, SR_TID.X ;  /* 0x0000000000027919 */ /* 0x000ea40000002100 */
[C---:B--2---:R-:W-:Y:S01]  /*1bdc0*/  IMAD.U32 R7, R2.reuse, 0x10000, RZ ;  /* 0x0001000002077824 */ /* 0x044fe200078e00ff */
[----:B------:R-:W-:Y:S02]  /*1bdd0*/  LOP3.LUT R6, R2, 0x40, RZ, 0xc0, !PT ;  /* 0x0000004002067812 */ /* 0x000fe400078ec0ff */
[----:B------:R-:W3:Y:S02]  /*1bde0*/  LDC R2, c[0x0][0x398] ;  /* 0x0000e600ff027b82 */ /* 0x000ee40000000800 */
[----:B------:R-:W-:-:S02]  /*1bdf0*/  LOP3.LUT R7, R7, 0x200000, RZ, 0xc0, !PT ;  /* 0x0020000007077812 */ /* 0x000fc400078ec0ff */
[----:B------:R-:W-:-:S05]  /*1be00*/  SHF.R.U32.HI R6, RZ, 0x6, R6 ;  /* 0x00000006ff067819 */ /* 0x000fca0000011606 */
[----:B------:R-:W-:-:S05]  /*1be10*/  IMAD R6, R6, 0x400000, R7 ;  /* 0x0040000006067824 */ /* 0x000fca00078e0207 */
[----:B------:R-:W-:Y:S02]  /*1be20*/  R2UR UR4, R6 ;  /* 0x00000000060472ca */ /* 0x000fe400000e0000 */
[----:B---3--:R-:W-:Y:S02]  /*1be30*/  IADD3 R5, PT, PT, R4, R2, -R5 ;  /* 0x0000000204057210 */ /* 0x008fe40007ffe805 */
[----:B------:R-:W-:Y:S01]  /*1be40*/  VIMNMX R4, PT, PT, RZ, R3, !PT ;  /* 0x00000003ff047248 */ /* 0x000fe20007fe0100 */
[----:B-1----:R-:W-:Y:S10]  /*1be50*/  @!P0 BRA `(.L_x_177) ;  /* 0x0000008800788947 */ /* 0x002ff40003800000 */
.L_x_403:
[----:B------:R-:W2:Y:S01]  /*1be60*/  LDL R112, [R1+0xfc] ;  /* 0x0000fc0001707983 */ /* 0x000ea20000100800 */
[----:B------:R-:W-:Y:S01]  /*1be70*/  IMAD R0, R4, -0x80, R5 ;  /* 0xffffff8004007824 */ /* 0x000fe200078e0205 */
[----:B------:R-:W-:Y:S01]  /*1be80*/  LOP3.LUT R2, R106, 0x40, RZ, 0xc0, !PT ;  /* 0x000000406a027812 */ /* 0x000fe200078ec0ff */
[----:B------:R-:W3:Y:S02]  /*1be90*/  LDTM.x32 R12, tmem[UR4+0x40] ;  /* 0x00004004000c79ee */ /* 0x000ee400082c0000 */
[----:B------:R-:W-:Y:S01]  /*1bea0*/  VIADD R0, R0, 0x1 ;  /* 0x0000000100007836 */ /* 0x000fe20000000000 */
[C---:B-1----:R-:W-:Y:S01]  /*1beb0*/  LOP3.LUT R3, R2.reuse, 0x1, RZ, 0xfc, !PT ;  /* 0x0000000102037812 */ /* 0x042fe200078efcff */
[----:B------:R-:W4:Y:S01]  /*1bec0*/  LDL R72, [R1+0xc8] ;  /* 0x0000c80001487983 */ /* 0x000f220000100800 */
[C---:B------:R-:W-:Y:S02]  /*1bed0*/  LOP3.LUT R5, R2.reuse, 0x2, RZ, 0xfc, !PT ;  /* 0x0000000202057812 */ /* 0x040fe400078efcff */
[----:B------:R-:W-:Y:S01]  /*1bee0*/  ISETP.GE.AND P6, PT, R3, R0, PT ;  /* 0x000000000300720c */ /* 0x000fe20003fc6270 */
[----:B------:R-:W1:Y:S01]  /*1bef0*/  S2R R6, SR_TID.X ;  /* 0x0000000000067919 */ /* 0x000e620000002100 */
[----:B------:R-:W-:-:S02]  /*1bf00*/  LOP3.LUT R3, R2, 0x4, RZ, 0xfc, !PT ;  /* 0x0000000402037812 */ /* 0x000fc400078efcff */
[C---:B------:R-:W-:Y:S02]  /*1bf10*/  LOP3.LUT R4, R2.reuse, 0x3, RZ, 0xfc, !PT ;  /* 0x0000000302047812 */ /* 0x040fe400078efcff */
[-C--:B------:R-:W-:Y:S02]  /*1bf20*/  ISETP.GE.AND P3, PT, R3, R0.reuse, PT ;  /* 0x000000000300720c */ /* 0x080fe40003f66270 */
[C---:B------:R-:W-:Y:S02]  /*1bf30*/  LOP3.LUT R3, R2.reuse, 0x6, RZ, 0xfc, !PT ;  /* 0x0000000602037812 */ /* 0x040fe400078efcff */
[-C--:B------:R-:W-:Y:S02]  /*1bf40*/  ISETP.GE.AND P5, PT, R5, R0.reuse, PT ;  /* 0x000000000500720c */ /* 0x080fe40003fa6270 */
[----:B------:R-:W-:Y:S02]  /*1bf50*/  ISETP.GE.AND P1, PT, R3, R0, PT ;  /* 0x000000000300720c */ /* 0x000fe40003f26270 */
[----:B------:R-:W-:-:S02]  /*1bf60*/  LOP3.LUT R3, R2, 0x9, RZ, 0xfc, !PT ;  /* 0x0000000902037812 */ /* 0x000fc400078efcff */
[-C--:B------:R-:W-:Y:S02]  /*1bf70*/  ISETP.GE.AND P4, PT, R4, R0.reuse, PT ;  /* 0x000000000400720c */ /* 0x080fe40003f86270 */
[CC--:B------:R-:W-:Y:S02]  /*1bf80*/  ISETP.GE.AND P0, PT, R2.reuse, R0.reuse, PT ;  /* 0x000000000200720c */ /* 0x0c0fe40003f06270 */
[----:B------:R-:W-:Y:S02]  /*1bf90*/  LOP3.LUT R4, R2, 0x7, RZ, 0xfc, !PT ;  /* 0x0000000702047812 */ /* 0x000fe400078efcff */
[----:B---3--:R-:W-:Y:S02]  /*1bfa0*/  SEL R48, R14, 0xff800000, !P5 ;  /* 0xff8000000e307807 */ /* 0x008fe40006800000 */
[----:B------:R-:W-:Y:S02]  /*1bfb0*/  ISETP.GE.AND P5, PT, R3, R0, PT ;  /* 0x000000000300720c */ /* 0x000fe40003fa6270 */
[----:B------:R-:W-:-:S02]  /*1bfc0*/  LOP3.LUT R5, R2, 0x5, RZ, 0xfc, !PT ;  /* 0x0000000502057812 */ /* 0x000fc400078efcff */
[----:B------:R-:W-:Y:S02]  /*1bfd0*/  LOP3.LUT R3, R2, 0xb, RZ, 0xfc, !PT ;  /* 0x0000000b02037812 */ /* 0x000fe400078efcff */
[----:B------:R-:W-:Y:S02]  /*1bfe0*/  SEL R52, R12, 0xff800000, !P0 ;  /* 0xff8000000c347807 */ /* 0x000fe40004000000 */
[-C--:B------:R-:W-:Y:S01]  /*1bff0*/  ISETP.GE.AND P0, PT, R4, R0.reuse, PT ;  /* 0x000000000400720c */ /* 0x080fe20003f06270 */
[----:B-1----:R-:W-:Y:S01]  /*1c000*/  IMAD.U32 R7, R6, 0x10000, RZ ;  /* 0x0001000006077824 */ /* 0x002fe200078e00ff */
[----:B------:R-:W-:Y:S02]  /*1c010*/  LOP3.LUT R4, R2, 0xa, RZ, 0xfc, !PT ;  /* 0x0000000a02047812 */ /* 0x000fe400078efcff */
[----:B------:R-:W-:Y:S02]  /*1c020*/  SEL R50, R16, 0xff800000, !P3 ;  /* 0xff80000010327807 */ /* 0x000fe40005800000 */
[----:B------:R-:W-:-:S02]  /*1c030*/  ISETP.GE.AND P2, PT, R5, R0, PT ;  /* 0x000000000500720c */ /* 0x000fc40003f46270 */
[-C--:B------:R-:W-:Y:S02]  /*1c040*/  ISETP.GE.AND P3, PT, R3, R0.reuse, PT ;  /* 0x000000000300720c */ /* 0x080fe40003f66270 */
[C---:B------:R-:W-:Y:S02]  /*1c050*/  LOP3.LUT R5, R2.reuse, 0x8, RZ, 0xfc, !PT ;  /* 0x0000000802057812 */ /* 0x040fe400078efcff */
[----:B------:R-:W-:Y:S02]  /*1c060*/  LOP3.LUT R3, R2, 0xd, RZ, 0xfc, !PT ;  /* 0x0000000d02037812 */ /* 0x000fe400078efcff */
[----:B------:R-:W-:Y:S02]  /*1c070*/  SEL R49, R15, 0xff800000, !P4 ;  /* 0xff8000000f317807 */ /* 0x000fe40006000000 */
[----:B------:R-:W-:Y:S02]  /*1c080*/  ISETP.GE.AND P4, PT, R4, R0, PT ;  /* 0x000000000400720c */ /* 0x000fe40003f86270 */
[----:B------:R-:W-:-:S02]  /*1c090*/  SEL R53, R13, 0xff800000, !P6 ;  /* 0xff8000000d357807 */ /* 0x000fc40007000000 */
[----:B------:R-:W-:Y:S02]  /*1c0a0*/  LOP3.LUT R4, R2, 0xc, RZ, 0xfc, !PT ;  /* 0x0000000c02047812 */ /* 0x000fe400078efcff */
[----:B------:R-:W-:Y:S02]  /*1c0b0*/  SEL R54, R18, 0xff800000, !P1 ;  /* 0xff80000012367807 */ /* 0x000fe40004800000 */
[-C--:B------:R-:W-:Y:S02]  /*1c0c0*/  ISETP.GE.AND P6, PT, R5, R0.reuse, PT ;  /* 0x000000000500720c */ /* 0x080fe40003fc6270 */
[----:B------:R-:W-:Y:S02]  /*1c0d0*/  ISETP.GE.AND P1, PT, R3, R0, PT ;  /* 0x000000000300720c */ /* 0x000fe40003f26270 */
[----:B------:R-:W-:Y:S02]  /*1c0e0*/  LOP3.LUT R3, R2, 0xf, RZ, 0xfc, !PT ;  /* 0x0000000f02037812 */ /* 0x000fe400078efcff */
[----:B------:R-:W-:-:S02]  /*1c0f0*/  SEL R51, R17, 0xff800000, !P2 ;  /* 0xff80000011337807 */ /* 0x000fc40005000000 */
[-C--:B------:R-:W-:Y:S02]  /*1c100*/  ISETP.GE.AND P2, PT, R4, R0.reuse, PT ;  /* 0x000000000400720c */ /* 0x080fe40003f46270 */
[----:B------:R-:W-:Y:S02]  /*1c110*/  LOP3.LUT R4, R2, 0xe, RZ, 0xfc, !PT ;  /* 0x0000000e02047812 */ /* 0x000fe400078efcff */
[----:B------:R-:W-:Y:S02]  /*1c120*/  SEL R56, R20, 0xff800000, !P6 ;  /* 0xff80000014387807 */ /* 0x000fe40007000000 */
        /* <DEDUP_REMOVED lines=11> */
[----:B------:R-:W-:Y:S02]  /*1c1e0*/  LOP3.LUT R4, R2, 0x12, RZ, 0xfc, !PT ;  /* 0x0000001202047812 */ /* 0x000fe400078efcff */
[----:B------:R-:W-:Y:S02]  /*1c1f0*/  SEL R60, R24, 0xff800000, !P2 ;  /* 0xff800000183c7807 */ /* 0x000fe40005000000 */
[----:B------:R-:W-:Y:S02]  /*1c200*/  ISETP.GE.AND P2, PT, R3, R0, PT ;  /* 0x000000000300720c */ /* 0x000fe40003f46270 */
[----:B------:R-:W-:-:S02]  /*1c210*/  LOP3.LUT R3, R2, 0x15, RZ, 0xfc, !PT ;  /* 0x0000001502037812 */ /* 0x000fc400078efcff */
[----:B------:R-:W-:Y:S02]  /*1c220*/  SEL R59, R23, 0xff800000, !P3 ;  /* 0xff800000173b7807 */ /* 0x000fe40005800000 */
[----:B------:R-:W-:Y:S02]  /*1c230*/  LOP3.LUT R7, R7, 0x200000, RZ, 0xc0, !PT ;  /* 0x0020000007077812 */ /* 0x000fe400078ec0ff */
[----:B------:R-:W-:Y:S02]  /*1c240*/  SHF.R.U32.HI R6, RZ, 0x6, R6 ;  /* 0x00000006ff067819 */ /* 0x000fe40000011606 */
[----:B------:R-:W-:Y:S02]  /*1c250*/  ISETP.GE.AND P3, PT, R4, R0, PT ;  /* 0x000000000400720c */ /* 0x000fe40003f66270 */
[----:B------:R-:W-:Y:S01]  /*1c260*/  LOP3.LUT R4, R2, 0x14, RZ, 0xfc, !PT ;  /* 0x0000001402047812 */ /* 0x000fe200078efcff */
[----:B------:R-:W-:Y:S01]  /*1c270*/  IMAD R6, R6, 0x400000, R7 ;  /* 0x0040000006067824 */ /* 0x000fe200078e0207 */
        /* <DEDUP_REMOVED lines=10> */
[----:B------:R-:W-:Y:S02]  /*1c320*/  R2UR UR4, R6 ;  /* 0x00000000060472ca */ /* 0x000fe400000e0000 */
[----:B------:R-:W-:Y:S02]  /*1c330*/  ISETP.GE.AND P6, PT, R4, R0, PT ;  /* 0x000000000400720c */ /* 0x000fe40003fc6270 */
[----:B------:R-:W-:-:S02]  /*1c340*/  LOP3.LUT R5, R2, 0x18, RZ, 0xfc, !PT ;  /* 0x0000001802057812 */ /* 0x000fc400078efcff */
[C---:B------:R-:W-:Y:S02]  /*1c350*/  LOP3.LUT R4, R2.reuse, 0x19, RZ, 0xfc, !PT ;  /* 0x0000001902047812 */ /* 0x040fe400078efcff */
[----:B------:R-:W-:Y:S02]  /*1c360*/  SEL R75, R31, 0xff800000, !P2 ;  /* 0xff8000001f4b7807 */ /* 0x000fe40005000000 */
[----:B------:R-:W-:Y:S02]  /*1c370*/  ISETP.GE.AND P2, PT, R3, R0, PT ;  /* 0x000000000300720c */ /* 0x000fe40003f46270 */
[----:B------:R-:W-:Y:S02]  /*1c380*/  LOP3.LUT R3, R2, 0x1b, RZ, 0xfc, !PT ;  /* 0x0000001b02037812 */ /* 0x000fe400078efcff */
[----:B------:R-:W-:Y:S02]  /*1c390*/  SEL R65, R29, 0xff800000, !P4 ;  /* 0xff8000001d417807 */ /* 0x000fe40006000000 */
[----:B------:R-:W-:-:S02]  /*1c3a0*/  SEL R74, R30, 0xff800000, !P3 ;  /* 0xff8000001e4a7807 */ /* 0x000fc40005800000 */
[-C--:B------:R-:W-:Y:S02]  /*1c3b0*/  ISETP.GE.AND P4, PT, R5, R0.reuse, PT ;  /* 0x000000000500720c */ /* 0x080fe40003f86270 */
[-C--:B------:R-:W-:Y:S02]  /*1c3c0*/  ISETP.GE.AND P3, PT, R4, R0.reuse, PT ;  /* 0x000000000400720c */ /* 0x080fe40003f66270 */
[----:B------:R-:W-:Y:S02]  /*1c3d0*/  LOP3.LUT R5, R2, 0x1c, RZ, 0xfc, !PT ;  /* 0x0000001c02057812 */ /* 0x000fe400078efcff */
[----:B------:R-:W-:Y:S02]  /*1c3e0*/  SEL R76, R32, 0xff800000, !P1 ;  /* 0xff800000204c7807 */ /* 0x000fe40004800000 */
[----:B------:R-:W-:Y:S02]  /*1c3f0*/  LOP3.LUT R4, R2, 0x1d, RZ, 0xfc, !PT ;  /* 0x0000001d02047812 */ /* 0x000fe400078efcff */
[----:B------:R-:W-:-:S02]  /*1c400*/  ISETP.GE.AND P1, PT, R3, R0, PT ;  /* 0x000000000300720c */ /* 0x000fc40003f26270 */
[----:B------:R-:W-:Y:S02]  /*1c410*/  LOP3.LUT R3, R2, 0x1e, RZ, 0xfc, !PT ;  /* 0x0000001e02037812 */ /* 0x000fe400078efcff */
[----:B------:R-:W-:Y:S02]  /*1c420*/  SEL R77, R33, 0xff800000, !P0 ;  /* 0xff800000214d7807 */ /* 0x000fe40004000000 */
[----:B------:R-:W-:Y:S02]  /*1c430*/  SEL R78, R34, 0xff800000, !P6 ;  /* 0xff800000224e7807 */ /* 0x000fe40007000000 */
[-C--:B------:R-:W-:Y:S02]  /*1c440*/  ISETP.GE.AND P0, PT, R5, R0.reuse, PT ;  /* 0x000000000500720c */ /* 0x080fe40003f06270 */
[----:B------:R-:W-:Y:S02]  /*1c450*/  ISETP.GE.AND P6, PT, R4, R0, PT ;  /* 0x000000000400720c */ /* 0x000fe40003fc6270 */
[----:B------:R-:W-:-:S02]  /*1c460*/  SEL R79, R35, 0xff800000, !P5 ;  /* 0xff800000234f7807 */ /* 0x000fc40006800000 */
[-C--:B------:R-:W-:Y:S01]  /*1c470*/  ISETP.GE.AND P5, PT, R3, R0.reuse, PT ;  /* 0x000000000300720c */ /* 0x080fe20003fa6270 */
[----:B------:R-:W1:Y:S01]  /*1c480*/  LDTM.x32 R4, tmem[UR4+0x60] ;  /* 0x00006004000479ee */ /* 0x000e6200082c0000 */
[----:B------:R-:W-:Y:S01]  /*1c490*/  LOP3.LUT R3, R2, 0x1f, RZ, 0xfc, !PT ;  /* 0x0000001f02037812 */ /* 0x000fe200078efcff */
[----:B------:R-:W-:Y:S01]  /*1c4a0*/  IMAD.MOV.U32 R73, RZ, RZ, 0x1 ;  /* 0x00000001ff497424 */ /* 0x000fe200078e00ff */
[----:B------:R-:W-:Y:S01]  /*1c4b0*/  SEL R80, R36, 0xff800000, !P4 ;  /* 0xff80000024507807 */ /* 0x000fe20006000000 */
[----:B------:R-:W-:Y:S01]  /*1c4c0*/  NOP ;  /* 0x0000000000007918 */ /* 0x000fe20000000000 */
[----:B------:R-:W-:Y:S02]  /*1c4d0*/  ISETP.GE.AND P4, PT, R3, R0, PT ;  /* 0x000000000300720c */ /* 0x000fe40003f86270 */
[----:B------:R-:W-:Y:S02]  /*1c4e0*/  LOP3.LUT R3, R2, 0x21, RZ, 0xfc, !PT ;  /* 0x0000002102037812 */ /* 0x000fe400078efcff */
[----:B------:R-:W-:-:S02]  /*1c4f0*/  SEL R82, R38, 0xff800000, !P2 ;  /* 0xff80000026527807 */ /* 0x000fc40005000000 */
[-C--:B------:R-:W-:Y:S02]  /*1c500*/  ISETP.GE.AND P2, PT, R3, R0.reuse, PT ;  /* 0x000000000300720c */ /* 0x080fe40003f46270 */
[----:B------:R-:W-:Y:S02]  /*1c510*/  LOP3.LUT R3, R2, 0x23, RZ, 0xfc, !PT ;  /* 0x0000002302037812 */ /* 0x000fe400078efcff */
[----:B------:R-:W-:Y:S02]  /*1c520*/  SEL R84, R40, 0xff800000, !P0 ;  /* 0xff80000028547807 */ /* 0x000fe40004000000 */
[----:B------:R-:W-:Y:S02]  /*1c530*/  ISETP.GE.AND P0, PT, R3, R0, PT ;  /* 0x000000000300720c */ /* 0x000fe40003f06270 */
[C---:B------:R-:W-:Y:S02]  /*1c540*/  LOP3.LUT R46, R2.reuse, 0x20, RZ, 0xfc, !PT ;  /* 0x00000020022e7812 */ /* 0x040fe400078efcff */
[----:B------:R-:W-:-:S02]  /*1c550*/  LOP3.LUT R3, R2, 0x25, RZ, 0xfc, !PT ;  /* 0x0000002502037812 */ /* 0x000fc400078efcff */
[----:B------:R-:W-:Y:S02]  /*1c560*/  SEL R81, R37, 0xff800000, !P3 ;  /* 0xff80000025517807 */ /* 0x000fe40005800000 */
[----:B------:R-:W-:Y:S02]  /*1c570*/  SEL R86, R42, 0xff800000, !P5 ;  /* 0xff8000002a567807 */ /* 0x000fe40006800000 */
[-C--:B------:R-:W-:Y:S02]  /*1c580*/  ISETP.GE.AND P3, PT, R46, R0.reuse, PT ;  /* 0x000000002e00720c */ /* 0x080fe40003f66270 */
[----:B------:R-:W-:Y:S02]  /*1c590*/  ISETP.GE.AND P5, PT, R3, R0, PT ;  /* 0x000000000300720c */ /* 0x000fe40003fa6270 */
[C---:B------:R-:W-:Y:S02]  /*1c5a0*/  LOP3.LUT R36, R2.reuse, 0x22, RZ, 0xfc, !PT ;  /* 0x0000002202247812 */ /* 0x040fe400078efcff */
[----:B------:R-:W-:-:S02]  /*1c5b0*/  LOP3.LUT R3, R2, 0x27, RZ, 0xfc, !PT ;  /* 0x0000002702037812 */ /* 0x000fc400078efcff */
[----:B------:R-:W-:Y:S02]  /*1c5c0*/  SEL R83, R39, 0xff800000, !P1 ;  /* 0xff80000027537807 */ /* 0x000fe40004800000 */
[----:B-1----:R-:W-:Y:S02]  /*1c5d0*/  SEL R92, R4, 0xff800000, !P3 ;  /* 0xff800000045c7807 */ /* 0x002fe40005800000 */
[-C--:B------:R-:W-:Y:S02]  /*1c5e0*/  ISETP.GE.AND P1, PT, R36, R0.reuse, PT ;  /* 0x000000002400720c */ /* 0x080fe40003f26270 */
[----:B------:R-:W-:Y:S02]  /*1c5f0*/  ISETP.GE.AND P3, PT, R3, R0, PT ;  /* 0x000000000300720c */ /* 0x000fe40003f66270 */
[C---:B------:R-:W-:Y:S02]  /*1c600*/  LOP3.LUT R36, R2.reuse, 0x24, RZ, 0xfc, !PT ;  /* 0x0000002402247812 */ /* 0x040fe400078efcff */
[----:B------:R-:W-:-:S02]  /*1c610*/  LOP3.LUT R3, R2, 0x29, RZ, 0xfc, !PT ;  /* 0x0000002902037812 */ /* 0x000fc400078efcff */
[----:B------:R-:W-:Y:S02]  /*1c620*/  SEL R85, R41, 0xff800000, !P6 ;  /* 0xff80000029557807 */ /* 0x000fe40007000000 */
[----:B------:R-:W-:Y:S02]  /*1c630*/  SEL R94, R6, 0xff800000, !P1 ;  /* 0xff800000065e7807 */ /* 0x000fe40004800000 */
[-C--:B------:R-:W-:Y:S01]  /*1c640*/  ISETP.GE.AND P6, PT, R36, R0.reuse, PT ;  /* 0x000000002400720c */ /* 0x080fe20003fc6270 */
[----:B------:R-:W3:Y:S01]  /*1c650*/  LDL R6, [R1+0xbc] ;  /* 0x0000bc0001067983 */ /* 0x000ee20000100800 */
        /* <DEDUP_REMOVED lines=43> */
[----:B------:R-:W-:Y:S02]  /*1c910*/  LOP3.LUT R3, R2, 0x39, RZ, 0xfc, !PT ;  /* 0x0000003902037812 */ /* 0x000fe400078efcff */
[----:B------:R-:W-:-:S02]  /*1c920*/  SEL R8, R22, 0xff800000, !P6 ;  /* 0xff80000016087807 */ /* 0x000fc40007000000 */
[----:B------:R-:W-:-:S04]  /*1c930*/  ISETP.GE.AND P6, PT, R3, R0, PT ;  /* 0x000000000300720c */ /* 0x000fc80003fc6270 */
[----:B------:R-:W-:Y:S02]  /*1c940*/  SEL R67, R29, 0xff800000, !P6 ;  /* 0xff8000001d437807 */ /* 0x000fe40007000000 */
[----:B------:R-:W5:Y:S01]  /*1c950*/  LDL R29, [R1+0x20] ;  /* 0x00002000011d7983 */ /* 0x000f620000100800 */
        /* <DEDUP_REMOVED lines=12> */
[C---:B------:R-:W-:Y:S02]  /*1ca20*/  LOP3.LUT R3, R2.reuse, 0x3b, RZ, 0xfc, !PT ;  /* 0x0000003b02037812 */ /* 0x040fe400078efcff */
[----:B------:R-:W-:Y:S02]  /*1ca30*/  LOP3.LUT R4, R2, 0x3c, RZ, 0xfc, !PT ;  /* 0x0000003c02047812 */ /* 0x000fe400078efcff */
[----:B------:R-:W-:Y:S02]  /*1ca40*/  SEL R42, R24, 0xff800000, !P4 ;  /* 0xff800000182a7807 */ /* 0x000fe40006000000 */
[----:B------:R-:W-:Y:S02]  /*1ca50*/  SEL R43, R25, 0xff800000, !P3 ;  /* 0xff800000192b7807 */ /* 0x000fe40005800000 */
[----:B------:R-:W-:-:S02]  /*1ca60*/  ISETP.GE.AND P4, PT, R3, R0, PT ;  /* 0x000000000300720c */ /* 0x000fc40003f86270 */
[----:B------:R-:W-:Y:S02]  /*1ca70*/  ISETP.GE.AND P3, PT, R4, R0, PT ;  /* 0x000000000400720c */ /* 0x000fe40003f66270 */
[C---:B------:R-:W-:Y:S02]  /*1ca80*/  LOP3.LUT R3, R2.reuse, 0x3d, RZ, 0xfc, !PT ;  /* 0x0000003d02037812 */ /* 0x040fe400078efcff */
[C---:B------:R-:W-:Y:S02]  /*1ca90*/  LOP3.LUT R4, R2.reuse, 0x3e, RZ, 0xfc, !PT ;  /* 0x0000003e02047812 */ /* 0x040fe400078efcff */
[----:B------:R-:W-:Y:S02]  /*1caa0*/  LOP3.LUT R2, R2, 0x3f, RZ, 0xfc, !PT ;  /* 0x0000003f02027812 */ /* 0x000fe400078efcff */
[----:B------:R-:W-:Y:S02]  /*1cab0*/  SEL R46, R26, 0xff800000, !P2 ;  /* 0xff8000001a2e7807 */ /* 0x000fe40005000000 */
[----:B------:R-:W-:-:S02]  /*1cac0*/  SEL R47, R27, 0xff800000, !P1 ;  /* 0xff8000001b2f7807 */ /* 0x000fc40004800000 */
[----:B------:R-:W-:Y:S02]  /*1cad0*/  SEL R66, R28, 0xff800000, !P0 ;  /* 0xff8000001c427807 */ /* 0x000fe40004000000 */
[-C--:B------:R-:W-:Y:S02]  /*1cae0*/  ISETP.GE.AND P2, PT, R3, R0.reuse, PT ;  /* 0x000000000300720c */ /* 0x080fe40003f46270 */
[-C--:B------:R-:W-:Y:S02]  /*1caf0*/  ISETP.GE.AND P1, PT, R4, R0.reuse, PT ;  /* 0x000000000400720c */ /* 0x080fe40003f26270 */
[----:B------:R-:W-:Y:S02]  /*1cb00*/  ISETP.GE.AND P0, PT, R2, R0, PT ;  /* 0x000000000200720c */ /* 0x000fe40003f06270 */
[----:B------:R-:W-:Y:S02]  /*1cb10*/  FMNMX3 R0, R89, R52, R53, !PT ;  /* 0x0000003459007276 */ /* 0x000fe40007800035 */
[----:B------:R-:W-:-:S02]  /*1cb20*/  FMNMX R3, R48, R49, !PT ;  /* 0x0000003130037209 */ /* 0x000fc40007800000 */
[----:B------:R-:W-:Y:S02]  /*1cb30*/  FMNMX3 R0, R0, R56, R57, !PT ;  /* 0x0000003800007276 */ /* 0x000fe40007800039 */
[----:B------:R-:W-:Y:S02]  /*1cb40*/  FMNMX3 R3, R3, R58, R59, !PT ;  /* 0x0000003a03037276 */ /* 0x000fe4000780003b */
        /* <DEDUP_REMOVED lines=15> */
[----:B------:R-:W-:-:S02]  /*1cc40*/  SEL R71, R31, 0xff800000, !P4 ;  /* 0xff8000001f477807 */ /* 0x000fc40006000000 */
[----:B------:R-:W-:Y:S02]  /*1cc50*/  FMNMX3 R0, R3, R8, R9, !PT ;  /* 0x0000000803007276 */ /* 0x000fe40007800009 */
[----:B------:R-:W-:Y:S02]  /*1cc60*/  FMNMX3 R4, R4, R104, R105, !PT ;  /* 0x0000006804047276 */ /* 0x000fe40007800069 */
[----:B------:R-:W-:Y:S02]  /*1cc70*/  FMNMX3 R3, R2, R66, R67, !PT ;  /* 0x0000004202037276 */ /* 0x000fe40007800043 */
[----:B------:R-:W-:Y:S02]  /*1cc80*/  FMNMX3 R2, R0, R70, R71, !PT ;  /* 0x0000004600027276 */ /* 0x000fe40007800047 */
[----:B------:R-:W-:Y:S02]  /*1cc90*/  FMNMX R5, R54, R55, !PT ;  /* 0x0000003736057209 */ /* 0x000fe40007800000 */
[----:B------:R-:W-:-:S02]  /*1cca0*/  FMNMX3 R0, R4, R42, R43, !PT ;  /* 0x0000002a04007276 */ /* 0x000fc4000780002b */
[----:B------:R-:W-:Y:S01]  /*1ccb0*/  FMNMX R4, R3, R2, !PT ;  /* 0x0000000203047209 */ /* 0x000fe20007800000 */
[----:B------:R-:W-:Y:S01]  /*1ccc0*/  VIADD R3, R44, 0x90 ;  /* 0x000000902c037836 */ /* 0x000fe20000000000 */
[----:B------:R-:W-:-:S04]  /*1ccd0*/  FMNMX3 R5, R5, R62, R63, !PT ;  /* 0x0000003e05057276 */ /* 0x000fc8000780003f */
[----:B------:R-:W-:Y:S02]  /*1cce0*/  FMNMX3 R5, R5, R78, R79, !PT ;  /* 0x0000004e05057276 */ /* 0x000fe4000780004f */
[----:B--2---:R-:W-:Y:S02]  /*1ccf0*/  PRMT R3, R112, 0x654, R3 ;  /* 0x0000065470037816 */ /* 0x004fe40000000003 */
[----:B------:R-:W-:Y:S01]  /*1cd00*/  FMNMX3 R5, R5, R86, R87, !PT ;  /* 0x0000005605057276 */ /* 0x000fe20007800057 */
[----:B------:R-:W1:Y:S03]  /*1cd10*/  LDC R112, c[0x0][0x890] ;  /* 0x00022400ff707b82 */ /* 0x000e660000000800 */
[----:B------:R-:W-:Y:S01]  /*1cd20*/  FMNMX3 R5, R5, R98, R99, !PT ;  /* 0x0000006205057276 */ /* 0x000fe20007800063 */
[----:B------:R2:W-:Y:S04]  /*1cd30*/  SYNCS.ARRIVE.TRANS64.RED.ART0 RZ, [R3+URZ], R73 ;  /* 0x0000004903ff79a7 */ /* 0x0005e800085004ff */
[----:B------:R-:W-:Y:S01]  /*1cd40*/  BAR.SYNC.DEFER_BLOCKING 0x4, 0x80 ;  /* 0x0102000000007b1d */ /* 0x000fe20000010000 */
[----:B------:R-:W-:-:S02]  /*1cd50*/  FMNMX3 R5, R5, R108, R109, !PT ;  /* 0x0000006c05057276 */ /* 0x000fc4000780006d */
[----:B------:R-:W-:Y:S02]  /*1cd60*/  SEL R68, R32, 0xff800000, !P3 ;  /* 0xff80000020447807 */ /* 0x000fe40005800000 */
[----:B------:R-:W-:Y:S02]  /*1cd70*/  SEL R69, R33, 0xff800000, !P2 ;  /* 0xff80000021457807 */ /* 0x000fe40005000000 */
[----:B------:R-:W-:Y:S02]  /*1cd80*/  SEL R40, R34, 0xff800000, !P1 ;  /* 0xff80000022287807 */ /* 0x000fe40004800000 */
[----:B------:R-:W-:Y:S02]  /*1cd90*/  SEL R41, R35, 0xff800000, !P0 ;  /* 0xff80000023297807 */ /* 0x000fe40004000000 */
[----:B------:R-:W-:Y:S02]  /*1cda0*/  FMNMX3 R5, R5, R46, R47, !PT ;  /* 0x0000002e05057276 */ /* 0x000fe4000780002f */
[----:B------:R-:W-:-:S02]  /*1cdb0*/  FMNMX3 R2, R0, R68, R69, !PT ;  /* 0x0000004400027276 */ /* 0x000fc40007800045 */
[----:B------:R-:W-:-:S04]  /*1cdc0*/  FMNMX3 R0, R5, R40, R41, !PT ;  /* 0x0000002805007276 */ /* 0x000fc80007800029 */
[----:B------:R-:W-:-:S05]  /*1cdd0*/  FMNMX3 R0, R4, R2, R0, !PT ;  /* 0x0000000204007276 */ /* 0x000fca0007800000 */
[----:B----4-:R-:W-:Y:S01]  /*1cde0*/  STS [R72+0x1b8], R0 ;  /* 0x0001b80048007388 */ /* 0x010fe20000000800 */
[----:B------:R-:W-:Y:S06]  /*1cdf0*/  BAR.SYNC.DEFER_BLOCKING 0x4, 0x80 ;  /* 0x0102000000007b1d */ /* 0x000fec0000010000 */
[----:B------:R-:W4:Y:S04]  /*1ce00*/  LDS R28, [R120+0x2b8] ;  /* 0x0002b800781c7984 */ /* 0x000f280000000800 */
[----:B------:R-:W1:Y:S01]  /*1ce10*/  LDS R0, [R120+0x1b8] ;  /* 0x0001b80078007984 */ /* 0x000e620000000800 */
[----:B----4-:R-:W-:-:S02]  /*1ce20*/  FSETP.NAN.AND P1, PT, R28, R28, PT ;  /* 0x0000001c1c00720b */ /* 0x010fc40003f28000 */
[----:B-1----:R-:W-:-:S11]  /*1ce30*/  FSETP.GTU.AND P0, PT, R0, R28, PT ;  /* 0x0000001c0000720b */ /* 0x002fd60003f0c000 */
[----:B------:R-:W-:-:S04]  /*1ce40*/  @!P1 FSEL R28, R28, R0, !P0 ;  /* 0x000000001c1c9208 */ /* 0x000fc80004000000 */
[----:B------:R-:W-:-:S04]  /*1ce50*/  FSETP.NEU.AND P0, PT, R28, -INF , PT ;  /* 0xff8000001c00780b */ /* 0x000fc80003f0d000 */
[----:B--2---:R-:W-:-:S05]  /*1ce60*/  FSEL R3, R28, RZ, P0 ;  /* 0x000000ff1c037208 */ /* 0x004fca0000000000 */
[----:B------:R-:W-:-:S04]  /*1ce70*/  FADD R0, R89, -R3 ;  /* 0x8000000359007221 */ /* 0x000fc80000000000 */
[----:B------:R-:W-:-:S04]  /*1ce80*/  FMUL R0, R0, R112 ;  /* 0x0000007000007220 */ /* 0x000fc80000400000 */
[C---:B------:R-:W-:Y:S01]  /*1ce90*/  FMUL R2, R0.reuse, 0.5 ;  /* 0x3f00000000027820 */ /* 0x040fe20000400000 */
        /* <DEDUP_REMOVED lines=9> */
[----:B----4-:R-:W-:-:S06]  /*1cf30*/  FFMA2 R2, R48.F32x2.HI_LO, R112.F32, R4.F32 ;  /* 0x0000007030027249 */ /* 0x010fcc0001200004 */
[----:B------:R-:W4:Y:S08]  /*1cf40*/  MUFU.EX2 R36, R2 ;  /* 0x0000000200247308 */ /* 0x000f300000000800 */
[----:B------:R1:W1:Y:S01]  /*1cf50*/  MUFU.EX2 R37, R3 ;  /* 0x0000000300257308 */ /* 0x0002620000000800 */
[----:B---3--:R-:W-:Y:S02]  /*1cf60*/  IMAD.U32 R7, R6, -0x80000000, RZ ;  /* 0x8000000006077824 */ /* 0x008fe400078e00ff */
[----:B-----5:R-:W-:-:S04]  /*1cf70*/  IMAD R6, R29, 0x8, R88 ;  /* 0x000000081d067824 */ /* 0x020fc800078e0258 */
[----:B------:R-:W3:Y:S01]  /*1cf80*/  SYNCS.PHASECHK.TRANS64.TRYWAIT P2, [R6+URZ+0x130], R7 ;  /* 0x00013007060075a7 */ /* 0x000ee200080411ff */
        /* <DEDUP_REMOVED lines=44> */
[----:B------:R-:W2:Y:S08]  /*1d250*/  MUFU.EX2 R76, R2 ;  /* 0x00000002004c7308 */ /* 0x000eb00000000800 */
[----:B------:R5:W2:Y:S01]  /*1d260*/  MUFU.EX2 R77, R3 ;  /* 0x00000003004d7308 */ /* 0x000aa20000000800 */
[----:B-1----:R-:W-:Y:S01]  /*1d270*/  SHF.R.U32.HI R0, RZ, 0x5, R113 ;  /* 0x00000005ff007819 */ /* 0x002fe20000011671 */
[----:B-----5:R-:W-:-:S06]  /*1d280*/  FFMA2 R2, R94.F32x2.HI_LO, R112.F32, R4.F32 ;  /* 0x000000705e027249 */ /* 0x020fcc0001200004 */
[----:B------:R-:W1:Y:S08]  /*1d290*/  MUFU.EX2 R48, R2 ;  /* 0x0000000200307308 */ /* 0x000e700000000800 */
[----:B------:R5:W1:Y:S01]  /*1d2a0*/  MUFU.EX2 R49, R3 ;  /* 0x0000000300317308 */ /* 0x000a620000000800 */
[----:B------:R-:W-:Y:S01]  /*1d2b0*/  ISETP.GT.U32.AND P0, PT, R0, 0x1, PT ;  /* 0x000000010000780c */ /* 0x000fe20003f04070 */
[----:B-----5:R-:W-:-:S06]  /*1d2c0*/  FFMA2 R2, R96.F32x2.HI_LO, R112.F32, R4.F32 ;  /* 0x0000007060027249 */ /* 0x020fcc0001200004 */
[----:B------:R-:W1:Y:S08]  /*1d2d0*/  MUFU.EX2 R50, R2 ;  /* 0x0000000200327308 */ /* 0x000e700000000800 */
[----:B------:R5:W1:Y:S01]  /*1d2e0*/  MUFU.EX2 R51, R3 ;  /* 0x0000000300337308 */ /* 0x000a620000000800 */
[----:B------:R-:W-:Y:S01]  /*1d2f0*/  LOP3.LUT R0, R113, 0x3f, RZ, 0xc0, !PT ;  /* 0x0000003f71007812 */ /* 0x000fe200078ec0ff */
[----:B-----5:R-:W-:-:S06]  /*1d300*/  FFMA2 R2, R98.F32x2.HI_LO, R112.F32, R4.F32 ;  /* 0x0000007062027249 */ /* 0x020fcc0001200004 */
[----:B------:R-:W1:Y:S08]  /*1d310*/  MUFU.EX2 R52, R2 ;  /* 0x0000000200347308 */ /* 0x000e700000000800 */
[----:B------:R5:W1:Y:S01]  /*1d320*/  MUFU.EX2 R53, R3 ;  /* 0x0000000300357308 */ /* 0x000a620000000800 */
[----:B--2---:R-:W-:Y:S01]  /*1d330*/  @!P1 FMUL R5, R5, R5 ;  /* 0x0000000505059220 */ /* 0x004fe20000400000 */
[----:B-----5:R-:W-:-:S06]  /*1d340*/  FFMA2 R2, R100.F32x2.HI_LO, R112.F32, R4.F32 ;  /* 0x0000007064027249 */ /* 0x020fcc0001200004 */
[----:B------:R-:W2:Y:S08]  /*1d350*/  MUFU.EX2 R80, R2 ;  /* 0x0000000200507308 */ /* 0x000eb00000000800 */
[----:B------:R5:W1:Y:S01]  /*1d360*/  MUFU.EX2 R81, R3 ;  /* 0x0000000300517308 */ /* 0x000a620000000800 */
[----:B------:R-:W-:Y:S01]  /*1d370*/  @!P0 IMAD R0, R29, 0x40, R0 ;  /* 0x000000401d008824 */ /* 0x000fe200078e0200 */
[----:B------:R-:W-:Y:S01]  /*1d380*/  FSEL R5, R5, 1, !P3 ;  /* 0x3f80000005057808 */ /* 0x000fe20005800000 */
[----:B-----5:R-:W-:-:S05]  /*1d390*/  FFMA2 R2, R102.F32x2.HI_LO, R112.F32, R4.F32 ;  /* 0x0000007066027249 */ /* 0x020fca0001200004 */
[----:B------:R-:W1:Y:S08]  /*1d3a0*/  MUFU.EX2 R58, R2 ;  /* 0x00000002003a7308 */ /* 0x000e700000000800 */
[----:B------:R5:W1:Y:S01]  /*1d3b0*/  MUFU.EX2 R59, R3 ;  /* 0x00000003003b7308 */ /* 0x000a620000000800 */
[----:B------:R-:W-:Y:S02]  /*1d3c0*/  @!P0 IMAD.U32 R0, R0, 0x4, R88 ;  /* 0x0000000400008824 */ /* 0x000fe400078e0058 */
[----:B-----5:R-:W-:-:S05]  /*1d3d0*/  FFMA2 R2, R104.F32x2.HI_LO, R112.F32, R4.F32 ;  /* 0x0000007068027249 */ /* 0x020fca0001200004 */
[----:B------:R-:W1:Y:S08]  /*1d3e0*/  MUFU.EX2 R60, R2 ;  /* 0x00000002003c7308 */ /* 0x000e700000000800 */
[----:B------:R5:W1:Y:S02]  /*1d3f0*/  MUFU.EX2 R61, R3 ;  /* 0x00000003003d7308 */ /* 0x000a640000000800 */
[----:B-----5:R-:W-:-:S06]  /*1d400*/  FFMA2 R2, R108.F32x2.HI_LO, R112.F32, R4.F32 ;  /* 0x000000706c027249 */ /* 0x020fcc0001200004 */
[----:B------:R-:W1:Y:S08]  /*1d410*/  MUFU.EX2 R64, R2 ;  /* 0x0000000200407308 */ /* 0x000e700000000800 */
[----:B------:R5:W1:Y:S02]  /*1d420*/  MUFU.EX2 R65, R3 ;  /* 0x0000000300417308 */ /* 0x000a640000000800 */
[----:B-----5:R-:W-:Y:S01]  /*1d430*/  FFMA2 R2, R110.F32x2.HI_LO, R112.F32, R4.F32 ;  /* 0x000000706e027249 */ /* 0x020fe20001200004 */
[----:B-1234-:R-:W-:Y:S06]  /*1d440*/  @!P2 BRA `(.L_x_178) ;  /* 0x000000740018a947 */ /* 0x01efec0003800000 */
.L_x_405:
[----:B------:R-:W-:Y:S01]  /*1d450*/  MOV R44, 0x1 ;  /* 0x00000001002c7802 */ /* 0x000fe20000000f00 */
[----:B------:R2:W-:Y:S01]  /*1d460*/  @!P0 STS [R0+0x5b8], R5 ;  /* 0x0005b80500008388 */ /* 0x0005e20000000800 */
[----:B------:R-:W-:Y:S01]  /*1d470*/  SHF.L.U32 R29, R45, 0x1f, RZ ;  /* 0x0000001f2d1d7819 */ /* 0x000fe200000006ff */
[----:B------:R-:W3:Y:S01]  /*1d480*/  LDC R7, c[0x0][0x890] ;  /* 0x00022400ff077b82 */ /* 0x000ee20000000800 */
[----:B------:R-:W4:Y:S01]  /*1d490*/  MUFU.EX2 R78, R2 ;  /* 0x00000002004e7308 */ /* 0x000f220000000800 */
[----:B------:R-:W-:Y:S01]  /*1d4a0*/  F2FP.F16.F32.PACK_AB R45, R19, R18 ;  /* 0x00000012132d723e */ /* 0x000fe200000000ff */
[----:B------:R5:W-:Y:S06]  /*1d4b0*/  SYNCS.ARRIVE.TRANS64.ART0 RZ, [R6+URZ+0x120], R44 ;  /* 0x0001202c06ff79a7 */ /* 0x000bec00085000ff */
[----:B------:R1:W1:Y:S01]  /*1d4c0*/  MUFU.EX2 R79, R3 ;  /* 0x00000003004f7308 */ /* 0x0002620000000800 */
[----:B------:R-:W2:Y:S01]  /*1d4d0*/  SYNCS.PHASECHK.TRANS64.TRYWAIT P0, [R88+URZ+0xa8], R29 ;  /* 0x0000a81d580075a7 */ /* 0x000ea200080011ff */
[----:B---3--:R-:W-:-:S02]  /*1d4e0*/  FFMA2 R82, R40.F32x2.HI_LO, R7.F32, R4.F32 ;  /* 0x0000000728527249 */ /* 0x008fc40001200004 */
[-CC-:B-1----:R-:W-:Y:S02]  /*1d4f0*/  FFMA2 R2, R8.F32x2.HI_LO, R7.reuse.F32, R4.reuse.F32 ;  /* 0x0000000708027249 */ /* 0x182fe40001200004 */
[----:B------:R-:W-:Y:S01]  /*1d500*/  FFMA2 R8, R68.F32x2.HI_LO, R7.F32, R4.F32 ;  /* 0x0000000744087249 */ /* 0x000fe20001200004 */
[----:B------:R-:W-:Y:S01]  /*1d510*/  F2FP.F16.F32.PACK_AB R69, R23, R22 ;  /* 0x000000161745723e */ /* 0x000fe200000000ff */
[----:B------:R-:W1:Y:S01]  /*1d520*/  MUFU.EX2 R54, R2 ;  /* 0x0000000200367308 */ /* 0x000e620000000800 */
[----:B------:R-:W-:Y:S02]  /*1d530*/  F2FP.F16.F32.PACK_AB R68, R35, R34 ;  /* 0x000000222344723e */ /* 0x000fe400000000ff */
[----:B-----5:R-:W-:-:S05]  /*1d540*/  F2FP.F16.F32.PACK_AB R44, R73, R72 ;  /* 0x00000048492c723e */ /* 0x020fca00000000ff */
[----:B------:R3:W1:Y:S08]  /*1d550*/  MUFU.EX2 R55, R3 ;  /* 0x0000000300377308 */ /* 0x0006700000000800 */
[----:B------:R-:W1:Y:S08]  /*1d560*/  MUFU.EX2 R40, R8 ;  /* 0x0000000800287308 */ /* 0x000e700000000800 */
[----:B------:R-:W1:Y:S01]  /*1d570*/  MUFU.EX2 R41, R9 ;  /* 0x0000000900297308 */ /* 0x000e620000000800 */
[----:B---3--:R-:W-:-:S02]  /*1d580*/  FFMA2 R2, R42.F32x2.HI_LO, R7.F32, R4.F32 ;  /* 0x000000072a027249 */ /* 0x008fc40001200004 */
[----:B------:R-:W-:-:S05]  /*1d590*/  FFMA2 R42, R66.F32x2.HI_LO, R7.F32, R4.F32 ;  /* 0x00000007422a7249 */ /* 0x000fca0001200004 */
[----:B------:R-:W3:Y:S08]  /*1d5a0*/  MUFU.EX2 R56, R2 ;  /* 0x0000000200387308 */ /* 0x000ef00000000800 */
[----:B------:R5:W1:Y:S08]  /*1d5b0*/  MUFU.EX2 R57, R3 ;  /* 0x0000000300397308 */ /* 0x000a700000000800 */
[----:B------:R-:W1:Y:S01]  /*1d5c0*/  MUFU.EX2 R42, R42 ;  /* 0x0000002a002a7308 */ /* 0x000e620000000800 */
[----:B-----5:R-:W-:Y:S01]  /*1d5d0*/  FFMA2 R2, R46.F32x2.HI_LO, R7.F32, R4.F32 ;  /* 0x000000072e027249 */ /* 0x020fe20001200004 */
[----:B------:R-:W-:-:S02]  /*1d5e0*/  F2FP.F16.F32.PACK_AB R46, R17, R16 ;  /* 0x00000010112e723e */ /* 0x000fc400000000ff */
[----:B------:R-:W-:-:S04]  /*1d5f0*/  F2FP.F16.F32.PACK_AB R47, R15, R14 ;  /* 0x0000000e0f2f723e */ /* 0x000fc800000000ff */
[----:B------:R-:W1:Y:S08]  /*1d600*/  MUFU.EX2 R62, R2 ;  /* 0x00000002003e7308 */ /* 0x000e700000000800 */
[----:B------:R5:W1:Y:S02]  /*1d610*/  MUFU.EX2 R63, R3 ;  /* 0x00000003003f7308 */ /* 0x000a640000000800 */
[----:B-----5:R-:W-:Y:S01]  /*1d620*/  FFMA2 R2, R70.F32x2.HI_LO, R7.F32, R4.F32 ;  /* 0x0000000746027249 */ /* 0x020fe20001200004 */
[----:B------:R-:W-:Y:S01]  /*1d630*/  F2FP.F16.F32.PACK_AB R70, R13, R12 ;  /* 0x0000000c0d46723e */ /* 0x000fe200000000ff */
[----:B------:R-:W-:-:S02]  /*1d640*/  FADD2 R6, R30.F32x2.HI_LO, R12.F32x2.HI_LO ;  /* 0x0000000c1e06724b */ /* 0x000fc40000000000 */
[----:B------:R-:W-:Y:S02]  /*1d650*/  HFMA2 R13, -RZ, RZ, 0, 0 ;  /* 0x00000000ff0d7431 */ /* 0x000fe400000001ff */
[----:B------:R-:W1:Y:S01]  /*1d660*/  MUFU.EX2 R66, R2 ;  /* 0x0000000200427308 */ /* 0x000e620000000800 */
[----:B------:R-:W-:Y:S01]  /*1d670*/  F2FP.F16.F32.PACK_AB R71, R11, R10 ;  /* 0x0000000a0b47723e */ /* 0x000fe200000000ff */
[----:B------:R-:W-:Y:S01]  /*1d680*/  FADD2 R10, R38.F32x2.HI_LO, R10.F32x2.HI_LO ;  /* 0x0000000a260a724b */ /* 0x000fe20000000000 */
[----:B------:R-:W-:Y:S01]  /*1d690*/  F2FP.F16.F32.PACK_AB R39, R39, R38 ;  /* 0x000000262727723e */ /* 0x000fe200000000ff */
[----:B------:R-:W-:Y:S01]  /*1d6a0*/  FMUL R12, R107, R5 ;  /* 0x000000056b0c7220 */ /* 0x000fe20000400000 */
[----:B------:R-:W-:Y:S01]  /*1d6b0*/  FADD2 R6, R6.F32x2.HI_LO, R16.F32x2.HI_LO ;  /* 0x000000100606724b */ /* 0x000fe20000000000 */
[----:B------:R-:W-:Y:S01]  /*1d6c0*/  F2FP.F16.F32.PACK_AB R38, R31, R30 ;  /* 0x0000001e1f26723e */ /* 0x000fe200000000ff */
[----:B--2---:R-:W-:Y:S01]  /*1d6d0*/  FADD2 R4, R10.F32x2.HI_LO, R14.F32x2.HI_LO ;  /* 0x0000000e0a04724b */ /* 0x004fe20000000000 */
[----:B------:R2:W1:Y:S01]  /*1d6e0*/  MUFU.EX2 R67, R3 ;  /* 0x0000000300437308 */ /* 0x0004620000000800 */
[----:B------:R-:W-:Y:S01]  /*1d6f0*/  FADD2 R12, R12.F32x2.HI_LO, R32.F32x2.HI_LO ;  /* 0x000000200c0c724b */ /* 0x000fe20000000000 */
[----:B------:R-:W-:Y:S01]  /*1d700*/  F2FP.F16.F32.PACK_AB R17, R59, R58 ;  /* 0x0000003a3b11723e */ /* 0x000fe200000000ff */
[----:B------:R-:W-:-:S02]  /*1d710*/  FADD2 R6, R6.F32x2.HI_LO, R24.F32x2.HI_LO ;  /* 0x000000180606724b */ /* 0x000fc40000000000 */
        /* <DEDUP_REMOVED lines=10> */
[----:B------:R-:W-:-:S02]  /*1d7c0*/  FADD2 R10, R10.F32x2.HI_LO, R74.F32x2.HI_LO ;  /* 0x0000004a0a0a724b */ /* 0x000fc40000000000 */
[----:B--2---:R-:W-:Y:S01]  /*1d7d0*/  FADD2 R2, R36.F32x2.HI_LO, R22.F32x2.HI_LO ;  /* 0x000000162402724b */ /* 0x004fe20000000000 */
[----:B------:R-:W-:Y:S01]  /*1d7e0*/  F2FP.F16.F32.PACK_AB R37, R37, R36 ;  /* 0x000000242525723e */ /* 0x000fe200000000ff */
[----:B------:R2:W1:Y:S01]  /*1d7f0*/  MUFU.EX2 R22, R82 ;  /* 0x0000005200167308 */ /* 0x0004620000000800 */
[----:B------:R-:W-:Y:S01]  /*1d800*/  F2FP.F16.F32.PACK_AB R36, R33, R32 ;  /* 0x000000202124723e */ /* 0x000fe200000000ff */
[----:B------:R-:W-:Y:S01]  /*1d810*/  FADD2 R2, R2.F32x2.HI_LO, R18.F32x2.HI_LO ;  /* 0x000000120202724b */ /* 0x000fe20000000000 */
[----:B------:R-:W-:Y:S01]  /*1d820*/  F2FP.F16.F32.PACK_AB R33, R21, R20 ;  /* 0x000000141521723e */ /* 0x000fe200000000ff */
[----:B------:R-:W-:Y:S01]  /*1d830*/  FADD2 R14, R8.F32x2.HI_LO, R64.F32x2.HI_LO ;  /* 0x00000040080e724b */ /* 0x000fe20000000000 */
[----:B------:R-:W-:Y:S01]  /*1d840*/  F2FP.F16.F32.PACK_AB R32, R75, R74 ;  /* 0x0000004a4b20723e */ /* 0x000fe200000000ff */
[----:B------:R-:W-:Y:S01]  /*1d850*/  FADD2 R2, R2.F32x2.HI_LO, R20.F32x2.HI_LO ;  /* 0x000000140202724b */ /* 0x000fe20000000000 */
[----:B------:R-:W-:Y:S01]  /*1d860*/  F2FP.F16.F32.PACK_AB R18, R61, R60 ;  /* 0x0000003c3d12723e */ /* 0x000fe200000000ff */
[----:B------:R2:W1:Y:S01]  /*1d870*/  MUFU.EX2 R23, R83 ;  /* 0x0000005300177308 */ /* 0x0004620000000800 */
[----:B------:R-:W-:Y:S01]  /*1d880*/  F2FP.F16.F32.PACK_AB R19, R65, R64 ;  /* 0x000000404113723e */ /* 0x000fe200000000ff */
[----:B------:R-:W-:-:S04]  /*1d890*/  FADD2 R2, R2.F32x2.HI_LO, R48.F32x2.HI_LO ;  /* 0x000000300202724b */ /* 0x000fc80000000000 */
[----:B------:R-:W-:Y:S02]  /*1d8a0*/  FADD2 R4, R2.F32x2.HI_LO, R58.F32x2.HI_LO ;  /* 0x0000003a0204724b */ /* 0x000fe40000000000 */
[----:B------:R-:W-:Y:S01]  /*1d8b0*/  FADD2 R2, R6.F32x2.HI_LO, R60.F32x2.HI_LO ;  /* 0x0000003c0602724b */ /* 0x000fe20000000000 */
[----:B---34-:R-:W-:Y:S06]  /*1d8c0*/  @!P0 BRA `(.L_x_179) ;  /* 0x0000007000148947 */ /* 0x018fec0003800000 */
.L_x_407:
[----:B------:R-:W4:Y:S04]  /*1d8d0*/  LDL R8, [R1+0xf4] ;  /* 0x0000f40001087983 */ /* 0x000f280000100800 */
[----:B--2---:R-:W2:Y:S04]  /*1d8e0*/  LDL R59, [R1+0xf0] ;  /* 0x0000f000013b7983 */ /* 0x004ea80000100800 */
[----:B---3--:R-:W3:Y:S04]  /*1d8f0*/  LDL R58, [R1+0xec] ;  /* 0x0000ec00013a7983 */ /* 0x008ee80000100800 */
[----:B------:R-:W3:Y:S04]  /*1d900*/  LDL R53, [R1+0xe8] ;  /* 0x0000e80001357983 */ /* 0x000ee80000100800 */
[----:B------:R-:W3:Y:S04]  /*1d910*/  LDL R52, [R1+0xe4] ;  /* 0x0000e40001347983 */ /* 0x000ee80000100800 */
[----:B------:R-:W3:Y:S04]  /*1d920*/  LDL R51, [R1+0xe0] ;  /* 0x0000e00001337983 */ /* 0x000ee80000100800 */
[----:B------:R-:W3:Y:S04]  /*1d930*/  LDL R50, [R1+0xdc] ;  /* 0x0000dc0001327983 */ /* 0x000ee80000100800 */
[----:B------:R-:W3:Y:S04]  /*1d940*/  LDL R48, [R1+0xd8] ;  /* 0x0000d80001307983 */ /* 0x000ee80000100800 */
[----:B------:R-:W3:Y:S04]  /*1d950*/  LDL.LU R49, [R1+0x20] ;  /* 0x0000200001317983 */ /* 0x000ee80000300800 */
[----:B------:R-:W3:Y:S01]  /*1d960*/  LDL R0, [R1+0xd4] ;  /* 0x0000d40001007983 */ /* 0x000ee20000100800 */
[----:B------:R-:W1:Y:S02]  /*1d970*/  MUFU.EX2 R43, R43 ;  /* 0x0000002b002b7308 */ /* 0x000e640000000800 */
[----:B-1----:R-:W-:Y:S01]  /*1d980*/  FADD2 R6, R4.F32x2.HI_LO, R54.F32x2.HI_LO ;  /* 0x000000360406724b */ /* 0x002fe20000000000 */
[----:B------:R-:W-:Y:S01]  /*1d990*/  F2FP.F16.F32.PACK_AB R24, R77, R76 ;  /* 0x0000004c4d18723e */ /* 0x000fe200000000ff */
[----:B------:R-:W3:Y:S01]  /*1d9a0*/  LDL.LU R29, [R1+0xbc] ;  /* 0x0000bc00011d7983 */ /* 0x000ee20000300800 */
[----:B------:R-:W-:Y:S01]  /*1d9b0*/  FADD2 R12, R10.F32x2.HI_LO, R76.F32x2.HI_LO ;  /* 0x0000004c0a0c724b */ /* 0x000fe20000000000 */
[----:B------:R-:W-:Y:S01]  /*1d9c0*/  F2FP.F16.F32.PACK_AB R16, R81, R80 ;  /* 0x000000505110723e */ /* 0x000fe200000000ff */
[----:B------:R-:W-:Y:S01]  /*1d9d0*/  FADD2 R30, R6.F32x2.HI_LO, R66.F32x2.HI_LO ;  /* 0x00000042061e724b */ /* 0x000fe20000000000 */
[----:B------:R-:W-:Y:S01]  /*1d9e0*/  F2FP.F16.F32.PACK_AB R9, R55, R54 ;  /* 0x000000363709723e */ /* 0x000fe200000000ff */
[----:B------:R-:W-:Y:S01]  /*1d9f0*/  FADD2 R2, R2.F32x2.HI_LO, R56.F32x2.HI_LO ;  /* 0x000000380202724b */ /* 0x000fe20000000000 */
[----:B------:R-:W-:Y:S01]  /*1da00*/  F2FP.F16.F32.PACK_AB R10, R57, R56 ;  /* 0x00000038390a723e */ /* 0x000fe200000000ff */
[----:B------:R-:W-:Y:S01]  /*1da10*/  FADD2 R14, R14.F32x2.HI_LO, R62.F32x2.HI_LO ;  /* 0x0000003e0e0e724b */ /* 0x000fe20000000000 */
[----:B------:R-:W-:-:S02]  /*1da20*/  F2FP.F16.F32.PACK_AB R11, R63, R62 ;  /* 0x0000003e3f0b723e */ /* 0x000fc400000000ff */
[----:B------:R-:W-:Y:S02]  /*1da30*/  F2FP.F16.F32.PACK_AB R5, R67, R66 ;  /* 0x000000424305723e */ /* 0x000fe400000000ff */
[----:B------:R-:W-:Y:S02]  /*1da40*/  F2FP.F16.F32.PACK_AB R6, R41, R40 ;  /* 0x000000282906723e */ /* 0x000fe400000000ff */
[----:B------:R-:W-:Y:S02]  /*1da50*/  F2FP.F16.F32.PACK_AB R7, R23, R22 ;  /* 0x000000161707723e */ /* 0x000fe400000000ff */
[----:B------:R-:W-:Y:S01]  /*1da60*/  F2FP.F16.F32.PACK_AB R4, R43, R42 ;  /* 0x0000002a2b04723e */ /* 0x000fe200000000ff */
[----:B------:R-:W-:Y:S02]  /*1da70*/  FADD2 R20, R12.F32x2.HI_LO, R80.F32x2.HI_LO ;  /* 0x000000500c14724b */ /* 0x000fe40000000000 */
[----:B------:R-:W-:Y:S02]  /*1da80*/  FADD2 R12, R2.F32x2.HI_LO, R40.F32x2.HI_LO ;  /* 0x00000028020c724b */ /* 0x000fe40000000000 */
[----:B------:R-:W-:-:S02]  /*1da90*/  FADD2 R2, R14.F32x2.HI_LO, R22.F32x2.HI_LO ;  /* 0x000000160e02724b */ /* 0x000fc40000000000 */
[----:B------:R-:W-:Y:S02]  /*1daa0*/  FADD2 R14, R20.F32x2.HI_LO, R78.F32x2.HI_LO ;  /* 0x0000004e140e724b */ /* 0x000fe40000000000 */
[----:B------:R-:W-:Y:S02]  /*1dab0*/  FADD2 R12, R12.F32x2.HI_LO, R2.F32x2.HI_LO ;  /* 0x000000020c0c724b */ /* 0x000fe40000000000 */
[----:B------:R-:W-:-:S04]  /*1dac0*/  FADD2 R2, R14.F32x2.HI_LO, R42.F32x2.HI_LO ;  /* 0x0000002a0e02724b */ /* 0x000fc80000000000 */
[----:B------:R-:W-:-:S04]  /*1dad0*/  FADD2 R2, R2.F32x2.HI_LO, R30.F32x2.HI_LO ;  /* 0x0000001e0202724b */ /* 0x000fc80000000000 */
[----:B------:R-:W-:-:S04]  /*1dae0*/  FADD2 R2, R2.F32x2.HI_LO, R12.F32x2.HI_LO ;  /* 0x0000000c0202724b */ /* 0x000fc80000000000 */
[----:B------:R-:W-:Y:S01]  /*1daf0*/  FADD R107, R2, R3 ;  /* 0x00000003026b7221 */ /* 0x000fe20000000000 */
[----:B----4-:R1:W-:Y:S04]  /*1db00*/  STS.128 [R8], R36 ;  /* 0x0000002408007388 */ /* 0x0103e80000000c00 */
[----:B--2---:R-:W-:Y:S04]  /*1db10*/  STS.128 [R59], R68 ;  /* 0x000000443b007388 */ /* 0x004fe80000000c00 */
[----:B---3--:R2:W-:Y:S04]  /*1db20*/  STS.128 [R58], R44 ;  /* 0x0000002c3a007388 */ /* 0x0085e80000000c00 */
[----:B------:R-:W-:Y:S04]  /*1db30*/  STS.128 [R53], R32 ;  /* 0x0000002035007388 */ /* 0x000fe80000000c00 */
[----:B------:R-:W-:Y:S04]  /*1db40*/  STS.128 [R52], R24 ;  /* 0x0000001834007388 */ /* 0x000fe80000000c00 */
[----:B------:R-:W-:Y:S01]  /*1db50*/  STS.128 [R51], R16 ;  /* 0x0000001033007388 */ /* 0x000fe20000000c00 */
[----:B-1----:R-:W-:-:S05]  /*1db60*/  F2FP.F16.F32.PACK_AB R8, R79, R78 ;  /* 0x0000004e4f08723e */ /* 0x002fca00000000ff */
[----:B------:R-:W-:Y:S04]  /*1db70*/  STS.128 [R50], R8 ;  /* 0x0000000832007388 */ /* 0x000fe80000000c00 */
[----:B------:R1:W-:Y:S01]  /*1db80*/  STS.128 [R48], R4 ;  /* 0x0000000430007388 */ /* 0x0003e20000000c00 */
[----:B------:R3:W-:Y:S06]  /*1db90*/  MEMBAR.ALL.CTA ;  /* 0x0000000000007992 */ /* 0x0007ec0000008000 */
[----:B---3--:R-:W3:Y:S04]  /*1dba0*/  FENCE.VIEW.ASYNC.S ;  /* 0x00000000000073c6 */ /* 0x008ee80000000000 */
[----:B--2---:R2:W5:Y:S01]  /*1dbb0*/  LDL.LU R45, [R1+0xd0] ;  /* 0x0000d000012d7983 */ /* 0x0045620000300800 */
[----:B-1----:R-:W-:-:S02]  /*1dbc0*/  VIADD R4, R49, 0x1 ;  /* 0x0000000131047836 */ /* 0x002fc40000000000 */
[----:B------:R-:W-:-:S03]  /*1dbd0*/  IMAD.MOV.U32 R48, RZ, RZ, 0x1 ;  /* 0x00000001ff307424 */ /* 0x000fc600078e00ff */
[C---:B------:R-:W-:Y:S01]  /*1dbe0*/  ISETP.NE.AND P0, PT, R4.reuse, 0x2, PT ;  /* 0x000000020400780c */ /* 0x040fe20003f05270 */
[----:B---3--:R1:W-:Y:S03]  /*1dbf0*/  SYNCS.ARRIVE.TRANS64.RED.ART0 RZ, [R0+URZ], R48 ;  /* 0x0000003000ff79a7 */ /* 0x0083e600085004ff */
[----:B------:R-:W-:Y:S01]  /*1dc00*/  SEL R2, R4, RZ, P0 ;  /* 0x000000ff04027207 */ /* 0x000fe20000000000 */
[----:B------:R-:W-:Y:S01]  /*1dc10*/  VIADD R5, R91, 0x1 ;  /* 0x000000015b057836 */ /* 0x000fe20000000000 */
[----:B-1----:R-:W-:-:S04]  /*1dc20*/  SEL R0, RZ, 0x1, P0 ;  /* 0x00000001ff007807 */ /* 0x002fc80000000000 */
[----:B------:R-:W-:-:S05]  /*1dc30*/  LOP3.LUT R29, R29, R0, RZ, 0x3c, !PT ;  /* 0x000000001d1d7212 */ /* 0x000fca00078e3cff */
[----:B------:R2:W-:Y:S04]  /*1dc40*/  STL [R1+0xbc], R29 ;  /* 0x0000bc1d01007387 */ /* 0x0005e80000100800 */
[----:B------:R2:W-:Y:S01]  /*1dc50*/  STL [R1+0x20], R2 ;  /* 0x0000200201007387 */ /* 0x0005e20000100800 */
[----:B------:R-:W-:Y:S02]  /*1dc60*/  ISETP.NE.AND P1, PT, R5, 0x2, PT ;  /* 0x000000020500780c */ /* 0x000fe40003f25270 */
[----:B------:R-:W-:Y:S02]  /*1dc70*/  FSEL R0, R89, R28, P3 ;  /* 0x0000001c59007208 */ /* 0x000fe40001800000 */
[----:B------:R-:W-:Y:S02]  /*1dc80*/  SEL R6, RZ, 0x1, P1 ;  /* 0x00000001ff067807 */ /* 0x000fe40000800000 */
[----:B------:R-:W-:Y:S01]  /*1dc90*/  SEL R91, R5, RZ, P1 ;  /* 0x000000ff055b7207 */ /* 0x000fe20000800000 */
[----:B------:R-:W-:Y:S01]  /*1dca0*/  IMAD.MOV.U32 R89, RZ, RZ, R0 ;  /* 0x000000ffff597224 */ /* 0x000fe200078e0000 */
[----:B------:R-:W-:-:S07]  /*1dcb0*/  LOP3.LUT R90, R90, R6, RZ, 0x3c, !PT ;  /* 0x000000065a5a7212 */ /* 0x000fce00078e3cff */
.L_x_176:
[----:B------:R-:W3:Y:S04]  /*1dcc0*/  LDL.LU R4, [R1+0xc8] ;  /* 0x0000c80001047983 */ /* 0x000ee80000300800 */
[----:B------:R-:W4:Y:S01]  /*1dcd0*/  LDL R3, [R1+0x10c] ;  /* 0x00010c0001037983 */ /* 0x000f220000100800 */
[----:B--2---:R-:W-:Y:S02]  /*1dce0*/  LOP3.LUT R2, R106, 0x7f, RZ, 0xc0, !PT ;  /* 0x0000007f6a027812 */ /* 0x004fe400078ec0ff */
[----:B------:R-:W-:Y:S01]  /*1dcf0*/  MOV R0, 0x400 ;  /* 0x0000040000007802 */ /* 0x000fe20000000f00 */
[----:B------:R-:W1:Y:S01]  /*1dd00*/  S2R R9, SR_CgaCtaId ;  /* 0x0000000000097919 */ /* 0x000e620000008800 */
[----:B------:R-:W-:Y:S02]  /*1dd10*/  ISETP.GT.U32.AND P0, PT, R2, 0x3f, PT ;  /* 0x0000003f0200780c */ /* 0x000fe40003f04070 */
[----:B-1----:R-:W-:-:S11]  /*1dd20*/  LEA R9, R9, R0, 0x18 ;  /* 0x0000000009097211 */ /* 0x002fd600078ec0ff */
[----:B------:R-:W-:Y:S01]  /*1dd30*/  @!P0 IMAD R2, R2, 0x4, R9 ;  /* 0x0000000402028824 */ /* 0x000fe200078e0209 */
[----:B---3--:R1:W-:Y:S01]  /*1dd40*/  STS [R4+0x3b8], R107 ;  /* 0x0003b86b04007388 */ /* 0x0083e20000000800 */
[----:B----4-:R-:W-:-:S03]  /*1dd50*/  IMAD.U32 R0, R3, -0x80000000, RZ ;  /* 0x8000000003007824 */ /* 0x010fc600078e00ff */
[----:B------:R1:W-:Y:S01]  /*1dd60*/  @!P0 STS [R2+0x1b8], R89 ;  /* 0x0001b85902008388 */ /* 0x0003e20000000800 */
[----:B------:R-:W-:Y:S06]  /*1dd70*/  BAR.ARV 0x5, 0x100 ;  /* 0x0144000000007b1d */ /* 0x000fec0000002000 */
[----:B------:R-:W2:Y:S02]  /*1dd80*/  SYNCS.PHASECHK.TRANS64.TRYWAIT P0, [R9+URZ+0x190], R0 ;  /* 0x00019000090075a7 */ /* 0x000ea400080011ff */
[----:B-12---:R-:W-:Y:S05]  /*1dd90*/  @!P0 BRA `(.L_x_180) ;  /* 0x0000006800fc8947 */ /* 0x006fea0003800000 */
.L_x_409:
[----:B------:R-:W2:Y:S04]  /*1dda0*/  LDL R8, [R1+0x104] ;  /* 0x0001040001087983 */ /* 0x000ea80000100800 */
[----:B------:R-:W3:Y:S01]  /*1ddb0*/  LDL.LU R10, [R1+0x10c] ;  /* 0x00010c00010a7983 */ /* 0x000ee20000300800 */
[----:B------:R-:W-:Y:S01]  /*1ddc0*/  MOV R2, 0x400 ;  /* 0x0000040000027802 */ /* 0x000fe20000000f00 */
[----:B------:R-:W-:Y:S02]  /*1ddd0*/  IMAD.MOV.U32 R11, RZ, RZ, 0x1 ;  /* 0x00000001ff0b7424 */ /* 0x000fe400078e00ff */
[----:B------:R-:W4:Y:S01]  /*1dde0*/  LDS.128 R4, [R9+0x1a0] ;  /* 0x0001a00009047984 */ /* 0x000f220000000c00 */
[----:B-1----:R-:W1:Y:S01]  /*1ddf0*/  S2R R3, SR_CgaCtaId ;  /* 0x0000000000037919 */ /* 0x002e620000008800 */
[----:B------:R1:W-:Y:S06]  /*1de00*/  MEMBAR.ALL.CTA ;  /* 0x0000000000007992 */ /* 0x0003ec0000008000 */
[----:B-1----:R-:W1:Y:S04]  /*1de10*/  FENCE.VIEW.ASYNC.S ;  /* 0x00000000000073c6 */ /* 0x002e680000000000 */
[----:B-----5:R1:W-:Y:S01]  /*1de20*/  STL [R1+0xd0], R45 ;  /* 0x0000d02d01007387 */ /* 0x0203e20000100800 */
[----:B------:R-:W-:-:S02]  /*1de30*/  LEA R3, R3, R2, 0x18 ;  /* 0x0000000203037211 */ /* 0x000fc400078ec0ff */
[----:B----4-:R-:W-:-:S03]  /*1de40*/  MOV R0, R4 ;  /* 0x0000000400007202 */ /* 0x010fc60000000f00 */
[----:B------:R-:W-:Y:S01]  /*1de50*/  VIADD R3, R3, 0x198 ;  /* 0x0000019803037836 */ /* 0x000fe20000000000 */
[----:B------:R-:W-:-:S04]  /*1de60*/  LOP3.LUT P1, RZ, R6, 0x1, RZ, 0xc0, !PT ;  /* 0x0000000106ff7812 */ /* 0x000fc8000782c0ff */
[----:B------:R-:W-:-:S04]  /*1de70*/  PRMT R3, RZ, 0x654, R3 ;  /* 0x00000654ff037816 */ /* 0x000fc80000000003 */
[----:B-1----:R1:W-:Y:S01]  /*1de80*/  SYNCS.ARRIVE.TRANS64.RED.ART0 RZ, [R3+URZ], R11 ;  /* 0x0000000b03ff79a7 */ /* 0x0023e200085004ff */
[----:B------:R-:W-:Y:S01]  /*1de90*/  BAR.SYNC.DEFER_BLOCKING 0x6, 0x100 ;  /* 0x0184000000007b1d */ /* 0x000fe20000010000 */
[----:B--2---:R-:W-:Y:S01]  /*1dea0*/  IMAD.IADD R0, R8, 0x1, R0 ;  /* 0x0000000108007824 */ /* 0x004fe200078e0200 */
[----:B---3--:R-:W-:-:S04]  /*1deb0*/  LOP3.LUT R10, R10, 0x1, RZ, 0x3c, !PT ;  /* 0x000000010a0a7812 */ /* 0x008fc800078e3cff */
[----:B------:R-:W-:Y:S01]  /*1dec0*/  LEA.HI R2, R0, R0, RZ, 0x1 ;  /* 0x0000000000027211 */ /* 0x000fe200078f08ff */
[----:B------:R1:W-:Y:S03]  /*1ded0*/  STL [R1+0x10c], R10 ;  /* 0x00010c0a01007387 */ /* 0x0003e60000100800 */
[----:B------:R-:W-:Y:S02]  /*1dee0*/  LOP3.LUT R8, R2, 0xfffffffe, RZ, 0xc0, !PT ;  /* 0xfffffffe02087812 */ /* 0x000fe400078ec0ff */
[----:B------:R-:W-:Y:S02]  /*1def0*/  SHF.R.U32.HI R2, RZ, 0x1, R2 ;  /* 0x00000001ff027819 */ /* 0x000fe40000011602 */
[----:B------:R-:W-:-:S04]  /*1df00*/  ISETP.NE.AND P0, PT, R0, R8, PT ;  /* 0x000000080000720c */ /* 0x000fc80003f05270 */
[----:B------:R-:W-:Y:S01]  /*1df10*/  ISETP.LT.AND P0, PT, R0, RZ, P0 ;  /* 0x000000ff0000720c */ /* 0x000fe20000701270 */
[----:B------:R-:W-:-:S12]  /*1df20*/  VIADD R0, R2, 0xffffffff ;  /* 0xffffffff02007836 */ /* 0x000fd80000000000 */
[----:B------:R-:W-:-:S04]  /*1df30*/  @!P0 IMAD.MOV R0, RZ, RZ, R2 ;  /* 0x000000ffff008224 */ /* 0x000fc800078e0202 */
[----:B------:R-:W-:Y:S01]  /*1df40*/  IMAD.IADD R0, R0, 0x1, R0 ;  /* 0x0000000100007824 */ /* 0x000fe200078e0200 */
[----:B-1----:R-:W-:Y:S06]  /*1df50*/  @P1 BRA `(.L_x_181) ;  /* 0xffffff4c00c01947 */ /* 0x002fec000383ffff */
[----:B------:R-:W2:Y:S04]  /*1df60*/  LDL.LU R11, [R1+0x20] ;  /* 0x00002000010b7983 */ /* 0x000ea80000300800 */
[----:B------:R-:W3:Y:S01]  /*1df70*/  LDL.LU R10, [R1+0xbc] ;  /* 0x0000bc00010a7983 */ /* 0x000ee20000300800 */
[----:B------:R-:W-:-:S04]  /*1df80*/  IMAD.U32 R4, R45, -0x80000000, RZ ;  /* 0x800000002d047824 */ /* 0x000fc800078e00ff */
[----:B------:R-:W1:Y:S01]  /*1df90*/  SYNCS.PHASECHK.TRANS64.TRYWAIT P1, [R9+URZ+0xa8], R4 ;  /* 0x0000a804090075a7 */ /* 0x000e6200080211ff */
[----:B--2---:R-:W-:-:S05]  /*1dfa0*/  VIADD R0, R11, 0x1 ;  /* 0x000000010b007836 */ /* 0x004fca0000000000 */
[----:B------:R-:W-:-:S04]  /*1dfb0*/  ISETP.NE.AND P0, PT, R0, 0x2, PT ;  /* 0x000000020000780c */ /* 0x000fc80003f05270 */
[----:B------:R-:W-:Y:S02]  /*1dfc0*/  SEL R2, RZ, 0x1, P0 ;  /* 0x00000001ff027807 */ /* 0x000fe40000000000 */
[----:B------:R-:W-:Y:S02]  /*1dfd0*/  SEL R0, R0, RZ, P0 ;  /* 0x000000ff00007207 */ /* 0x000fe40000000000 */
[----:B---3--:R-:W-:-:S03]  /*1dfe0*/  LOP3.LUT R2, R10, R2, RZ, 0x3c, !PT ;  /* 0x000000020a027212 */ /* 0x008fc600078e3cff */
[----:B------:R-:W-:Y:S02]  /*1dff0*/  IMAD R0, R0, 0x8, R9 ;  /* 0x0000000800007824 */ /* 0x000fe400078e0209 */
[----:B------:R-:W-:Y:S01]  /*1e000*/  IMAD.U32 R2, R2, -0x80000000, RZ ;  /* 0x8000000002027824 */ /* 0x000fe200078e00ff */
[----:B-1----:R-:W-:Y:S06]  /*1e010*/  @!P1 BRA `(.L_x_182) ;  /* 0x0000006800789947 */ /* 0x002fec0003800000 */
.L_x_411:
[----:B------:R-:W2:Y:S02]  /*1e020*/  SYNCS.PHASECHK.TRANS64.TRYWAIT P0, [R0+URZ+0x130], R2 ;  /* 0x00013002000075a7 */ /* 0x000ea400080011ff */
[----:B--2---:R-:W-:Y:S05]  /*1e030*/  @!P0 BRA `(.L_x_183) ;  /* 0x0000006800888947 */ /* 0x004fea0003800000 */
.L_x_413:
[----:B------:R-:W-:Y:S06]  /*1e040*/  BAR.ARV 0x2, 0x120 ;  /* 0x0084800000007b1d */ /* 0x000fec0000002000 */
[----:B------:R-:W-:Y:S05]  /*1e050*/  BRA `(.L_x_184) ;  /* 0x0000000000447947 */ /* 0x000fea0003800000 */
.L_x_156:
[----:B------:R-:W4:Y:S02]  /*1e060*/  S2R R0, SR_TID.X ;  /* 0x0000000000007919 */ /* 0x000f240000002100 */
[----:B----4-:R-:W-:-:S04]  /*1e070*/  SHF.R.U32.HI R0, RZ, 0x5, R0 ;  /* 0x00000005ff007819 */ /* 0x010fc80000011600 */
[----:B------:R-:W-:-:S13]  /*1e080*/  ISETP.NE.AND P0, PT, R0, 0x9, PT ;  /* 0x000000090000780c */ /* 0x000fda0003f05270 */
[----:B------:R-:W-:Y:S05]  /*1e090*/  @P0 BRA `(.L_x_185) ;  /* 0x0000000000300947 */ /* 0x000fea0003800000 */
[----:B------:R-:W-:Y:S01]  /*1e0a0*/  ELECT P0, URZ, PT ;  /* 0x0000000000ff782f */ /* 0x000fe20003800000 */
[----:B--2---:R-:W-:Y:S02]  /*1e0b0*/  UMOV UR4, 0x20 ;  /* 0x0000002000047882 */ /* 0x004fe40000000000 */
        /* <DEDUP_REMOVED lines=8> */
[----:B--2---:R4:W2:Y:S02]  /*1e140*/  SYNCS.EXCH.64 URZ, [UR6+0x180], UR4 ;  /* 0x0001800406ff75b2 */ /* 0x0048a40008000100 */
[----:B----4-:R-:W-:Y:S01]  /*1e150*/  NOP ;  /* 0x0000000000007918 */ /* 0x010fe20000000000 */
.L_x_185:
[----:B------:R-:W-:Y:S01]  /*1e160*/  NOP ;  /* 0x0000000000007918 */ /* 0x000fe20000000000 */
.L_x_184:
[----:B--2---:R-:W2:Y:S02]  /*1e170*/  S2R R0, SR_TID.X ;  /* 0x0000000000007919 */ /* 0x004ea40000002100 */
[----:B-12---:R-:W-:-:S04]  /*1e180*/  SHF.R.U32.HI R3, RZ, 0x5, R0 ;  /* 0x00000005ff037819 */ /* 0x006fc80000011600 */
[----:B------:R-:W-:-:S13]  /*1e190*/  ISETP.NE.AND P0, PT, R3, 0x9, PT ;  /* 0x000000090300780c */ /* 0x000fda0003f05270 */
[----:B------:R-:W-:Y:S05]  /*1e1a0*/  @P0 BRA `(.L_x_186) ;  /* 0x0000000000700947 */ /* 0x000fea0003800000 */
[----:B------:R-:W-:Y:S01]  /*1e1b0*/  ELECT P0, URZ, PT ;  /* 0x0000000000ff782f */ /* 0x000fe20003800000 */
[----:B------:R-:W-:Y:S01]  /*1e1c0*/  BSSY.RECONVERGENT B0, `(.L_x_187) ;  /* 0x0000019000007945 */ /* 0x000fe20003800200 */
[----:B------:R-:W-:Y:S02]  /*1e1d0*/  UMOV UR4, 0x20 ;  /* 0x0000002000047882 */ /* 0x000fe40000000000 */
[----:B------:R-:W-:-:S04]  /*1e1e0*/  UIADD3 UR4, UPT, UPT, -UR4, 0x100000, URZ ;  /* 0x0010000004047890 */ /* 0x000fc8000fffe1ff */
[----:B------:R-:W-:Y:S02]  /*1e1f0*/  USHF.L.U32 UR5, UR4, 0xb, URZ ;  /* 0x0000000b04057899 */ /* 0x000fe400080006ff */
[----:B------:R-:W-:-:S03]  /*1e200*/  USHF.L.U32 UR4, UR4, 0x1, URZ ;  /* 0x0000000104047899 */ /* 0x000fc600080006ff */
[----:B------:R-:W1:Y:S01]  /*1e210*/  @P0 S2R R0, SR_CgaCtaId ;  /* 0x0000000000000919 */ /* 0x000e620000008800 */
[----:B------:R-:W-:-:S04]  /*1e220*/  @P0 MOV R2, 0x400 ;  /* 0x0000040000020802 */ /* 0x000fc80000000f00 */
[----:B-1----:R-:W-:-:S04]  /*1e230*/  @P0 LEA R0, R0, R2, 0x18 ;  /* 0x0000000200000211 */ /* 0x002fc800078ec0ff */
[----:B------:R-:W-:Y:S02]  /*1e240*/  @P0 R2UR UR6, R0 ;  /* 0x00000000000602ca */ /* 0x000fe400000e0000 */
[----:B------:R-:W-:Y:S01]  /*1e250*/  ELECT P0, URZ, PT ;  /* 0x0000000000ff782f */ /* 0x000fe20003800000 */
[----:B------:R-:W1:Y:S10]  /*1e260*/  FENCE.VIEW.ASYNC.S ;  /* 0x00000000000073c6 */ /* 0x000e740000000000 */
[----:B-1----:R1:W2:Y:S01]  /*1e270*/  SYNCS.EXCH.64 URZ, [UR6+0x180], UR4 ;  /* 0x0001800406ff75b2 */ /* 0x0022a20008000100 */
[----:B------:R-:W-:Y:S01]  /*1e280*/  NOP ;  /* 0x0000000000007918 */ /* 0x000fe20000000000 */
[----:B------:R-:W-:Y:S05]  /*1e290*/  @!P0 BRA `(.L_x_188) ;  /* 0x00000000002c8947 */ /* 0x000fea0003800000 */
[----:B-1----:R-:W1:Y:S01]  /*1e2a0*/  S2UR UR5, SR_CgaCtaId ;  /* 0x00000000000579c3 */ /* 0x002e620000008800 */
[----:B------:R-:W-:Y:S01]  /*1e2b0*/  MOV R0, 0x400 ;  /* 0x0000040000007802 */ /* 0x000fe20000000f00 */
[----:B------:R-:W-:Y:S02]  /*1e2c0*/  UMOV UR6, 0x20 ;  /* 0x0000002000067882 */ /* 0x000fe40000000000 */
[----:B------:R-:W-:-:S04]  /*1e2d0*/  UIADD3 UR6, UPT, UPT, -UR6, 0x100000, URZ ;  /* 0x0010000006067890 */ /* 0x000fc8000fffe1ff */
[----:B------:R-:W-:Y:S02]  /*1e2e0*/  USHF.L.U32 UR7, UR6, 0xb, URZ ;  /* 0x0000000b06077899 */ /* 0x000fe400080006ff */
[----:B------:R-:W-:Y:S01]  /*1e2f0*/  USHF.L.U32 UR6, UR6, 0x1, URZ ;  /* 0x0000000106067899 */ /* 0x000fe200080006ff */
[----:B------:R-:W-:-:S13]  /*1e300*/  R2UR UR4, R0 ;  /* 0x00000000000472ca */ /* 0x000fda00000e0000 */
[----:B-1----:R-:W-:Y:S01]  /*1e310*/  ULEA UR4, UR5, UR4, 0x18 ;  /* 0x0000000405047291 */ /* 0x002fe2000f8ec0ff */
[----:B------:R-:W1:Y:S11]  /*1e320*/  FENCE.VIEW.ASYNC.S ;  /* 0x00000000000073c6 */ /* 0x000e760000000000 */
[----:B-1----:R4:W1:Y:S02]  /*1e330*/  SYNCS.EXCH.64 URZ, [UR4+0x180], UR6 ;  /* 0x0001800604ff75b2 */ /* 0x0028640008000100 */
[----:B----4-:R-:W-:Y:S01]  /*1e340*/  NOP ;  /* 0x0000000000007918 */ /* 0x010fe20000000000 */
.L_x_188:
[----:B-1----:R-:W-:Y:S05]  /*1e350*/  BSYNC.RECONVERGENT B0 ;  /* 0x0000000000007941 */ /* 0x002fea0003800200 */
.L_x_187:
[----:B------:R-:W-:Y:S05]  /*1e360*/  BRA `(.L_x_189) ;  /* 0x0000003800807947 */ /* 0x000fea0003800000 */
.L_x_186:
[----:B------:R-:W-:Y:S01]  /*1e370*/  LOP3.LUT R0, R3, 0xfffffffc, RZ, 0xc0, !PT ;  /* 0xfffffffc03007812 */ /* 0x000fe200078ec0ff */
[----:B------:R-:W-:-:S03]  /*1e380*/  NOP ;  /* 0x0000000000007918 */ /* 0x000fc60000000000 */
[----:B------:R-:W-:-:S13]  /*1e390*/  ISETP.NE.AND P0, PT, R0, 0x4, PT ;  /* 0x000000040000780c */ /* 0x000fda0003f05270 */
[----:B------:R-:W-:Y:S05]  /*1e3a0*/  @P0 BRA `(.L_x_189) ;  /* 0x0000003800700947 */ /* 0x000fea0003800000 */
[----:B------:R-:W1:Y:S01]  /*1e3b0*/  S2UR UR11, SR_CTAID.Y ;  /* 0x00000000000b79c3 */ /* 0x000e620000002600 */
[----:B------:R-:W-:-:S07]  /*1e3c0*/  NOP ;  /* 0x0000000000007918 */ /* 0x000fce0000000000 */
[----:B------:R-:W2:Y:S01]  /*1e3d0*/  S2UR UR12, SR_CTAID.Z ;  /* 0x00000000000c79c3 */ /* 0x000ea20000002700 */
[----:B------:R-:W4:Y:S01]  /*1e3e0*/  LDL.LU R10, [R1+0xfc] ;  /* 0x0000fc00010a7983 */ /* 0x000f220000300800 */
[----:B------:R-:W5:Y:S01]  /*1e3f0*/  S2R R157, SR_CTAID.X ;  /* 0x00000000009d7919 */ /* 0x000f620000002500 */
[----:B------:R-:W-:-:S05]  /*1e400*/  CS2R.32 R2, SR_CgaSize ;  /* 0x0000000000027805 */ /* 0x000fca0000008a00 */
[----:B------:R-:W-:-:S06]  /*1e410*/  IMAD R2, R2, -0xa0, RZ ;  /* 0xffffff6002027824 */ /* 0x000fcc00078e02ff */
[----:B------:R-:W3:Y:S01]  /*1e420*/  LDC R2, c[0x0][R2+0x2b0] ;  /* 0x0000ac0002027b82 */ /* 0x000ee20000000800 */
[----:B------:R-:W2:Y:S01]  /*1e430*/  LDL.LU R9, [R1+0x118] ;  /* 0x0001180001097983 */ /* 0x000ea20000300800 */
[----:B------:R-:W-:Y:S01]  /*1e440*/  MOV R4, 0x400 ;  /* 0x0000040000047802 */ /* 0x000fe20000000f00 */
[----:B------:R-:W-:Y:S01]  /*1e450*/  IMAD.MOV.U32 R153, RZ, RZ, RZ ;  /* 0x000000ffff997224 */ /* 0x000fe200078e00ff */
[----:B------:R-:W-:Y:S01]  /*1e460*/  CS2R R92, SRZ ;  /* 0x00000000005c7805 */ /* 0x000fe2000001ff00 */
[----:B------:R-:W1:Y:S03]  /*1e470*/  S2R R7, SR_CgaCtaId ;  /* 0x0000000000077919 */ /* 0x000e660000008800 */
[----:B------:R-:W1:Y:S01]  /*1e480*/  LDC R6, c[0x0][0x398] ;  /* 0x0000e600ff067b82 */ /* 0x000e620000000800 */
[----:B------:R-:W-:Y:S02]  /*1e490*/  CS2R R94, SRZ ;  /* 0x00000000005e7805 */ /* 0x000fe4000001ff00 */
[----:B------:R-:W-:-:S05]  /*1e4a0*/  CS2R.32 R8, SR_CgaSize ;  /* 0x0000000000087805 */ /* 0x000fca0000008a00 */
[----:B------:R-:W-:-:S06]  /*1e4b0*/  IMAD R8, R8, -0xa0, RZ ;  /* 0xffffff6008087824 */ /* 0x000fcc00078e02ff */
[----:B------:R-:W3:Y:S08]  /*1e4c0*/  LDC R8, c[0x0][R8+0x2a0] ;  /* 0x0000a80008087b82 */ /* 0x000ef00000000800 */
[----:B------:R-:W3:Y:S01]  /*1e4d0*/  LDC R158, c[0x0][0x380] ;  /* 0x0000e000ff9e7b82 */ /* 0x000ee20000000800 */
[----:B-----5:R-:W-:Y:S01]  /*1e4e0*/  I2FP.F32.U32 R0, R157 ;  /* 0x0000009d00007245 */ /* 0x020fe20000201000 */
[----:B-1----:R-:W-:-:S06]  /*1e4f0*/  VIADD R3, R6, 0xffffffff ;  /* 0xffffffff06037836 */ /* 0x002fcc0000000000 */
[----:B------:R-:W1:Y:S01]  /*1e500*/  LDC.64 R160, c[0x0][0x348] ;  /* 0x0000d200ffa07b82 */ /* 0x000e620000000a00 */
[----:B------:R-:W-:-:S07]  /*1e510*/  IMAD.MOV R5, RZ, RZ, -R6 ;  /* 0x000000ffff057224 */ /* 0x000fce00078e0a06 */
[----:B---3--:R-:W-:Y:S01]  /*1e520*/  BAR.SYNC.DEFER_BLOCKING 0x2, 0x120 ;  /* 0x0084800000007b1d */ /* 0x008fe20000010000 */
[----:B------:R-:W-:Y:S01]  /*1e530*/  FMUL R0, R2, R0 ;  /* 0x0000000002007220 */ /* 0x000fe20000400000 */
[----:B------:R-:W-:Y:S02]  /*1e540*/  ISETP.GT.AND P0, PT, R6, RZ, PT ;  /* 0x000000ff0600720c */ /* 0x000fe40003f04270 */
[----:B------:R-:W-:Y:S02]  /*1e550*/  SHF.R.S32.HI R5, RZ, 0x1f, R5 ;  /* 0x0000001fff057819 */ /* 0x000fe40000011405 */
[----:B------:R3:W5:Y:S02]  /*1e560*/  F2I.U32.TRUNC.NTZ R2, R0 ;  /* 0x0000000000027305 */ /* 0x000764000020f000 */
[----:B------:R-:W1:Y:S01]  /*1e570*/  LDC.64 R162, c[0x0][0x358] ;  /* 0x0000d600ffa27b82 */ /* 0x000e620000000a00 */
[----:B------:R-:W-:-:S05]  /*1e580*/  LEA R4, R7, R4, 0x18 ;  /* 0x0000000407047211 */ /* 0x000fca00078ec0ff */
[C---:B------:R-:W-:Y:S02]  /*1e590*/  VIADD R97, R4.reuse, 0xb8 ;  /* 0x000000b804617836 */ /* 0x040fe40000000000 */
[----:B------:R-:W-:Y:S02]  /*1e5a0*/  VIADD R96, R4, 0xc8 ;  /* 0x000000c804607836 */ /* 0x000fe40000000000 */
[----:B------:R-:W-:Y:S01]  /*1e5b0*/  IMAD.IADD R158, R6, 0x1, -R158 ;  /* 0x00000001069e7824 */ /* 0x000fe200078e0a9e */
[----:B---3--:R-:W-:Y:S01]  /*1e5c0*/  SHF.R.S32.HI R0, RZ, 0x1f, R3 ;  /* 0x0000001fff007819 */ /* 0x008fe20000011403 */
[----:B-----5:R-:W-:-:S03]  /*1e5d0*/  IMAD.MOV R2, RZ, RZ, -R2 ;  /* 0x000000ffff027224 */ /* 0x020fc600078e0a02 */
[----:B------:R-:W-:Y:S01]  /*1e5e0*/  LEA.HI R3, R0, R3, RZ, 0x7 ;  /* 0x0000000300037211 */ /* 0x000fe200078f38ff */
[----:B------:R-:W-:Y:S01]  /*1e5f0*/  IMAD R157, R8, R2, R157 ;  /* 0x00000002089d7224 */ /* 0x000fe200078e029d */
[----:B------:R-:W-:Y:S01]  /*1e600*/  LEA.HI R0, R5, -R6, RZ, 0x7 ;  /* 0x8000000605007211 */ /* 0x000fe200078f38ff */
[----:B------:R-:W-:Y:S01]  /*1e610*/  VIADD R2, R4, 0x198 ;  /* 0x0000019804027836 */ /* 0x000fe20000000000 */
[----:B------:R-:W-:Y:S02]  /*1e620*/  LEA.HI.SX32 R155, R3, 0x1, 0x19 ;  /* 0x00000001039b7811 */ /* 0x000fe400078fcaff */
[----:B------:R-:W-:Y:S02]  /*1e630*/  SHF.R.S32.HI R0, RZ, 0x7, R0 ;  /* 0x00000007ff007819 */ /* 0x000fe40000011400 */
[----:B------:R-:W-:-:S03]  /*1e640*/  PRMT R156, RZ, 0x654, R2 ;  /* 0x00000654ff9c7816 */ /* 0x000fc60000000002 */
[----:B------:R-:W-:-:S04]  /*1e650*/  IMAD.MOV R0, RZ, RZ, -R0 ;  /* 0x000000ffff007224 */ /* 0x000fc800078e0a00 */
[----:B------:R-:W-:Y:S01]  /*1e660*/  @!P0 IMAD.MOV.U32 R155, RZ, RZ, R0 ;  /* 0x000000ffff9b8224 */ /* 0x000fe200078e0000 */
[C---:B----4-:R-:W-:Y:S02]  /*1e670*/  PRMT R97, R10.reuse, 0x654, R97 ;  /* 0x000006540a617816 */ /* 0x050fe40000000061 */
[----:B------:R-:W-:Y:S02]  /*1e680*/  PRMT R96, R10, 0x654, R96 ;  /* 0x000006540a607816 */ /* 0x000fe40000000060 */
[----:B-12---:R-:W-:-:S07]  /*1e690*/  LOP3.LUT R0, R9, 0x7ffffffe, RZ, 0xc0, !PT ;  /* 0x7ffffffe09007812 */ /* 0x006fce00078ec0ff */
.L_x_205:
[----:B------:R-:W1:Y:S01]  /*1e6a0*/  S2R R72, SR_CgaCtaId ;  /* 0x0000000000487919 */ /* 0x000e620000008800 */
[----:B------:R-:W-:Y:S01]  /*1e6b0*/  MOV R2, 0x400 ;  /* 0x0000040000027802 */ /* 0x000fe20000000f00 */
[----:B------:R-:W-:Y:S02]  /*1e6c0*/  IMAD.U32 R7, R93, -0x80000000, RZ ;  /* 0x800000005d077824 */ /* 0x000fe400078e00ff */
[----:B------:R-:W-:Y:S01]  /*1e6d0*/  IMAD.IADD R73, R157, 0x1, R0 ;  /* 0x000000019d497824 */ /* 0x000fe200078e0200 */
[----:B------:R-:W2:Y:S01]  /*1e6e0*/  S2R R75, SR_TID.X ;  /* 0x00000000004b7919 */ /* 0x000ea20000002100 */
[----:B------:R-:W-:-:S03]  /*1e6f0*/  IMAD.MOV.U32 R154, RZ, RZ, 0x1 ;  /* 0x00000001ff9a7424 */ /* 0x000fc600078e00ff */
[----:B------:R-:W-:Y:S02]  /*1e700*/  LEA.HI R0, R73, R73, RZ, 0x1 ;  /* 0x0000004949007211 */ /* 0x000fe400078f08ff */
[----:B-1----:R-:W-:Y:S02]  /*1e710*/  LEA R72, R72, R2, 0x18 ;  /* 0x0000000248487211 */ /* 0x002fe400078ec0ff */
[----:B------:R-:W-:-:S03]  /*1e720*/  LOP3.LUT R2, R0, 0xfffffffe, RZ, 0xc0, !PT ;  /* 0xfffffffe00027812 */ /* 0x000fc600078ec0ff */
[----:B------:R-:W-:Y:S01]  /*1e730*/  IMAD R6, R92, 0x8, R72 ;  /* 0x000000085c067824 */ /* 0x000fe200078e0248 */
[C---:B------:R-:W-:Y:S02]  /*1e740*/  ISETP.NE.AND P1, PT, R73.reuse, R2, PT ;  /* 0x000000024900720c */ /* 0x040fe40003f25270 */
[----:B------:R-:W-:Y:S01]  /*1e750*/  SHF.R.U32.HI R2, RZ, 0x1, R0 ;  /* 0x00000001ff027819 */ /* 0x000fe20000011600 */
[----:B------:R-:W1:Y:S01]  /*1e760*/  SYNCS.PHASECHK.TRANS64.TRYWAIT P0, [R6+URZ+0x120], R7 ;  /* 0x00012007060075a7 */ /* 0x000e6200080011ff */
[----:B------:R-:W-:-:S03]  /*1e770*/  ISETP.LT.AND P1, PT, R73, RZ, P1 ;  /* 0x000000ff4900720c */ /* 0x000fc60000f21270 */
[----:B------:R-:W-:-:S10]  /*1e780*/  VIADD R0, R2, 0xffffffff ;  /* 0xffffffff02007836 */ /* 0x000fd40000000000 */
[----:B------:R-:W-:-:S04]  /*1e790*/  @!P1 IMAD.MOV R0, RZ, RZ, R2 ;  /* 0x000000ffff009224 */ /* 0x000fc800078e0202 */
[----:B------:R-:W-:-:S04]  /*1e7a0*/  IMAD R0, R0, 0x80, R158 ;  /* 0x0000008000007824 */ /* 0x000fc800078e029e */
[C---:B------:R-:W-:Y:S01]  /*1e7b0*/  VIADD R5, R0.reuse, 0x80 ;  /* 0x0000008000057836 */ /* 0x040fe20000000000 */
[C---:B------:R-:W-:Y:S01]  /*1e7c0*/  IADD3 R2, PT, PT, -R0.reuse, -0x80, RZ ;  /* 0xffffff8000027810 */ /* 0x040fe20007ffe1ff */
[----:B------:R-:W-:-:S03]  /*1e7d0*/  VIADD R4, R0, 0x7f ;  /* 0x0000007f00047836 */ /* 0x000fc60000000000 */
[----:B------:R-:W-:Y:S02]  /*1e7e0*/  SHF.R.S32.HI R0, RZ, 0x1f, R2 ;  /* 0x0000001fff007819 */ /* 0x000fe40000011402 */
[----:B------:R-:W-:Y:S02]  /*1e7f0*/  SHF.R.S32.HI R3, RZ, 0x1f, R4 ;  /* 0x0000001fff037819 */ /* 0x000fe40000011404 */
[----:B------:R-:W-:Y:S02]  /*1e800*/  LEA.HI R0, R0, -R5, RZ, 0x7 ;  /* 0x8000000500007211 */ /* 0x000fe400078f38ff */
[----:B------:R-:W-:Y:S02]  /*1e810*/  ISETP.GT.AND P1, PT, R5, RZ, PT ;  /* 0x000000ff0500720c */ /* 0x000fe40003f24270 */
[----:B------:R-:W-:Y:S02]  /*1e820*/  LEA.HI R3, R3, R4, RZ, 0x7 ;  /* 0x0000000403037211 */ /* 0x000fe400078f38ff */
[----:B------:R-:W-:Y:S01]  /*1e830*/  SHF.R.S32.HI R2, RZ, 0x7, R0 ;  /* 0x00000007ff027819 */ /* 0x000fe20000011400 */
[----:B-12---:R-:W-:Y:S08]  /*1e840*/  @!P0 BRA `(.L_x_190) ;  /* 0x00000060009c8947 */ /* 0x006ff00003800000 */
.L_x_415:
[----:B------:R-:W-:Y:S01]  /*1e850*/  IMAD.MOV R2, RZ, RZ, -R2 ;  /* 0x000000ffff027224 */ /* 0x000fe200078e0a02 */
[----:B------:R-:W-:Y:S01]  /*1e860*/  LEA.HI.SX32 R0, R3, 0x1, 0x19 ;  /* 0x0000000103007811 */ /* 0x000fe200078fcaff */
[----:B------:R-:W-:Y:S01]  /*1e870*/  VIADD R3, R92, 0x1 ;  /* 0x000000015c037836 */ /* 0x000fe20000000000 */
[----:B------:R2:W-:Y:S01]  /*1e880*/  SYNCS.ARRIVE.TRANS64.ART0 RZ, [R6+URZ+0x130], R154 ;  /* 0x0001309a06ff79a7 */ /* 0x0005e200085000ff */
[----:B------:R-:W-:Y:S01]  /*1e890*/  @!P1 IMAD.MOV.U32 R0, RZ, RZ, R2 ;  /* 0x000000ffff009224 */ /* 0x000fe200078e0002 */
[----:B------:R-:W-:Y:S02]  /*1e8a0*/  LOP3.LUT R74, R75, 0x3f, RZ, 0xc0, !PT ;  /* 0x0000003f4b4a7812 */ /* 0x000fe400078ec0ff */
[----:B------:R-:W-:Y:S02]  /*1e8b0*/  ISETP.NE.AND P1, PT, R3, 0x2, PT ;  /* 0x000000020300780c */ /* 0x000fe40003f25270 */
[----:B------:R-:W-:Y:S02]  /*1e8c0*/  VIMNMX R0, PT, PT, R155, R0, PT ;  /* 0x000000009b007248 */ /* 0x000fe40003fe0100 */
[----:B------:R-:W-:-:S02]  /*1e8d0*/  SEL R2, RZ, 0x1, P1 ;  /* 0x00000001ff027807 */ /* 0x000fc40000800000 */
[----:B------:R-:W-:Y:S02]  /*1e8e0*/  ISETP.GE.AND P0, PT, R0, 0x2, PT ;  /* 0x000000020000780c */ /* 0x000fe40003f06270 */
[----:B------:R-:W-:Y:S02]  /*1e8f0*/  LOP3.LUT R93, R93, R2, RZ, 0x3c, !PT ;  /* 0x000000025d5d7212 */ /* 0x000fe400078e3cff */
[----:B------:R-:W-:-:S09]  /*1e900*/  SEL R92, R3, RZ, P1 ;  /* 0x000000ff035c7207 */ /* 0x000fd20000800000 */
[----:B------:R-:W-:Y:S05]  /*1e910*/  @!P0 BRA `(.L_x_191) ;  /* 0x0000000c00308947 */ /* 0x000fea0003800000 */
[----:B------:R-:W-:-:S07]  /*1e920*/  IADD3 R71, PT, PT, -R0, RZ, RZ ;  /* 0x000000ff00477210 */ /* 0x000fce0007ffe1ff */
.L_x_197:
[C---:B------:R-:W-:Y:S01]  /*1e930*/  LEA R0, R92.reuse, R72, 0x3 ;  /* 0x000000485c007211 */ /* 0x040fe200078e18ff */
[----:B------:R-:W-:Y:S01]  /*1e940*/  IMAD R2, R92, 0x40, R74 ;  /* 0x000000405c027824 */ /* 0x000fe200078e024a */
[----:B---34-:R-:W-:Y:S02]  /*1e950*/  SHF.L.U32 R4, R93, 0x1f, RZ ;  /* 0x0000001f5d047819 */ /* 0x018fe400000006ff */
[----:B------:R-:W-:Y:S01]  /*1e960*/  SHF.L.U32 R3, R94, 0x1f, RZ ;  /* 0x0000001f5e037819 */ /* 0x000fe200000006ff */
[----:B------:R-:W-:Y:S01]  /*1e970*/  IMAD.U32 R2, R2, 0x4, R72 ;  /* 0x0000000402027824 */ /* 0x000fe200078e0048 */
[----:B------:R-:W3:Y:S02]  /*1e980*/  SYNCS.PHASECHK.TRANS64.TRYWAIT P0, [R0+URZ+0x120], R4 ;  /* 0x00012004000075a7 */ /* 0x000ee400080011ff */
[----:B-1-3--:R-:W-:Y:S05]  /*1e990*/  @!P0 BRA `(.L_x_192) ;  /* 0x0000006000648947 */ /* 0x00afea0003800000 */
.L_x_417:
[----:B------:R-:W3:Y:S01]  /*1e9a0*/  LDS R68, [R2+0x5b8] ;  /* 0x0005b80002447984 */ /* 0x000ee20000000800 */
[----:B------:R4:W-:Y:S01]  /*1e9b0*/  SYNCS.ARRIVE.TRANS64.ART0 RZ, [R0+URZ+0x130], R154 ;  /* 0x0001309a00ff79a7 */ /* 0x0009e200085000ff */
[----:B------:R-:W-:Y:S01]  /*1e9c0*/  IMAD.U32 R69, R95, -0x80000000, RZ ;  /* 0x800000005f457824 */ /* 0x000fe200078e00ff */
[----:B------:R-:W5:Y:S01]  /*1e9d0*/  SYNCS.PHASECHK.TRANS64.TRYWAIT P1, [R72+URZ+0xb0], R3 ;  /* 0x0000b003480075a7 */ /* 0x000f6200080211ff */
[----:B---3--:R-:W-:-:S13]  /*1e9e0*/  FSETP.GEU.AND P0, PT, R68, 1, PT ;  /* 0x3f8000004400780b */ /* 0x008fda0003f0e000 */
[----:B-1--4-:R-:W-:-:S04]  /*1e9f0*/  VOTE.ANY R0, PT, !P0 ;  /* 0x0000000000007806 */ /* 0x012fc800040e0100 */
[----:B------:R-:W-:Y:S01]  /*1ea00*/  ISETP.NE.AND P0, PT, R0, RZ, PT ;  /* 0x000000ff0000720c */ /* 0x000fe20003f05270 */
[----:B-----5:R-:W-:-:S12]  /*1ea10*/  @!P1 BRA `(.L_x_193) ;  /* 0x00000060005c9947 */ /* 0x020fd80003800000 */
.L_x_419:
[----:B------:R-:W-:Y:S05]  /*1ea20*/  @!P0 BRA `(.L_x_194) ;  /* 0x0000000400588947 */ /* 0x000fea0003800000 */
[----:B------:R-:W-:-:S04]  /*1ea30*/  SHF.L.U32 R0, R75, 0x10, RZ ;  /* 0x000000104b007819 */ /* 0x000fc800000006ff */
[----:B------:R-:W-:-:S04]  /*1ea40*/  LOP3.LUT R70, R0, 0x600000, RZ, 0xc0, !PT ;  /* 0x0060000000467812 */ /* 0x000fc800078ec0ff */
[C---:B------:R-:W-:Y:S02]  /*1ea50*/  LOP3.LUT R0, R70.reuse, 0x80, RZ, 0xfc, !PT ;  /* 0x0000008046007812 */ /* 0x040fe400078efcff */
[----:B-1----:R-:W-:Y:S02]  /*1ea60*/  LOP3.LUT R3, R70, 0xa0, RZ, 0xfc, !PT ;  /* 0x000000a046037812 */ /* 0x002fe400078efcff */
[C---:B------:R-:W-:Y:S02]  /*1ea70*/  R2UR UR4, R0.reuse ;  /* 0x00000000000472ca */ /* 0x040fe400000e0000 */
[----:B------:R-:W-:Y:S02]  /*1ea80*/  R2UR UR5, R0 ;  /* 0x00000000000572ca */ /* 0x000fe400000e0000 */
[C---:B------:R-:W-:Y:S02]  /*1ea90*/  LOP3.LUT R2, R70.reuse, 0xc0, RZ, 0xfc, !PT ;  /* 0x000000c046027812 */ /* 0x040fe400078efcff */
[----:B------:R-:W-:-:S07]  /*1eaa0*/  LOP3.LUT R0, R70, 0xe0, RZ, 0xfc, !PT ;  /* 0x000000e046007812 */ /* 0x000fce00078efcff */
[----:B------:R-:W1:Y:S01]  /*1eab0*/  LDTM.x32 R36, tmem[UR4] ;  /* 0x00000004002479ee */ /* 0x000e6200082c0000 */
[----:B------:R-:W-:Y:S01]  /*1eac0*/  R2UR UR4, R3 ;  /* 0x00000000030472ca */ /* 0x000fe200000e0000 */
[-C--:B-1----:R-:W-:Y:S02]  /*1ead0*/  FMUL2 R36, R36.F32x2.HI_LO, R68.reuse.F32 ;  /* 0x000000442424724a */ /* 0x082fe40001000000 */
[-C--:B------:R-:W-:Y:S02]  /*1eae0*/  FMUL2 R38, R38.F32x2.HI_LO, R68.reuse.F32 ;  /* 0x000000442626724a */ /* 0x080fe40001000000 */
[-C--:B------:R-:W-:Y:S02]  /*1eaf0*/  FMUL2 R40, R40.F32x2.HI_LO, R68.reuse.F32 ;  /* 0x000000442828724a */ /* 0x080fe40001000000 */
[-C--:B------:R-:W-:Y:S02]  /*1eb00*/  FMUL2 R42, R42.F32x2.HI_LO, R68.reuse.F32 ;  /* 0x000000442a2a724a */ /* 0x080fe40001000000 */
[----:B------:R-:W-:-:S02]  /*1eb10*/  FMUL2 R44, R44.F32x2.HI_LO, R68.F32 ;  /* 0x000000442c2c724a */ /* 0x000fc40001000000 */
[-C--:B------:R-:W-:Y:S02]  /*1eb20*/  FMUL2 R46, R46.F32x2.HI_LO, R68.reuse.F32 ;  /* 0x000000442e2e724a */ /* 0x080fe40001000000 */
[-C--:B------:R-:W-:Y:S02]  /*1eb30*/  FMUL2 R48, R48.F32x2.HI_LO, R68.reuse.F32 ;  /* 0x000000443030724a */ /* 0x080fe40001000000 */
        /* <DEDUP_REMOVED lines=8> */
[----:B------:R-:W-:-:S04]  /*1ebc0*/  FMUL2 R66, R66.F32x2.HI_LO, R68.F32 ;  /* 0x000000444242724a */ /* 0x000fc80001000000 */
[----:B------:R-:W-:Y:S01]  /*1ebd0*/  STTM.x32 tmem[UR5], R36 ;  /* 0x00000024000079ed */ /* 0x000fe200082c0005 */
[----:B--2---:R-:W1:Y:S01]  /*1ebe0*/  LDTM.x32 R4, tmem[UR4] ;  /* 0x00000004000479ee */ /* 0x004e6200082c0000 */
[----:B------:R-:W-:Y:S02]  /*1ebf0*/  R2UR UR5, R3 ;  /* 0x00000000030572ca */ /* 0x000fe400000e0000 */
[----:B------:R-:W-:Y:S01]  /*1ec00*/  R2UR UR4, R2 ;  /* 0x00000000020472ca */ /* 0x000fe200000e0000 */
[-C--:B-1----:R-:W-:Y:S02]  /*1ec10*/  FMUL2 R4, R4.F32x2.HI_LO, R68.reuse.F32 ;  /* 0x000000440404724a */ /* 0x082fe40001000000 */
        /* <DEDUP_REMOVED lines=14> */
[----:B------:R-:W-:-:S04]  /*1ed00*/  FMUL2 R34, R34.F32x2.HI_LO, R68.F32 ;  /* 0x000000442222724a */ /* 0x000fc80001000000 */
[----:B------:R-:W-:Y:S01]  /*1ed10*/  STTM.x32 tmem[UR5], R4 ;  /* 0x00000004000079ed */ /* 0x000fe200082c0005 */
[----:B------:R-:W1:Y:S01]  /*1ed20*/  LDTM.x32 R36, tmem[UR4] ;  /* 0x00000004002479ee */ /* 0x000e6200082c0000 */
        /* <DEDUP_REMOVED lines=19> */
[----:B------:R-:W1:Y:S02]  /*1ee60*/  LDTM.x32 R4, tmem[UR4] ;  /* 0x00000004000479ee */ /* 0x000e6400082c0000 */
        /* <DEDUP_REMOVED lines=16> */
[----:B------:R3:W-:Y:S01]  /*1ef70*/  STTM.x32 tmem[UR4], R4 ;  /* 0x00000004000079ed */ /* 0x0007e200082c0004 */
[----:B------:R-:W4:Y:S02]  /*1ef80*/  FENCE.VIEW.ASYNC.T ;  /* 0x00000000000073c6 */ /* 0x000f240000000200 */
.L_x_194:
[----:B----4-:R4:W-:Y:S01]  /*1ef90*/  SYNCS.ARRIVE.TRANS64.RED.ART0 RZ, [R97+URZ], R154 ;  /* 0x0000009a61ff79a7 */ /* 0x0109e200085004ff */
[----:B------:R-:W-:Y:S02]  /*1efa0*/  VIADD R0, R92, 0x1 ;  /* 0x000000015c007836 */ /* 0x000fe40000000000 */
[----:B------:R-:W-:-:S03]  /*1efb0*/  VIADD R71, R71, 0x1 ;  /* 0x0000000147477836 */ /* 0x000fc60000000000 */
[----:B------:R-:W-:Y:S01]  /*1efc0*/  ISETP.NE.AND P2, PT, R0, 0x2, PT ;  /* 0x000000020000780c */ /* 0x000fe20003f45270 */
[----:B------:R-:W5:Y:S01]  /*1efd0*/  SYNCS.PHASECHK.TRANS64.TRYWAIT P3, [R72+URZ+0xc0], R69 ;  /* 0x0000c045480075a7 */ /* 0x000f6200080611ff */
[----:B------:R-:W-:Y:S02]  /*1efe0*/  ISETP.NE.AND P1, PT, R71, -0x1, PT ;  /* 0xffffffff4700780c */ /* 0x000fe40003f25270 */
[----:B------:R-:W-:-:S04]  /*1eff0*/  SEL R2, RZ, 0x1, P2 ;  /* 0x00000001ff027807 */ /* 0x000fc80001000000 */
[----:B------:R-:W-:Y:S01]  /*1f000*/  LOP3.LUT R93, R93, R2, RZ, 0x3c, !PT ;  /* 0x000000025d5d7212 */ /* 0x000fe200078e3cff */
[----:B----45:R-:W-:Y:S06]  /*1f010*/  @!P3 BRA `(.L_x_195) ;  /* 0x0000005800f4b947 */ /* 0x030fec0003800000 */
.L_x_421:
[----:B------:R-:W-:Y:S02]  /*1f020*/  LOP3.LUT R94, R94, 0x1, RZ, 0x3c, !PT ;  /* 0x000000015e5e7812 */ /* 0x000fe400078e3cff */
[----:B------:R-:W-:Y:S01]  /*1f030*/  SEL R92, R0, RZ, P2 ;  /* 0x000000ff005c7207 */ /* 0x000fe20001000000 */
[----:B------:R-:W-:Y:S06]  /*1f040*/  @!P0 BRA `(.L_x_196) ;  /* 0x0000000400588947 */ /* 0x000fec0003800000 */
[----:B------:R-:W-:-:S04]  /*1f050*/  SHF.L.U32 R0, R75, 0x10, RZ ;  /* 0x000000104b007819 */ /* 0x000fc800000006ff */
[----:B------:R-:W-:-:S04]  /*1f060*/  LOP3.LUT R69, R0, 0x600000, RZ, 0xc0, !PT ;  /* 0x0060000000457812 */ /* 0x000fc800078ec0ff */
[C---:B------:R-:W-:Y:S02]  /*1f070*/  LOP3.LUT R0, R69.reuse, 0x100, RZ, 0xfc, !PT ;  /* 0x0000010045007812 */ /* 0x040fe400078efcff */
[C---:B-1----:R-:W-:Y:S02]  /*1f080*/  LOP3.LUT R3, R69.reuse, 0x120, RZ, 0xfc, !PT ;  /* 0x0000012045037812 */ /* 0x042fe400078efcff */
        /* <DEDUP_REMOVED lines=23> */
[----:B--23--:R-:W1:Y:S01]  /*1f200*/  LDTM.x32 R4, tmem[UR4] ;  /* 0x00000004000479ee */ /* 0x00ce6200082c0000 */
        /* <DEDUP_REMOVED lines=57> */
[----:B------:R-:W1:Y:S02]  /*1f5a0*/  FENCE.VIEW.ASYNC.T ;  /* 0x00000000000073c6 */ /* 0x000e640000000200 */
.L_x_196:
[----:B-1----:R1:W-:Y:S01]  /*1f5b0*/  SYNCS.ARRIVE.TRANS64.RED.ART0 RZ, [R96+URZ], R154 ;  /* 0x0000009a60ff79a7 */ /* 0x0023e200085004ff */
[----:B------:R-:W-:Y:S01]  /*1f5c0*/  LOP3.LUT R95, R95, 0x1, RZ, 0x3c, !PT ;  /* 0x000000015f5f7812 */ /* 0x000fe200078e3cff */
[----:B------:R-:W-:Y:S06]  /*1f5d0*/  @P1 BRA `(.L_x_197) ;  /* 0xfffffff000d41947 */ /* 0x000fec000383ffff */
.L_x_191:
[----:B------:R-:W-:Y:S01]  /*1f5e0*/  BAR.SYNC.DEFER_BLOCKING 0x5, 0x100 ;  /* 0x0144000000007b1d */ /* 0x000fe20000010000 */
[----:B------:R-:W-:Y:S01]  /*1f5f0*/  IMAD R0, R74, 0x4, R72 ;  /* 0x000000044a007824 */ /* 0x000fe200078e0248 */
[----:B-1234-:R-:W-:Y:S01]  /*1f600*/  LOP3.LUT R6, R75, 0x7f, RZ, 0xc0, !PT ;  /* 0x0000007f4b067812 */ /* 0x01efe200078ec0ff */
[----:B------:R-:W-:Y:S01]  /*1f610*/  IMAD.U32 R13, R94, -0x80000000, RZ ;  /* 0x800000005e0d7824 */ /* 0x000fe200078e00ff */
[----:B------:R-:W-:Y:S02]  /*1f620*/  R2UR UR10, R73 ;  /* 0x00000000490a72ca */ /* 0x000fe400000e0000 */
[----:B------:R-:W-:Y:S01]  /*1f630*/  ISETP.GT.U32.AND P0, PT, R6, 0x3f, PT ;  /* 0x0000003f0600780c */ /* 0x000fe20003f04070 */
[----:B------:R-:W-:Y:S01]  /*1f640*/  BSSY.RECONVERGENT B0, `(.L_x_198) ;  /* 0x0000030000007945 */ /* 0x000fe20003800200 */
[----:B------:R-:W1:Y:S01]  /*1f650*/  S2R R2, SR_CgaCtaId ;  /* 0x0000000000027919 */ /* 0x000e620000008800 */
[----:B------:R-:W-:-:S08]  /*1f660*/  MOV R152, 0x400 ;  /* 0x0000040000987802 */ /* 0x000fd00000000f00 */
[----:B------:R-:W-:Y:S01]  /*1f670*/  USHF.L.U32 UR10, UR10, 0x6, URZ ;  /* 0x000000060a0a7899 */ /* 0x000fe200080006ff */
[----:B------:R-:W-:Y:S04]  /*1f680*/  LDS R11, [R0+0x3b8] ;  /* 0x0003b800000b7984 */ /* 0x000fe80000000800 */
[----:B------:R-:W2:Y:S01]  /*1f690*/  LDS R10, [R0+0x4b8] ;  /* 0x0004b800000a7984 */ /* 0x000ea20000000800 */
[----:B-1----:R-:W-:Y:S01]  /*1f6a0*/  LEA R152, R2, R152, 0x18 ;  /* 0x0000009802987211 */ /* 0x002fe200078ec0ff */
[----:B--2---:R-:W-:Y:S01]  /*1f6b0*/  FADD R37, R11, R10 ;  /* 0x0000000a0b257221 */ /* 0x004fe20000000000 */
[----:B------:R-:W-:Y:S06]  /*1f6c0*/  BAR.ARV 0x6, 0x100 ;  /* 0x0184000000007b1d */ /* 0x000fec0000002000 */
[----:B------:R-:W-:Y:S05]  /*1f6d0*/  @P0 BRA `(.L_x_199) ;  /* 0x0000000000980947 */ /* 0x000fea0003800000 */
[----:B------:R-:W-:Y:S02]  /*1f6e0*/  FSETP.NE.AND P1, PT, R11, -R10, PT ;  /* 0x8000000a0b00720b */ /* 0x000fe40003f25000 */
[----:B------:R-:W-:-:S11]  /*1f6f0*/  MOV R12, 0xff800000 ;  /* 0xff800000000c7802 */ /* 0x000fd60000000f00 */
[----:B------:R-:W-:Y:S01]  /*1f700*/  @P1 IMAD.SHL.U32 R0, R75, 0x4, RZ ;  /* 0x000000044b001824 */ /* 0x000fe200078e00ff */
[----:B------:R-:W1:Y:S01]  /*1f710*/  @P1 LDC R4, c[0x0][0x890] ;  /* 0x00022400ff041b82 */ /* 0x000e620000000800 */
[----:B------:R-:W1:Y:S03]  /*1f720*/  @P1 MUFU.LG2 R2, R37 ;  /* 0x0000002500021308 */ /* 0x000e660000000c00 */
[----:B------:R-:W-:-:S05]  /*1f730*/  @P1 LOP3.LUT R0, R0, 0x1fc, RZ, 0xc0, !PT ;  /* 0x000001fc00001812 */ /* 0x000fca00078ec0ff */
[----:B------:R-:W-:-:S05]  /*1f740*/  @P1 IMAD.IADD R0, R72, 0x1, R0 ;  /* 0x0000000148001824 */ /* 0x000fca00078e0200 */
[----:B------:R2:W1:Y:S02]  /*1f750*/  @P1 LDS R3, [R0+0x1b8] ;  /* 0x0001b80000031984 */ /* 0x0004640000000800 */
[----:B--2---:R-:W2:Y:S02]  /*1f760*/  LDC R0, c[0x0][0x380] ;  /* 0x0000e000ff007b82 */ /* 0x004ea40000000800 */
[----:B--2---:R-:W-:-:S04]  /*1f770*/  IADD3 R0, PT, PT, R0, -UR10, RZ ;  /* 0x8000000a00007c10 */ /* 0x004fc8000fffe0ff */
[----:B------:R-:W-:Y:S01]  /*1f780*/  ISETP.GT.AND P0, PT, R0, R6, PT ;  /* 0x000000060000720c */ /* 0x000fe20003f04270 */
[----:B-1----:R-:W-:-:S04]  /*1f790*/  @P1 FFMA R0, R3, R4, R2 ;  /* 0x0000000403001223 */ /* 0x002fc80000000002 */
[----:B------:R-:W-:-:S08]  /*1f7a0*/  @P1 FMUL R12, R0, 0.69314718246459960938 ;  /* 0x3f317218000c1820 */ /* 0x000fd00000400000 */
[----:B------:R-:W-:Y:S05]  /*1f7b0*/  @!P0 BRA `(.L_x_199) ;  /* 0x0000000000608947 */ /* 0x000fea0003800000 */
[----:B------:R-:W1:Y:S01]  /*1f7c0*/  LDC.64 R4, c[0x0][0x3d8] ;  /* 0x0000f600ff047b82 */ /* 0x000e620000000a00 */
[----:B------:R-:W-:Y:S01]  /*1f7d0*/  IMAD.U32 R0, RZ, RZ, UR11 ;  /* 0x0000000bff007e24 */ /* 0x000fe2000f8e00ff */
[----:B------:R-:W-:Y:S01]  /*1f7e0*/  R2UR UR4, R162 ;  /* 0x00000000a20472ca */ /* 0x000fe200000e0000 */
[----:B------:R-:W-:Y:S01]  /*1f7f0*/  IMAD.MOV.U32 R7, RZ, RZ, RZ ;  /* 0x000000ffff077224 */ /* 0x000fe200078e00ff */
[----:B------:R-:W-:Y:S01]  /*1f800*/  R2UR UR5, R163 ;  /* 0x00000000a30572ca */ /* 0x000fe200000e0000 */
[----:B------:R-:W-:Y:S01]  /*1f810*/  IMAD.U32 R2, RZ, RZ, UR10 ;  /* 0x0000000aff027e24 */ /* 0x000fe2000f8e00ff */
[----:B------:R-:W-:Y:S02]  /*1f820*/  SHF.R.S32.HI R0, RZ, 0x1f, R0 ;  /* 0x0000001fff007819 */ /* 0x000fe40000011400 */
[----:B------:R-:W2:Y:S08]  /*1f830*/  LDC.64 R8, c[0x0][0x3e0] ;  /* 0x0000f800ff087b82 */ /* 0x000eb00000000a00 */
[----:B------:R-:W3:Y:S01]  /*1f840*/  LDC.64 R14, c[0x0][0x3c8] ;  /* 0x0000f200ff0e7b82 */ /* 0x000ee20000000a00 */
[----:B-1----:R-:W-:Y:S01]  /*1f850*/  IMAD R3, R0, R4, RZ ;  /* 0x0000000400037224 */ /* 0x002fe200078e02ff */
[----:B------:R-:W-:Y:S01]  /*1f860*/  MOV R0, UR12 ;  /* 0x0000000c00007c02 */ /* 0x000fe20008000f00 */
[----:B------:R-:W-:-:S03]  /*1f870*/  IMAD.WIDE.U32 R6, R4, UR11, R6 ;  /* 0x0000000b04067c25 */ /* 0x000fc6000f8e0006 */
[----:B------:R-:W-:Y:S01]  /*1f880*/  SHF.R.S32.HI R4, RZ, 0x1f, R0 ;  /* 0x0000001fff047819 */ /* 0x000fe20000011400 */
[----:B------:R-:W-:Y:S01]  /*1f890*/  IMAD R3, R5, UR11, R3 ;  /* 0x0000000b05037c24 */ /* 0x000fe2000f8e0203 */
[----:B------:R-:W-:Y:S02]  /*1f8a0*/  SHF.R.S32.HI R0, RZ, 0x1f, R2 ;  /* 0x0000001fff007819 */ /* 0x000fe40000011402 */
[----:B------:R-:W-:Y:S01]  /*1f8b0*/  IADD3 R2, P0, PT, R6, UR10, RZ ;  /* 0x0000000a06027c10 */ /* 0x000fe2000ff1e0ff */
[----:B--2---:R-:W-:-:S03]  /*1f8c0*/  IMAD R4, R4, R8, RZ ;  /* 0x0000000804047224 */ /* 0x004fc600078e02ff */
[----:B------:R-:W-:Y:S01]  /*1f8d0*/  IADD3.X R3, PT, PT, R0, R7, R3, P0, !PT ;  /* 0x0000000700037210 */ /* 0x000fe200007fe403 */
[----:B------:R-:W-:Y:S02]  /*1f8e0*/  IMAD R4, R9, UR12, R4 ;  /* 0x0000000c09047c24 */ /* 0x000fe4000f8e0204 */
[----:B------:R-:W-:-:S05]  /*1f8f0*/  IMAD.WIDE.U32 R2, R8, UR12, R2 ;  /* 0x0000000c08027c25 */ /* 0x000fca000f8e0002 */
[----:B------:R-:W-:Y:S02]  /*1f900*/  IADD3 R0, PT, PT, R3, R4, RZ ;  /* 0x0000000403007210 */ /* 0x000fe40007ffe0ff */
[----:B---3--:R-:W-:-:S04]  /*1f910*/  LEA R4, P0, R2, R14, 0x2 ;  /* 0x0000000e02047211 */ /* 0x008fc800078010ff */
[----:B------:R-:W-:-:S05]  /*1f920*/  LEA.HI.X R5, R2, R15, R0, 0x2, P0 ;  /* 0x0000000f02057211 */ /* 0x000fca00000f1400 */
[----:B------:R1:W-:Y:S04]  /*1f930*/  STG.E desc[UR4][R4.64], R12 ;  /* 0x0000000c04007986 */ /* 0x0003e8000c101904 */
.L_x_199:
[----:B------:R-:W-:Y:S05]  /*1f940*/  BSYNC.RECONVERGENT B0 ;  /* 0x0000000000007941 */ /* 0x000fea0003800200 */
.L_x_198:
[----:B------:R-:W2:Y:S01]  /*1f950*/  SYNCS.PHASECHK.TRANS64.TRYWAIT P0, [R152+URZ+0xb0], R13 ;  /* 0x0000b00d980075a7 */ /* 0x000ea200080011ff */
[----:B------:R-:W3:Y:S02]  /*1f960*/  S2R R0, SR_TID.X ;  /* 0x0000000000007919 */ /* 0x000ee40000002100 */
[C---:B---3--:R-:W-:Y:S01]  /*1f970*/  IMAD.SHL.U32 R2, R0.reuse, 0x80, RZ ;  /* 0x0000008000027824 */ /* 0x048fe200078e00ff */
[C---:B------:R-:W-:Y:S01]  /*1f980*/  SHF.L.U32 R3, R0.reuse, 0x10, RZ ;  /* 0x0000001000037819 */ /* 0x040fe200000006ff */
[----:B-1----:R-:W-:-:S03]  /*1f990*/  IMAD.SHL.U32 R4, R0, 0x100, RZ ;  /* 0x0000010000047824 */ /* 0x002fc600078e00ff */
[----:B------:R-:W-:Y:S02]  /*1f9a0*/  LOP3.LUT R2, R2, 0x1f80, RZ, 0xc0, !PT ;  /* 0x00001f8002027812 */ /* 0x000fe400078ec0ff */
[----:B------:R-:W-:Y:S02]  /*1f9b0*/  LOP3.LUT R98, R3, 0x600000, RZ, 0xc0, !PT ;  /* 0x0060000003627812 */ /* 0x000fe400078ec0ff */
[----:B------:R-:W-:-:S05]  /*1f9c0*/  LOP3.LUT R0, R2, 0x4000, R4, 0xf8, !PT ;  /* 0x0000400002007812 */ /* 0x000fca00078ef804 */
[----:B------:R-:W-:Y:S01]  /*1f9d0*/  IMAD.IADD R36, R152, 0x1, R0 ;  /* 0x0000000198247824 */ /* 0x000fe200078e0200 */
[----:B------:R-:W-:-:S04]  /*1f9e0*/  LOP3.LUT R0, R98, 0x80, RZ, 0xfc, !PT ;  /* 0x0000008062007812 */ /* 0x000fc800078efcff */
[----:B------:R-:W-:Y:S01]  /*1f9f0*/  IADD3 R4, PT, PT, R36, 0x14800, RZ ;  /* 0x0001480024047810 */ /* 0x000fe20007ffe0ff */
[----:B--2---:R-:W-:Y:S06]  /*1fa00*/  @!P0 BRA `(.L_x_200) ;  /* 0x0000005000948947 */ /* 0x004fec0003800000 */
.L_x_423:
[----:B------:R-:W-:Y:S01]  /*1fa10*/  R2UR UR4, R0 ;  /* 0x00000000000472ca */ /* 0x000fe200000e0000 */
[----:B------:R-:W2:Y:S01]  /*1fa20*/  S2R R99, SR_TID.X ;  /* 0x0000000000637919 */ /* 0x000ea20000002100 */
[----:B------:R-:W-:Y:S02]  /*1fa30*/  SHF.R.U32.HI R0, RZ, 0x3, R4 ;  /* 0x00000003ff007819 */ /* 0x000fe40000011604 */
[C---:B------:R-:W-:Y:S02]  /*1fa40*/  IADD3 R38, PT, PT, R36.reuse, 0x14810, RZ ;  /* 0x0001481024267810 */ /* 0x040fe40007ffe0ff */
[----:B-1----:R-:W-:Y:S02]  /*1fa50*/  IADD3 R3, PT, PT, R36, 0x14820, RZ ;  /* 0x0001482024037810 */ /* 0x002fe40007ffe0ff */
[----:B------:R-:W-:Y:S02]  /*1fa60*/  LOP3.LUT R149, R4, 0x70, R0, 0x78, !PT ;  /* 0x0000007004957812 */ /* 0x000fe400078e7800 */
[----:B------:R-:W-:-:S02]  /*1fa70*/  SHF.R.U32.HI R2, RZ, 0x3, R38 ;  /* 0x00000003ff027819 */ /* 0x000fc40000011626 */
[----:B------:R-:W-:Y:S02]  /*1fa80*/  SHF.R.U32.HI R0, RZ, 0x3, R3 ;  /* 0x00000003ff007819 */ /* 0x000fe40000011603 */
[----:B------:R-:W-:Y:S02]  /*1fa90*/  FSETP.NE.AND P0, PT, R11, -R10, PT ;  /* 0x8000000a0b00720b */ /* 0x000fe40003f05000 */
[----:B------:R-:W-:Y:S01]  /*1faa0*/  IADD3 R39, PT, PT, R36, 0x14830, RZ ;  /* 0x0001483024277810 */ /* 0x000fe20007ffe0ff */
[----:B------:R-:W1:Y:S01]  /*1fab0*/  LDTM.x32 R4, tmem[UR4] ;  /* 0x00000004000479ee */ /* 0x000e6200082c0000 */
[----:B------:R-:W-:Y:S02]  /*1fac0*/  LOP3.LUT R146, R38, 0x70, R2, 0x78, !PT ;  /* 0x0000007026927812 */ /* 0x000fe400078e7802 */
[----:B------:R-:W-:Y:S02]  /*1fad0*/  LOP3.LUT R145, R3, 0x70, R0, 0x78, !PT ;  /* 0x0000007003917812 */ /* 0x000fe400078e7800 */
[----:B------:R-:W-:-:S02]  /*1fae0*/  FSEL R2, R37, 1, P0 ;  /* 0x3f80000025027808 */ /* 0x000fc40000000000 */
[----:B------:R-:W-:Y:S02]  /*1faf0*/  SHF.R.U32.HI R0, RZ, 0x3, R39 ;  /* 0x00000003ff007819 */ /* 0x000fe40000011627 */
[C---:B------:R-:W-:Y:S02]  /*1fb00*/  IADD3 R38, PT, PT, R36.reuse, 0x14840, RZ ;  /* 0x0001484024267810 */ /* 0x040fe40007ffe0ff */
[----:B------:R-:W-:Y:S01]  /*1fb10*/  LOP3.LUT R144, R39, 0x70, R0, 0x78, !PT ;  /* 0x0000007027907812 */ /* 0x000fe200078e7800 */
[----:B------:R-:W1:Y:S01]  /*1fb20*/  MUFU.RCP R2, R2 ;  /* 0x0000000200027308 */ /* 0x000e620000001000 */
[C---:B------:R-:W-:Y:S02]  /*1fb30*/  IADD3 R37, PT, PT, R36.reuse, 0x14850, RZ ;  /* 0x0001485024257810 */ /* 0x040fe40007ffe0ff */
[C---:B------:R-:W-:Y:S02]  /*1fb40*/  IADD3 R40, PT, PT, R36.reuse, 0x14860, RZ ;  /* 0x0001486024287810 */ /* 0x040fe40007ffe0ff */
[----:B------:R-:W-:-:S02]  /*1fb50*/  IADD3 R39, PT, PT, R36, 0x14870, RZ ;  /* 0x0001487024277810 */ /* 0x000fc40007ffe0ff */
[----:B------:R-:W-:Y:S02]  /*1fb60*/  LOP3.LUT R36, R98, 0xa0, RZ, 0xfc, !PT ;  /* 0x000000a062247812 */ /* 0x000fe400078efcff */
[----:B------:R-:W-:Y:S02]  /*1fb70*/  SHF.R.U32.HI R0, RZ, 0x3, R37 ;  /* 0x00000003ff007819 */ /* 0x000fe40000011625 */
[----:B------:R-:W-:Y:S02]  /*1fb80*/  R2UR UR6, R36 ;  /* 0x00000000240672ca */ /* 0x000fe400000e0000 */
[----:B------:R-:W-:Y:S02]  /*1fb90*/  LOP3.LUT R150, R37, 0x70, R0, 0x78, !PT ;  /* 0x0000007025967812 */ /* 0x000fe400078e7800 */
[----:B------:R-:W-:Y:S02]  /*1fba0*/  LOP3.LUT R37, R98, 0xc0, RZ, 0xfc, !PT ;  /* 0x000000c062257812 */ /* 0x000fe400078efcff */
[----:B------:R-:W-:Y:S01]  /*1fbb0*/  SHF.R.U32.HI R3, RZ, 0x3, R38 ;  /* 0x00000003ff037819 */ /* 0x000fe20000011626 */
[-C--:B-1----:R-:W-:Y:S01]  /*1fbc0*/  FMUL R10, R10, R2.reuse ;  /* 0x000000020a0a7220 */ /* 0x082fe20000400000 */
[----:B------:R-:W-:Y:S01]  /*1fbd0*/  R2UR UR5, R37 ;  /* 0x00000000250572ca */ /* 0x000fe200000e0000 */
[-C--:B------:R-:W-:Y:S01]  /*1fbe0*/  FMUL R11, R11, R2.reuse ;  /* 0x000000020b0b7220 */ /* 0x080fe20000400000 */
[----:B------:R-:W-:Y:S01]  /*1fbf0*/  SHF.R.U32.HI R0, RZ, 0x3, R39 ;  /* 0x00000003ff007819 */ /* 0x000fe20000011627 */
[-C--:B------:R-:W-:Y:S01]  /*1fc00*/  FMUL R8, R8, R2.reuse ;  /* 0x0000000208087220 */ /* 0x080fe20000400000 */
[-C--:B------:R-:W-:Y:S01]  /*1fc10*/  FMUL R9, R9, R2.reuse ;  /* 0x0000000209097220 */ /* 0x080fe20000400000 */
[-C--:B------:R-:W-:Y:S01]  /*1fc20*/  FMUL R6, R6, R2.reuse ;  /* 0x0000000206067220 */ /* 0x080fe20000400000 */
[-C--:B------:R-:W-:Y:S01]  /*1fc30*/  FMUL R7, R7, R2.reuse ;  /* 0x0000000207077220 */ /* 0x080fe20000400000 */
[-C--:B------:R-:W-:Y:S01]  /*1fc40*/  FMUL R4, R4, R2.reuse ;  /* 0x0000000204047220 */ /* 0x080fe20000400000 */
[-C--:B------:R-:W-:Y:S01]  /*1fc50*/  FMUL R5, R5, R2.reuse ;  /* 0x0000000205057220 */ /* 0x080fe20000400000 */
[----:B------:R-:W1:Y:S01]  /*1fc60*/  LDTM.x32 R60, tmem[UR6] ;  /* 0x00000006003c79ee */ /* 0x000e6200082c0000 */
[----:B------:R-:W-:Y:S01]  /*1fc70*/  LOP3.LUT R151, R38, 0x70, R3, 0x78, !PT ;  /* 0x0000007026977812 */ /* 0x000fe200078e7803 */
[-C--:B------:R-:W-:Y:S01]  /*1fc80*/  FMUL R34, R34, R2.reuse ;  /* 0x0000000222227220 */ /* 0x080fe20000400000 */
[----:B------:R-:W-:Y:S01]  /*1fc90*/  LOP3.LUT R147, R39, 0x70, R0, 0x78, !PT ;  /* 0x0000007027937812 */ /* 0x000fe200078e7800 */
[-C--:B------:R-:W-:Y:S01]  /*1fca0*/  FMUL R35, R35, R2.reuse ;  /* 0x0000000223237220 */ /* 0x080fe20000400000 */
[----:B------:R-:W-:Y:S01]  /*1fcb0*/  SHF.R.U32.HI R3, RZ, 0x3, R40 ;  /* 0x00000003ff037819 */ /* 0x000fe20000011628 */
[-C--:B------:R-:W-:Y:S01]  /*1fcc0*/  FMUL R32, R32, R2.reuse ;  /* 0x0000000220207220 */ /* 0x080fe20000400000 */
[----:B------:R-:W-:Y:S01]  /*1fcd0*/  LOP3.LUT R0, R98, 0xe0, RZ, 0xfc, !PT ;  /* 0x000000e062007812 */ /* 0x000fe200078efcff */
[----:B------:R-:W-:Y:S01]  /*1fce0*/  FMUL R33, R33, R2 ;  /* 0x0000000221217220 */ /* 0x000fe20000400000 */
[----:B------:R-:W-:Y:S01]  /*1fcf0*/  F2FP.F16.F32.PACK_AB R39, R11, R10 ;  /* 0x0000000a0b27723e */ /* 0x000fe200000000ff */
[----:B------:R-:W-:Y:S01]  /*1fd00*/  FMUL R30, R30, R2 ;  /* 0x000000021e1e7220 */ /* 0x000fe20000400000 */
[----:B------:R-:W-:Y:S01]  /*1fd10*/  F2FP.F16.F32.PACK_AB R38, R9, R8 ;  /* 0x000000080926723e */ /* 0x000fe200000000ff */
[----:B------:R-:W-:Y:S01]  /*1fd20*/  FMUL R31, R31, R2 ;  /* 0x000000021f1f7220 */ /* 0x000fe20000400000 */
[----:B------:R-:W-:Y:S01]  /*1fd30*/  F2FP.F16.F32.PACK_AB R37, R7, R6 ;  /* 0x000000060725723e */ /* 0x000fe200000000ff */
[----:B------:R-:W-:Y:S01]  /*1fd40*/  FMUL R28, R28, R2 ;  /* 0x000000021c1c7220 */ /* 0x000fe20000400000 */
[----:B------:R-:W-:Y:S01]  /*1fd50*/  F2FP.F16.F32.PACK_AB R36, R5, R4 ;  /* 0x000000040524723e */ /* 0x000fe200000000ff */
[-C--:B------:R-:W-:Y:S01]  /*1fd60*/  FMUL R29, R29, R2.reuse ;  /* 0x000000021d1d7220 */ /* 0x080fe20000400000 */
[----:B------:R-:W-:Y:S01]  /*1fd70*/  LOP3.LUT R148, R40, 0x70, R3, 0x78, !PT ;  /* 0x0000007028947812 */ /* 0x000fe200078e7803 */
[-C--:B------:R-:W-:Y:S01]  /*1fd80*/  FMUL R3, R14, R2.reuse ;  /* 0x000000020e037220 */ /* 0x080fe20000400000 */
[----:B------:R-:W-:Y:S01]  /*1fd90*/  R2UR UR4, R0 ;  /* 0x00000000000472ca */ /* 0x000fe200000e0000 */
[-C--:B------:R-:W-:Y:S01]  /*1fda0*/  FMUL R5, R15, R2.reuse ;  /* 0x000000020f057220 */ /* 0x080fe20000400000 */
[-C--:B------:R-:W-:Y:S01]  /*1fdb0*/  FMUL R0, R12, R2.reuse ;  /* 0x000000020c007220 */ /* 0x080fe20000400000 */
[----:B------:R-:W-:Y:S01]  /*1fdc0*/  FMUL R4, R13, R2 ;  /* 0x000000020d047220 */ /* 0x000fe20000400000 */
[----:B------:R3:W-:Y:S01]  /*1fdd0*/  STS.128 [R149+0x8000], R36 ;  /* 0x0080002495007388 */ /* 0x0007e20000000c00 */
        /* <DEDUP_REMOVED lines=8> */
[-C--:B------:R-:W-:Y:S01]  /*1fe60*/  FMUL R26, R26, R2.reuse ;  /* 0x000000021a1a7220 */ /* 0x080fe20000400000 */
[-C--:B------:R-:W-:Y:S01]  /*1fe70*/  FMUL R11, R27, R2.reuse ;  /* 0x000000021b0b7220 */ /* 0x080fe20000400000 */
[-C--:B------:R-:W-:Y:S01]  /*1fe80*/  FMUL R24, R24, R2.reuse ;  /* 0x0000000218187220 */ /* 0x080fe20000400000 */
[-C--:B------:R-:W-:Y:S01]  /*1fe90*/  FMUL R10, R25, R2.reuse ;  /* 0x00000002190a7220 */ /* 0x080fe20000400000 */
[-C--:B------:R-:W-:Y:S01]  /*1fea0*/  FMUL R22, R22, R2.reuse ;  /* 0x0000000216167220 */ /* 0x080fe20000400000 */
[-C--:B------:R-:W-:Y:S01]  /*1feb0*/  FMUL R9, R23, R2.reuse ;  /* 0x0000000217097220 */ /* 0x080fe20000400000 */
[-C--:B------:R-:W-:Y:S01]  /*1fec0*/  FMUL R20, R20, R2.reuse ;  /* 0x0000000214147220 */ /* 0x080fe20000400000 */
[----:B------:R-:W-:Y:S01]  /*1fed0*/  FMUL R8, R21, R2 ;  /* 0x0000000215087220 */ /* 0x000fe20000400000 */
[----:B------:R-:W-:Y:S01]  /*1fee0*/  F2FP.F16.F32.PACK_AB R7, R7, R18 ;  /* 0x000000120707723e */ /* 0x000fe200000000ff */
[----:B-1----:R-:W-:Y:S01]  /*1fef0*/  FMUL R82, R82, R2 ;  /* 0x0000000252527220 */ /* 0x002fe20000400000 */
[----:B------:R-:W-:Y:S01]  /*1ff00*/  F2FP.F16.F32.PACK_AB R6, R6, R16 ;  /* 0x000000100606723e */ /* 0x000fe200000000ff */
[-C--:B------:R-:W-:Y:S01]  /*1ff10*/  FMUL R83, R83, R2.reuse ;  /* 0x0000000253537220 */ /* 0x080fe20000400000 */
[----:B------:R-:W-:Y:S01]  /*1ff20*/  F2FP.F16.F32.PACK_AB R5, R5, R3 ;  /* 0x000000030505723e */ /* 0x000fe200000000ff */
[----:B------:R-:W-:Y:S01]  /*1ff30*/  FMUL R3, R70, R2 ;  /* 0x0000000246037220 */ /* 0x000fe20000400000 */
[----:B------:R-:W-:Y:S01]  /*1ff40*/  F2FP.F16.F32.PACK_AB R4, R4, R0 ;  /* 0x000000000404723e */ /* 0x000fe200000000ff */
[----:B------:R-:W-:Y:S01]  /*1ff50*/  FMUL R0, R71, R2 ;  /* 0x0000000247007220 */ /* 0x000fe20000400000 */
[----:B------:R-:W-:Y:S01]  /*1ff60*/  F2FP.F16.F32.PACK_AB R11, R11, R26 ;  /* 0x0000001a0b0b723e */ /* 0x000fe200000000ff */
[----:B------:R-:W-:Y:S01]  /*1ff70*/  FMUL R66, R66, R2 ;  /* 0x0000000242427220 */ /* 0x000fe20000400000 */
[----:B------:R-:W-:Y:S01]  /*1ff80*/  F2FP.F16.F32.PACK_AB R10, R10, R24 ;  /* 0x000000180a0a723e */ /* 0x000fe200000000ff */
[----:B------:R1:W-:Y:S01]  /*1ff90*/  STS.128 [R146+0x8000], R4 ;  /* 0x0080000492007388 */ /* 0x0003e20000000c00 */
[----:B------:R-:W-:Y:S01]  /*1ffa0*/  F2FP.F16.F32.PACK_AB R9, R9, R22 ;  /* 0x000000160909723e */ /* 0x000fe200000000ff */
[----:B------:R-:W-:Y:S01]  /*1ffb0*/  FMUL R64, R64, R2 ;  /* 0x0000000240407220 */ /* 0x000fe20000400000 */
[----:B------:R-:W-:Y:S01]  /*1ffc0*/  F2FP.F16.F32.PACK_AB R8, R8, R20 ;  /* 0x000000140808723e */ /* 0x000fe200000000ff */
[----:B---3--:R-:W3:Y:S01]  /*1ffd0*/  LDTM.x32 R28, tmem[UR5] ;  /* 0x00000005001c79ee */ /* 0x008ee200082c0000 */
[-C--:B------:R-:W-:Y:S01]  /*1ffe0*/  FMUL R62, R62, R2.reuse ;  /* 0x000000023e3e7220 */ /* 0x080fe20000400000 */
[-C--:B------:R-:W-:Y:S01]  /*1fff0*/  FMUL R60, R60, R2.reuse ;  /* 0x000000023c3c7220 */ /* 0x080fe20000400000 */
[-C--:B------:R-:W-:Y:S01]  /*20000*/  FMUL R80, R80, R2.reuse ;  /* 0x0000000250507220 */ /* 0x080fe20000400000 */
[----:B------:R4:W-:Y:S01]  /*20010*/  STS.128 [R145+0x8000], R8 ;  /* 0x0080000891007388 */ /* 0x0009e20000000c00 */
[-C--:B------:R-:W-:Y:S01]  /*20020*/  FMUL R81, R81, R2.reuse ;  /* 0x0000000251517220 */ /* 0x080fe20000400000 */
[-C--:B------:R-:W-:Y:S01]  /*20030*/  FMUL R68, R68, R2.reuse ;  /* 0x0000000244447220 */ /* 0x080fe20000400000 */
[-C--:B------:R-:W-:Y:S01]  /*20040*/  FMUL R78, R78, R2.reuse ;  /* 0x000000024e4e7220 */ /* 0x080fe20000400000 */
[----:B------:R5:W-:Y:S01]  /*20050*/  STS.128 [R144+0x8000], R12 ;  /* 0x0080000c90007388 */ /* 0x000be20000000c00 */
[-C--:B------:R-:W-:Y:S01]  /*20060*/  FMUL R79, R79, R2.reuse ;  /* 0x000000024f4f7220 */ /* 0x080fe20000400000 */
[-C--:B------:R-:W-:Y:S01]  /*20070*/  FMUL R76, R76, R2.reuse ;  /* 0x000000024c4c7220 */ /* 0x080fe20000400000 */
[-C--:B------:R-:W-:Y:S01]  /*20080*/  FMUL R77, R77, R2.reuse ;  /* 0x000000024d4d7220 */ /* 0x080fe20000400000 */
[-C--:B------:R-:W-:Y:S01]  /*20090*/  FMUL R90, R90, R2.reuse ;  /* 0x000000025a5a7220 */ /* 0x080fe20000400000 */
[----:B------:R-:W-:Y:S01]  /*200a0*/  FMUL R88, R88, R2 ;  /* 0x0000000258587220 */ /* 0x000fe20000400000 */
[----:B------:R-:W-:-:S02]  /*200b0*/  F2FP.F16.F32.PACK_AB R83, R83, R82 ;  /* 0x000000525353723e */ /* 0x000fc400000000ff */
[----:B------:R-:W-:Y:S02]  /*200c0*/  F2FP.F16.F32.PACK_AB R82, R81, R80 ;  /* 0x000000505152723e */ /* 0x000fe400000000ff */
[----:B------:R-:W-:Y:S02]  /*200d0*/  F2FP.F16.F32.PACK_AB R81, R79, R78 ;  /* 0x0000004e4f51723e */ /* 0x000fe400000000ff */
[----:B------:R-:W-:Y:S02]  /*200e0*/  F2FP.F16.F32.PACK_AB R80, R77, R76 ;  /* 0x0000004c4d50723e */ /* 0x000fe400000000ff */
[----:B--2---:R-:W-:Y:S01]  /*200f0*/  SHF.R.U32.HI R99, RZ, 0x5, R99 ;  /* 0x00000005ff637819 */ /* 0x004fe20000011663 */
[-C--:B---3--:R-:W-:Y:S01]  /*20100*/  FMUL R34, R34, R2.reuse ;  /* 0x0000000222227220 */ /* 0x088fe20000400000 */
[-C--:B------:R-:W-:Y:S01]  /*20110*/  FMUL R35, R35, R2.reuse ;  /* 0x0000000223237220 */ /* 0x080fe20000400000 */
[-C--:B------:R-:W-:Y:S01]  /*20120*/  FMUL R32, R32, R2.reuse ;  /* 0x0000000220207220 */ /* 0x080fe20000400000 */
[-C--:B-1----:R-:W-:Y:S01]  /*20130*/  FMUL R7, R74, R2.reuse ;  /* 0x000000024a077220 */ /* 0x082fe20000400000 */
[-C--:B------:R-:W-:Y:S01]  /*20140*/  FMUL R6, R75, R2.reuse ;  /* 0x000000024b067220 */ /* 0x080fe20000400000 */
[-C--:B------:R-:W-:Y:S01]  /*20150*/  FMUL R5, R72, R2.reuse ;  /* 0x0000000248057220 */ /* 0x080fe20000400000 */
[-C--:B------:R-:W-:Y:S01]  /*20160*/  FMUL R4, R73, R2.reuse ;  /* 0x0000000249047220 */ /* 0x080fe20000400000 */
[-C--:B------:R-:W-:Y:S01]  /*20170*/  FMUL R33, R33, R2.reuse ;  /* 0x0000000221217220 */ /* 0x080fe20000400000 */
[-C--:B------:R-:W-:Y:S01]  /*20180*/  FMUL R30, R30, R2.reuse ;  /* 0x000000021e1e7220 */ /* 0x080fe20000400000 */
[-C--:B------:R-:W-:Y:S01]  /*20190*/  FMUL R31, R31, R2.reuse ;  /* 0x000000021f1f7220 */ /* 0x080fe20000400000 */
[-C--:B------:R-:W-:Y:S01]  /*201a0*/  FMUL R28, R28, R2.reuse ;  /* 0x000000021c1c7220 */ /* 0x080fe20000400000 */
[-C--:B----4-:R-:W-:Y:S01]  /*201b0*/  FMUL R11, R67, R2.reuse ;  /* 0x00000002430b7220 */ /* 0x090fe20000400000 */
[-C--:B------:R-:W-:Y:S01]  /*201c0*/  FMUL R10, R65, R2.reuse ;  /* 0x00000002410a7220 */ /* 0x080fe20000400000 */
[-C--:B------:R-:W-:Y:S01]  /*201d0*/  FMUL R9, R63, R2.reuse ;  /* 0x000000023f097220 */ /* 0x080fe20000400000 */
[-C--:B------:R-:W-:Y:S01]  /*201e0*/  FMUL R8, R61, R2.reuse ;  /* 0x000000023d087220 */ /* 0x080fe20000400000 */
[-C--:B-----5:R-:W-:Y:S01]  /*201f0*/  FMUL R12, R69, R2.reuse ;  /* 0x00000002450c7220 */ /* 0x0a0fe20000400000 */
[----:B------:R-:W-:Y:S01]  /*20200*/  F2FP.F16.F32.PACK_AB R15, R6, R7 ;  /* 0x00000007060f723e */ /* 0x000fe200000000ff */
[-C--:B------:R-:W-:Y:S01]  /*20210*/  FMUL R7, R91, R2.reuse ;  /* 0x000000025b077220 */ /* 0x080fe20000400000 */
[----:B------:R-:W-:Y:S01]  /*20220*/  F2FP.F16.F32.PACK_AB R14, R4, R5 ;  /* 0x00000005040e723e */ /* 0x000fe200000000ff */
[-C--:B------:R-:W-:Y:S01]  /*20230*/  FMUL R6, R89, R2.reuse ;  /* 0x0000000259067220 */ /* 0x080fe20000400000 */
[----:B------:R-:W-:Y:S01]  /*20240*/  F2FP.F16.F32.PACK_AB R13, R0, R3 ;  /* 0x00000003000d723e */ /* 0x000fe200000000ff */
[-C--:B------:R-:W-:Y:S01]  /*20250*/  FMUL R5, R86, R2.reuse ;  /* 0x0000000256057220 */ /* 0x080fe20000400000 */
[-C--:B------:R-:W-:Y:S01]  /*20260*/  FMUL R3, R87, R2.reuse ;  /* 0x0000000257037220 */ /* 0x080fe20000400000 */
[-C--:B------:R-:W-:Y:S01]  /*20270*/  FMUL R4, R84, R2.reuse ;  /* 0x0000000254047220 */ /* 0x080fe20000400000 */
        /* <DEDUP_REMOVED lines=12> */
[----:B------:R-:W-:Y:S01]  /*20340*/  STS.128 [R151+0x8000], R8 ;  /* 0x0080000897007388 */ /* 0x000fe20000000c00 */
        /* <DEDUP_REMOVED lines=11> */
[----:B------:R1:W-:Y:S01]  /*20400*/  STS.128 [R147+0x8000], R4 ;  /* 0x0080000493007388 */ /* 0x0003e20000000c00 */
        /* <DEDUP_REMOVED lines=19> */
[----:B------:R-:W-:Y:S01]  /*20540*/  STS.128 [R149+0xa000], R60 ;  /* 0x00a0003c95007388 */ /* 0x000fe20000000c00 */
[----:B------:R-:W-:-:S02]  /*20550*/  F2FP.F16.F32.PACK_AB R38, R40, R46 ;  /* 0x0000002e2826723e */ /* 0x000fc400000000ff */
[----:B------:R-:W-:Y:S02]  /*20560*/  F2FP.F16.F32.PACK_AB R37, R0, R44 ;  /* 0x0000002c0025723e */ /* 0x000fe400000000ff */
[----:B------:R-:W-:Y:S02]  /*20570*/  F2FP.F16.F32.PACK_AB R36, R36, R3 ;  /* 0x000000032424723e */ /* 0x000fe400000000ff */
[----:B------:R-:W-:Y:S02]  /*20580*/  F2FP.F16.F32.PACK_AB R43, R52, R54 ;  /* 0x00000036342b723e */ /* 0x000fe400000000ff */
[----:B------:R-:W-:Y:S01]  /*20590*/  F2FP.F16.F32.PACK_AB R42, R50, R53 ;  /* 0x00000035322a723e */ /* 0x000fe200000000ff */
[----:B------:R2:W-:Y:S01]  /*205a0*/  STS.128 [R146+0xa000], R36 ;  /* 0x00a0002492007388 */ /* 0x0005e20000000c00 */
[----:B------:R-:W-:Y:S02]  /*205b0*/  F2FP.F16.F32.PACK_AB R41, R49, R51 ;  /* 0x000000333129723e */ /* 0x000fe400000000ff */
[----:B------:R-:W-:Y:S01]  /*205c0*/  F2FP.F16.F32.PACK_AB R40, R55, R56 ;  /* 0x000000383728723e */ /* 0x000fe200000000ff */
[----:B-1----:R-:W1:Y:S01]  /*205d0*/  LDTM.x32 R4, tmem[UR4] ;  /* 0x00000004000479ee */ /* 0x002e6200082c0000 */
[----:B------:R-:W-:-:S02]  /*205e0*/  F2FP.F16.F32.PACK_AB R47, R59, R58 ;  /* 0x0000003a3b2f723e */ /* 0x000fc400000000ff */
[----:B------:R-:W-:Y:S01]  /*205f0*/  F2FP.F16.F32.PACK_AB R46, R66, R68 ;  /* 0x00000044422e723e */ /* 0x000fe200000000ff */
[----:B------:R3:W-:Y:S01]  /*20600*/  STS.128 [R145+0xa000], R40 ;  /* 0x00a0002891007388 */ /* 0x0007e20000000c00 */
[----:B------:R-:W-:Y:S02]  /*20610*/  F2FP.F16.F32.PACK_AB R45, R64, R67 ;  /* 0x00000043402d723e */ /* 0x000fe400000000ff */
[----:B------:R-:W-:Y:S02]  /*20620*/  F2FP.F16.F32.PACK_AB R44, R57, R65 ;  /* 0x00000041392c723e */ /* 0x000fe400000000ff */
[----:B------:R-:W-:-:S03]  /*20630*/  LOP3.LUT P0, R52, R99, 0x3, RZ, 0xc0, !PT ;  /* 0x0000000363347812 */ /* 0x000fc6000780c0ff */
[----:B------:R4:W-:Y:S01]  /*20640*/  STS.128 [R144+0xa000], R44 ;  /* 0x00a0002c90007388 */ /* 0x0009e20000000c00 */
[-C--:B-1----:R-:W-:Y:S01]  /*20650*/  FMUL R3, R4, R2.reuse ;  /* 0x0000000204037220 */ /* 0x082fe20000400000 */
[-C--:B------:R-:W-:Y:S01]  /*20660*/  FMUL R0, R7, R2.reuse ;  /* 0x0000000207007220 */ /* 0x080fe20000400000 */
[-C--:B------:R-:W-:Y:S01]  /*20670*/  FMUL R4, R5, R2.reuse ;  /* 0x0000000205047220 */ /* 0x080fe20000400000 */
[-C--:B--2---:R-:W-:Y:S01]  /*20680*/  FMUL R39, R32, R2.reuse ;  /* 0x0000000220277220 */ /* 0x084fe20000400000 */
[-C--:B------:R-:W-:Y:S01]  /*20690*/  FMUL R37, R33, R2.reuse ;  /* 0x0000000221257220 */ /* 0x080fe20000400000 */
[-C--:B------:R-:W-:Y:S01]  /*206a0*/  FMUL R38, R30, R2.reuse ;  /* 0x000000021e267220 */ /* 0x080fe20000400000 */
[-C--:B------:R-:W-:Y:S01]  /*206b0*/  FMUL R36, R31, R2.reuse ;  /* 0x000000021f247220 */ /* 0x080fe20000400000 */
[-C--:B------:R-:W-:Y:S01]  /*206c0*/  FMUL R33, R27, R2.reuse ;  /* 0x000000021b217220 */ /* 0x080fe20000400000 */
[-C--:B------:R-:W-:Y:S01]  /*206d0*/  FMUL R31, R25, R2.reuse ;  /* 0x00000002191f7220 */ /* 0x080fe20000400000 */
[-C--:B------:R-:W-:Y:S01]  /*206e0*/  FMUL R32, R22, R2.reuse ;  /* 0x0000000216207220 */ /* 0x080fe20000400000 */
[-C--:B------:R-:W-:Y:S01]  /*206f0*/  FMUL R30, R23, R2.reuse ;  /* 0x00000002171e7220 */ /* 0x080fe20000400000 */
[-C--:B---3--:R-:W-:Y:S01]  /*20700*/  FMUL R42, R35, R2.reuse ;  /* 0x00000002232a7220 */ /* 0x088fe20000400000 */
        /* <DEDUP_REMOVED lines=24> */
[----:B------:R-:W-:Y:S02]  /*20890*/  F2FP.F16.F32.PACK_AB R11, R25, R27 ;  /* 0x0000001b190b723e */ /* 0x000fe400000000ff */
[----:B------:R-:W-:Y:S01]  /*208a0*/  F2FP.F16.F32.PACK_AB R10, R23, R26 ;  /* 0x0000001a170a723e */ /* 0x000fe200000000ff */
[----:B------:R1:W-:Y:S01]  /*208b0*/  STS.128 [R151+0xa000], R4 ;  /* 0x00a0000497007388 */ /* 0x0003e20000000c00 */
[----:B------:R-:W-:-:S02]  /*208c0*/  F2FP.F16.F32.PACK_AB R9, R22, R24 ;  /* 0x000000181609723e */ /* 0x000fc400000000ff */
[----:B------:R-:W-:Y:S02]  /*208d0*/  F2FP.F16.F32.PACK_AB R8, R28, R29 ;  /* 0x0000001d1c08723e */ /* 0x000fe400000000ff */
[----:B------:R-:W-:Y:S02]  /*208e0*/  F2FP.F16.F32.PACK_AB R15, R33, R35 ;  /* 0x00000023210f723e */ /* 0x000fe400000000ff */
[----:B------:R-:W-:Y:S01]  /*208f0*/  F2FP.F16.F32.PACK_AB R14, R31, R34 ;  /* 0x000000221f0e723e */ /* 0x000fe200000000ff */
[----:B------:R1:W-:Y:S01]  /*20900*/  STS.128 [R150+0xa000], R8 ;  /* 0x00a0000896007388 */ /* 0x0003e20000000c00 */
[----:B------:R-:W-:Y:S02]  /*20910*/  F2FP.F16.F32.PACK_AB R13, R30, R32 ;  /* 0x000000201e0d723e */ /* 0x000fe400000000ff */
[----:B------:R-:W-:Y:S02]  /*20920*/  F2FP.F16.F32.PACK_AB R12, R40, R41 ;  /* 0x00000029280c723e */ /* 0x000fe400000000ff */
[----:B------:R-:W-:-:S02]  /*20930*/  F2FP.F16.F32.PACK_AB R19, R42, R43 ;  /* 0x0000002b2a13723e */ /* 0x000fc400000000ff */
[----:B------:R-:W-:Y:S01]  /*20940*/  F2FP.F16.F32.PACK_AB R18, R37, R39 ;  /* 0x000000272512723e */ /* 0x000fe200000000ff */
[----:B------:R1:W-:Y:S01]  /*20950*/  STS.128 [R148+0xa000], R12 ;  /* 0x00a0000c94007388 */ /* 0x0003e20000000c00 */
[----:B------:R-:W-:Y:S02]  /*20960*/  F2FP.F16.F32.PACK_AB R17, R36, R38 ;  /* 0x000000262411723e */ /* 0x000fe400000000ff */
[----:B------:R-:W-:Y:S02]  /*20970*/  F2FP.F16.F32.PACK_AB R16, R44, R45 ;  /* 0x0000002d2c10723e */ /* 0x000fe400000000ff */
[----:B------:R-:W-:-:S03]  /*20980*/  SHF.L.U32 R0, R95, 0x1f, RZ ;  /* 0x0000001f5f007819 */ /* 0x000fc600000006ff */
[----:B------:R1:W-:Y:S01]  /*20990*/  STS.128 [R147+0xa000], R16 ;  /* 0x00a0001093007388 */ /* 0x0003e20000000c00 */
[----:B------:R2:W-:Y:S06]  /*209a0*/  MEMBAR.ALL.CTA ;  /* 0x0000000000007992 */ /* 0x0005ec0000008000 */
[----:B--2---:R-:W2:Y:S02]  /*209b0*/  FENCE.VIEW.ASYNC.S ;  /* 0x00000000000073c6 */ /* 0x004ea40000000000 */
[----:B--2---:R-:W-:Y:S06]  /*209c0*/  BAR.SYNC.DEFER_BLOCKING 0x1, 0x80 ;  /* 0x0042000000007b1d */ /* 0x004fec0000010000 */
[----:B------:R-:W-:Y:S05]  /*209d0*/  @P0 BRA `(.L_x_201) ;  /* 0x0000000000640947 */ /* 0x000fea0003800000 */
[----:B-1----:R-:W-:Y:S01]  /*209e0*/  IADD3 R4, P0, PT, R160, 0x480, RZ ;  /* 0x00000480a0047810 */ /* 0x002fe20007f1e0ff */
[----:B------:R-:W-:Y:S01]  /*209f0*/  UMOV UR9, URZ ;  /* 0x000000ff00097c82 */ /* 0x000fe20008000000 */
[----:B------:R-:W-:Y:S01]  /*20a00*/  R2UR UR4, R152 ;  /* 0x00000000980472ca */ /* 0x000fe200000e0000 */
[----:B------:R-:W-:Y:S01]  /*20a10*/  UMOV UR14, 0x40 ;  /* 0x00000040000e7882 */ /* 0x000fe20000000000 */
[----:B------:R-:W-:Y:S01]  /*20a20*/  R2UR UR6, R4 ;  /* 0x00000000040672ca */ /* 0x000fe200000e0000 */
[----:B------:R-:W-:-:S05]  /*20a30*/  IMAD.X R3, RZ, RZ, R161, P0 ;  /* 0x000000ffff037224 */ /* 0x000fca00000e06a1 */
[----:B------:R-:W-:-:S05]  /*20a40*/  R2UR UR7, R3 ;  /* 0x00000000030772ca */ /* 0x000fca00000e0000 */
[----:B------:R-:W-:Y:S02]  /*20a50*/  UIADD3 UR8, UPT, UPT, UR4, 0x1c800, URZ ;  /* 0x0001c80004087890 */ /* 0x000fe4000fffe0ff */
[----:B------:R-:W-:Y:S02]  /*20a60*/  UIADD3 UR13, UPT, UPT, UR4, 0x1e800, URZ ;  /* 0x0001e800040d7890 */ /* 0x000fe4000fffe0ff */
[----:B------:R-:W-:Y:S02]  /*20a70*/  UIADD3 UR5, UPT, UPT, UR4, 0x20800, URZ ;  /* 0x0002080004057890 */ /* 0x000fe4000fffe0ff */
[----:B------:R-:W-:-:S03]  /*20a80*/  UIADD3 UR4, UPT, UPT, UR4, 0x22800, URZ ;  /* 0x0002280004047890 */ /* 0x000fc6000fffe0ff */
[----:B------:R1:W-:Y:S02]  /*20a90*/  UTMASTG.4D [UR8], [UR6], desc[URZ] ;  /* 0x0000ff08060073b5 */ /* 0x0003e40008019000 */
[----:B-1----:R-:W-:Y:S01]  /*20aa0*/  UMOV UR8, UR13 ;  /* 0x0000000d00087c82 */ /* 0x002fe20008000000 */
[----:B------:R-:W-:Y:S01]  /*20ab0*/  UMOV UR9, UR14 ;  /* 0x0000000e00097c82 */ /* 0x000fe20008000000 */
[----:B------:R-:W-:Y:S01]  /*20ac0*/  UMOV UR13, 0x80 ;  /* 0x00000080000d7882 */ /* 0x000fe20000000000 */
[----:B------:R1:W-:Y:S02]  /*20ad0*/  UTMASTG.4D [UR8], [UR6], desc[URZ] ;  /* 0x0000ff08060073b5 */ /* 0x0003e40008019000 */
[----:B-1----:R-:W-:Y:S01]  /*20ae0*/  UMOV UR8, UR5 ;  /* 0x0000000500087c82 */ /* 0x002fe20008000000 */
[----:B------:R-:W-:Y:S01]  /*20af0*/  UMOV UR9, UR13 ;  /* 0x0000000d00097c82 */ /* 0x000fe20008000000 */
[----:B------:R-:W-:Y:S01]  /*20b00*/  UMOV UR5, 0xc0 ;  /* 0x000000c000057882 */ /* 0x000fe20000000000 */
[----:B------:R1:W-:Y:S02]  /*20b10*/  UTMASTG.4D [UR8], [UR6], desc[URZ] ;  /* 0x0000ff08060073b5 */ /* 0x0003e40008019000 */
[----:B-1----:R-:W-:Y:S01]  /*20b20*/  UMOV UR8, UR4 ;  /* 0x0000000400087c82 */ /* 0x002fe20008000000 */
[----:B------:R-:W-:-:S02]  /*20b30*/  UMOV UR9, UR5 ;  /* 0x0000000500097c82 */ /* 0x000fc40008000000 */
[----:B------:R2:W-:Y:S01]  /*20b40*/  UTMASTG.4D [UR8], [UR6], desc[URZ] ;  /* 0x0000ff08060073b5 */ /* 0x0005e20008019000 */
[----:B------:R0:W-:Y:S01]  /*20b50*/  UTMACMDFLUSH ;  /* 0x00000000000079b7 */ /* 0x0001e20000000000 */
[----:B--2---:R-:W-:-:S04]  /*20b60*/  DEPBAR.LE SB0, 0x1 ;  /* 0x000080400000791a */ /* 0x004fc80000000000 */
.L_x_201:
[----:B------:R-:W2:Y:S01]  /*20b70*/  SYNCS.PHASECHK.TRANS64.TRYWAIT P0, [R152+URZ+0xc0], R0 ;  /* 0x0000c000980075a7 */ /* 0x000ea200080011ff */
[----:B------:R-:W-:Y:S01]  /*20b80*/  LOP3.LUT R3, R98, 0x100, RZ, 0xfc, !PT ;  /* 0x0000010062037812 */ /* 0x000fe200078efcff */
[----:B--2---:R-:W-:Y:S06]  /*20b90*/  @!P0 BRA `(.L_x_202) ;  /* 0x00000040004c8947 */ /* 0x004fec0003800000 */
.L_x_425:
[----:B------:R-:W-:Y:S02]  /*20ba0*/  R2UR UR4, R3 ;  /* 0x00000000030472ca */ /* 0x000fe400000e0000 */
[C---:B------:R-:W-:Y:S02]  /*20bb0*/  LOP3.LUT R0, R98.reuse, 0x120, RZ, 0xfc, !PT ;  /* 0x0000012062007812 */ /* 0x040fe400078efcff */
[----:B------:R-:W-:Y:S02]  /*20bc0*/  LOP3.LUT R3, R98, 0x160, RZ, 0xfc, !PT ;  /* 0x0000016062037812 */ /* 0x000fe400078efcff */
[----:B------:R-:W-:Y:S02]  /*20bd0*/  R2UR UR6, R0 ;  /* 0x00000000000672ca */ /* 0x000fe400000e0000 */
[----:B------:R-:W-:Y:S02]  /*20be0*/  LOP3.LUT R0, R98, 0x140, RZ, 0xfc, !PT ;  /* 0x0000014062007812 */ /* 0x000fe400078efcff */
[----:B------:R-:W-:-:S02]  /*20bf0*/  ISETP.NE.AND P0, PT, R52, RZ, PT ;  /* 0x000000ff3400720c */ /* 0x000fc40003f05270 */
[----:B------:R-:W-:Y:S01]  /*20c00*/  R2UR UR5, R0 ;  /* 0x00000000000572ca */ /* 0x000fe200000e0000 */
[----:B------:R-:W2:Y:S01]  /*20c10*/  LDTM.x32 R20, tmem[UR4] ;  /* 0x00000004001479ee */ /* 0x000ea200082c0000 */
[----:B------:R-:W-:Y:S01]  /*20c20*/  R2UR UR4, R3 ;  /* 0x00000000030472ca */ /* 0x000fe200000e0000 */
[C---:B--2---:R-:W-:Y:S01]  /*20c30*/  FMUL R34, R2.reuse, R34 ;  /* 0x0000002202227220 */ /* 0x044fe20000400000 */
[C---:B------:R-:W-:Y:S01]  /*20c40*/  FMUL R35, R2.reuse, R35 ;  /* 0x0000002302237220 */ /* 0x040fe20000400000 */
[C---:B------:R-:W-:Y:S01]  /*20c50*/  FMUL R32, R2.reuse, R32 ;  /* 0x0000002002207220 */ /* 0x040fe20000400000 */
[C---:B------:R-:W-:Y:S01]  /*20c60*/  FMUL R33, R2.reuse, R33 ;  /* 0x0000002102217220 */ /* 0x040fe20000400000 */
[C---:B------:R-:W-:Y:S01]  /*20c70*/  FMUL R30, R2.reuse, R30 ;  /* 0x0000001e021e7220 */ /* 0x040fe20000400000 */
[C---:B------:R-:W-:Y:S01]  /*20c80*/  FMUL R31, R2.reuse, R31 ;  /* 0x0000001f021f7220 */ /* 0x040fe20000400000 */
[----:B------:R-:W-:Y:S01]  /*20c90*/  F2FP.F16.F32.PACK_AB R59, R35, R34 ;  /* 0x00000022233b723e */ /* 0x000fe200000000ff */
[C---:B------:R-:W-:Y:S01]  /*20ca0*/  FMUL R62, R2.reuse, R28 ;  /* 0x0000001c023e7220 */ /* 0x040fe20000400000 */
[----:B------:R-:W-:Y:S01]  /*20cb0*/  F2FP.F16.F32.PACK_AB R58, R33, R32 ;  /* 0x00000020213a723e */ /* 0x000fe200000000ff */
[C---:B------:R-:W-:Y:S01]  /*20cc0*/  FMUL R56, R2.reuse, R29 ;  /* 0x0000001d02387220 */ /* 0x040fe20000400000 */
[----:B------:R-:W-:Y:S01]  /*20cd0*/  F2FP.F16.F32.PACK_AB R57, R31, R30 ;  /* 0x0000001e1f39723e */ /* 0x000fe200000000ff */
[C---:B------:R-:W-:Y:S01]  /*20ce0*/  FMUL R61, R2.reuse, R26 ;  /* 0x0000001a023d7220 */ /* 0x040fe20000400000 */
[C---:B------:R-:W-:Y:S01]  /*20cf0*/  FMUL R55, R2.reuse, R27 ;  /* 0x0000001b02377220 */ /* 0x040fe20000400000 */
[C---:B------:R-:W-:Y:S01]  /*20d00*/  FMUL R60, R2.reuse, R24 ;  /* 0x00000018023c7220 */ /* 0x040fe20000400000 */
[C---:B------:R-:W-:Y:S01]  /*20d10*/  FMUL R54, R2.reuse, R25 ;  /* 0x0000001902367220 */ /* 0x040fe20000400000 */
[C---:B------:R-:W-:Y:S01]  /*20d20*/  FMUL R3, R2.reuse, R22 ;  /* 0x0000001602037220 */ /* 0x040fe20000400000 */
[C---:B------:R-:W-:Y:S01]  /*20d30*/  FMUL R53, R2.reuse, R23 ;  /* 0x0000001702357220 */ /* 0x040fe20000400000 */
[C---:B------:R-:W-:Y:S01]  /*20d40*/  FMUL R0, R2.reuse, R20 ;  /* 0x0000001402007220 */ /* 0x040fe20000400000 */
[----:B------:R-:W-:Y:S01]  /*20d50*/  FMUL R52, R2, R21 ;  /* 0x0000001502347220 */ /* 0x000fe20000400000 */
[----:B------:R-:W-:Y:S01]  /*20d60*/  F2FP.F16.F32.PACK_AB R55, R55, R61 ;  /* 0x0000003d3737723e */ /* 0x000fe200000000ff */
[----:B-1----:R-:W1:Y:S01]  /*20d70*/  LDTM.x32 R4, tmem[UR6] ;  /* 0x00000006000479ee */ /* 0x002e6200082c0000 */
[----:B------:R-:W-:Y:S01]  /*20d80*/  F2FP.F16.F32.PACK_AB R54, R54, R60 ;  /* 0x0000003c3636723e */ /* 0x000fe200000000ff */
[C---:B------:R-:W-:Y:S01]  /*20d90*/  FMUL R143, R2.reuse, R50 ;  /* 0x00000032028f7220 */ /* 0x040fe20000400000 */
[----:B------:R-:W-:Y:S01]  /*20da0*/  F2FP.F16.F32.PACK_AB R53, R53, R3 ;  /* 0x000000033535723e */ /* 0x000fe200000000ff */
[----:B------:R-:W-:Y:S01]  /*20db0*/  FMUL R141, R2, R51 ;  /* 0x00000033028d7220 */ /* 0x000fe20000400000 */
[----:B------:R-:W-:Y:S01]  /*20dc0*/  F2FP.F16.F32.PACK_AB R52, R52, R0 ;  /* 0x000000003434723e */ /* 0x000fe200000000ff */
[----:B------:R-:W-:Y:S01]  /*20dd0*/  FMUL R142, R2, R48 ;  /* 0x00000030028e7220 */ /* 0x000fe20000400000 */
[----:B------:R-:W-:Y:S01]  /*20de0*/  F2FP.F16.F32.PACK_AB R56, R56, R62 ;  /* 0x0000003e3838723e */ /* 0x000fe200000000ff */
[C---:B------:R-:W-:Y:S01]  /*20df0*/  FMUL R139, R2.reuse, R49 ;  /* 0x00000031028b7220 */ /* 0x040fe20000400000 */
[C---:B------:R-:W-:Y:S01]  /*20e00*/  FMUL R140, R2.reuse, R46 ;  /* 0x0000002e028c7220 */ /* 0x040fe20000400000 */
[----:B------:R-:W-:Y:S01]  /*20e10*/  STS.128 [R149+0x18000], R52 ;  /* 0x0180003495007388 */ /* 0x000fe20000000c00 */
[C---:B------:R-:W-:Y:S01]  /*20e20*/  FMUL R137, R2.reuse, R47 ;  /* 0x0000002f02897220 */ /* 0x040fe20000400000 */
        /* <DEDUP_REMOVED lines=10> */
[----:B------:R2:W-:Y:S01]  /*20ed0*/  STS.128 [R146+0x18000], R56 ;  /* 0x0180003892007388 */ /* 0x0005e20000000c00 */
[C---:B-1----:R-:W-:Y:S01]  /*20ee0*/  FMUL R134, R2.reuse, R34 ;  /* 0x0000002202867220 */ /* 0x042fe20000400000 */
        /* <DEDUP_REMOVED lines=28> */
[----:B--2---:R-:W1:Y:S01]  /*210b0*/  LDTM.x32 R36, tmem[UR5] ;  /* 0x00000005002479ee */ /* 0x004e6200082c0000 */
[C---:B------:R-:W-:Y:S01]  /*210c0*/  FMUL R81, R2.reuse, R7 ;  /* 0x0000000702517220 */ /* 0x040fe20000400000 */
[C---:B------:R-:W-:Y:S01]  /*210d0*/  FMUL R82, R2.reuse, R4 ;  /* 0x0000000402527220 */ /* 0x040fe20000400000 */
[----:B------:R-:W-:-:S02]  /*210e0*/  FMUL R78, R2, R5 ;  /* 0x00000005024e7220 */ /* 0x000fc40000400000 */
[----:B------:R-:W2:Y:S01]  /*210f0*/  LDTM.x32 R4, tmem[UR4] ;  /* 0x00000004000479ee */ /* 0x000ea200082c0000 */
        /* <DEDUP_REMOVED lines=13> */
[C---:B--2---:R-:W-:Y:S01]  /*211d0*/  FMUL R79, R2.reuse, R4 ;  /* 0x00000004024f7220 */ /* 0x044fe20000400000 */
        /* <DEDUP_REMOVED lines=17> */
[----:B------:R-:W-:Y:S01]  /*212f0*/  FMUL R63, R2, R46 ;  /* 0x0000002e023f7220 */ /* 0x000fe20000400000 */
[----:B------:R-:W-:Y:S01]  /*21300*/  F2FP.F16.F32.PACK_AB R6, R128, R133 ;  /* 0x000000858006723e */ /* 0x000fe200000000ff */
[----:B------:R-:W-:Y:S01]  /*21310*/  FMUL R70, R2, R44 ;  /* 0x0000002c02467220 */ /* 0x000fe20000400000 */
        /* <DEDUP_REMOVED lines=16> */
[----:B------:R-:W-:Y:S01]  /*21420*/  F2FP.F16.F32.PACK_AB R12, R135, R138 ;  /* 0x0000008a870c723e */ /* 0x000fe200000000ff */
[----:B------:R-:W-:Y:S01]  /*21430*/  FMUL R38, R2, R23 ;  /* 0x0000001702267220 */ /* 0x000fe20000400000 */
        /* <DEDUP_REMOVED lines=20> */
[----:B------:R-:W-:Y:S01]  /*21580*/  F2FP.F16.F32.PACK_AB R27, R113, R116 ;  /* 0x00000074711b723e */ /* 0x000fe200000000ff */
[----:B------:R1:W-:Y:S01]  /*21590*/  STS.128 [R145+0x18000], R4 ;  /* 0x0180000491007388 */ /* 0x0003e20000000c00 */
[----:B------:R-:W-:Y:S01]  /*215a0*/  F2FP.F16.F32.PACK_AB R26, R111, R114 ;  /* 0x000000726f1a723e */ /* 0x000fe200000000ff */
[----:B------:R-:W-:Y:S01]  /*215b0*/  FMUL R28, R2, R28 ;  /* 0x0000001c021c7220 */ /* 0x000fe20000400000 */
        /* <DEDUP_REMOVED lines=11> */
[C---:B------:R-:W-:Y:S01]  /*21670*/  FMUL R31, R2.reuse, R31 ;  /* 0x0000001f021f7220 */ /* 0x040fe20000400000 */
[C---:B------:R-:W-:Y:S01]  /*21680*/  FMUL R32, R2.reuse, R32 ;  /* 0x0000002002207220 */ /* 0x040fe20000400000 */
[----:B------:R-:W-:Y:S01]  /*21690*/  STS.128 [R148+0x18000], R24 ;  /* 0x0180001894007388 */ /* 0x000fe20000000c00 */
[C---:B------:R-:W-:Y:S01]  /*216a0*/  FMUL R33, R2.reuse, R33 ;  /* 0x0000002102217220 */ /* 0x040fe20000400000 */
[C---:B------:R-:W-:Y:S01]  /*216b0*/  FMUL R34, R2.reuse, R34 ;  /* 0x0000002202227220 */ /* 0x040fe20000400000 */
[----:B------:R-:W-:Y:S01]  /*216c0*/  FMUL R35, R2, R35 ;  /* 0x0000002302237220 */ /* 0x000fe20000400000 */
[----:B------:R5:W-:Y:S01]  /*216d0*/  STS.128 [R147+0x18000], R8 ;  /* 0x0180000893007388 */ /* 0x000be20000000c00 */
[----:B-1----:R-:W-:-:S02]  /*216e0*/  F2FP.F16.F32.PACK_AB R7, R53, R56 ;  /* 0x000000383507723e */ /* 0x002fc400000000ff */
[----:B------:R-:W-:Y:S02]  /*216f0*/  F2FP.F16.F32.PACK_AB R6, R51, R54 ;  /* 0x000000363306723e */ /* 0x000fe400000000ff */
[----:B------:R-:W-:Y:S02]  /*21700*/  F2FP.F16.F32.PACK_AB R5, R49, R52 ;  /* 0x000000343105723e */ /* 0x000fe400000000ff */
[----:B------:R-:W-:Y:S02]  /*21710*/  F2FP.F16.F32.PACK_AB R4, R48, R50 ;  /* 0x000000323004723e */ /* 0x000fe400000000ff */
[----:B--2---:R-:W-:Y:S02]  /*21720*/  F2FP.F16.F32.PACK_AB R15, R65, R67 ;  /* 0x00000043410f723e */ /* 0x004fe400000000ff */
[----:B------:R-:W-:Y:S01]  /*21730*/  F2FP.F16.F32.PACK_AB R14, R62, R66 ;  /* 0x000000423e0e723e */ /* 0x000fe200000000ff */
[----:B------:R1:W-:Y:S01]  /*21740*/  STS.128 [R149+0x1a000], R4 ;  /* 0x01a0000495007388 */ /* 0x0003e20000000c00 */
[----:B------:R-:W-:-:S02]  /*21750*/  F2FP.F16.F32.PACK_AB R13, R59, R63 ;  /* 0x0000003f3b0d723e */ /* 0x000fc400000000ff */
[----:B------:R-:W-:Y:S02]  /*21760*/  F2FP.F16.F32.PACK_AB R12, R68, R70 ;  /* 0x00000046440c723e */ /* 0x000fe400000000ff */
[----:B---3--:R-:W-:Y:S02]  /*21770*/  F2FP.F16.F32.PACK_AB R19, R76, R80 ;  /* 0x000000504c13723e */ /* 0x008fe400000000ff */
[----:B------:R-:W-:Y:S01]  /*21780*/  F2FP.F16.F32.PACK_AB R18, R73, R77 ;  /* 0x0000004d4912723e */ /* 0x000fe200000000ff */
[----:B------:R2:W-:Y:S01]  /*21790*/  STS.128 [R146+0x1a000], R12 ;  /* 0x01a0000c92007388 */ /* 0x0005e20000000c00 */
[----:B------:R-:W-:Y:S02]  /*217a0*/  F2FP.F16.F32.PACK_AB R17, R72, R74 ;  /* 0x0000004a4811723e */ /* 0x000fe400000000ff */
[----:B------:R-:W-:Y:S02]  /*217b0*/  F2FP.F16.F32.PACK_AB R16, R99, R101 ;  /* 0x000000656310723e */ /* 0x000fe400000000ff */
[----:B----4-:R-:W-:-:S02]  /*217c0*/  F2FP.F16.F32.PACK_AB R23, R91, R100 ;  /* 0x000000645b17723e */ /* 0x010fc400000000ff */
[----:B------:R-:W-:Y:S01]  /*217d0*/  F2FP.F16.F32.PACK_AB R22, R88, R98 ;  /* 0x000000625816723e */ /* 0x000fe200000000ff */
[----:B------:R3:W-:Y:S01]  /*217e0*/  STS.128 [R145+0x1a000], R16 ;  /* 0x01a0001091007388 */ /* 0x0007e20000000c00 */
[----:B------:R-:W-:Y:S02]  /*217f0*/  F2FP.F16.F32.PACK_AB R21, R85, R89 ;  /* 0x000000595515723e */ /* 0x000fe400000000ff */
[----:B------:R-:W-:Y:S02]  /*21800*/  F2FP.F16.F32.PACK_AB R20, R115, R117 ;  /* 0x000000757314723e */ /* 0x000fe400000000ff */
[----:B-----5:R-:W-:Y:S02]  /*21810*/  F2FP.F16.F32.PACK_AB R11, R40, R41 ;  /* 0x00000029280b723e */ /* 0x020fe400000000ff */
[----:B------:R-:W-:Y:S01]  /*21820*/  F2FP.F16.F32.PACK_AB R10, R42, R43 ;  /* 0x0000002b2a0a723e */ /* 0x000fe200000000ff */
[----:B------:R4:W-:Y:S01]  /*21830*/  STS.128 [R144+0x1a000], R20 ;  /* 0x01a0001490007388 */ /* 0x0009e20000000c00 */
[----:B------:R-:W-:-:S02]  /*21840*/  F2FP.F16.F32.PACK_AB R9, R45, R47 ;  /* 0x0000002f2d09723e */ /* 0x000fc400000000ff */
[----:B------:R-:W-:Y:S02]  /*21850*/  F2FP.F16.F32.PACK_AB R8, R58, R60 ;  /* 0x0000003c3a08723e */ /* 0x000fe400000000ff */
[----:B-1----:R-:W-:Y:S02]  /*21860*/  F2FP.F16.F32.PACK_AB R7, R55, R57 ;  /* 0x000000393707723e */ /* 0x002fe400000000ff */
[----:B------:R-:W-:Y:S02]  /*21870*/  F2FP.F16.F32.PACK_AB R6, R61, R64 ;  /* 0x000000403d06723e */ /* 0x000fe400000000ff */
[----:B------:R-:W-:Y:S02]  /*21880*/  F2FP.F16.F32.PACK_AB R5, R69, R71 ;  /* 0x000000474505723e */ /* 0x000fe400000000ff */
[----:B------:R-:W-:Y:S02]  /*21890*/  F2FP.F16.F32.PACK_AB R4, R75, R79 ;  /* 0x0000004f4b04723e */ /* 0x000fe400000000ff */
[----:B--2---:R-:W-:-:S02]  /*218a0*/  F2FP.F16.F32.PACK_AB R15, R0, R3 ;  /* 0x00000003000f723e */ /* 0x004fc400000000ff */
[----:B------:R-:W-:Y:S01]  /*218b0*/  F2FP.F16.F32.PACK_AB R14, R36, R37 ;  /* 0x00000025240e723e */ /* 0x000fe200000000ff */
[----:B------:R4:W-:Y:S01]  /*218c0*/  STS.128 [R151+0x1a000], R4 ;  /* 0x01a0000497007388 */ /* 0x0009e20000000c00 */
[----:B------:R-:W-:Y:S02]  /*218d0*/  F2FP.F16.F32.PACK_AB R13, R38, R39 ;  /* 0x00000027260d723e */ /* 0x000fe400000000ff */
[----:B------:R-:W-:Y:S01]  /*218e0*/  F2FP.F16.F32.PACK_AB R12, R44, R46 ;  /* 0x0000002e2c0c723e */ /* 0x000fe200000000ff */
[----:B------:R4:W-:Y:S01]  /*218f0*/  STS.128 [R150+0x1a000], R8 ;  /* 0x01a0000896007388 */ /* 0x0009e20000000c00 */
[----:B---3--:R-:W-:Y:S02]  /*21900*/  F2FP.F16.F32.PACK_AB R19, R35, R34 ;  /* 0x000000222313723e */ /* 0x008fe400000000ff */
[----:B------:R-:W-:Y:S01]  /*21910*/  F2FP.F16.F32.PACK_AB R18, R33, R32 ;  /* 0x000000202112723e */ /* 0x000fe200000000ff */
[----:B------:R4:W-:Y:S01]  /*21920*/  STS.128 [R148+0x1a000], R12 ;  /* 0x01a0000c94007388 */ /* 0x0009e20000000c00 */
[----:B------:R-:W-:-:S02]  /*21930*/  F2FP.F16.F32.PACK_AB R17, R31, R30 ;  /* 0x0000001e1f11723e */ /* 0x000fc400000000ff */
[----:B------:R-:W-:Y:S02]  /*21940*/  F2FP.F16.F32.PACK_AB R16, R29, R28 ;  /* 0x0000001c1d10723e */ /* 0x000fe400000000ff */
[----:B------:R-:W-:-:S03]  /*21950*/  SHF.L.U32 R0, R153, 0x1f, RZ ;  /* 0x0000001f99007819 */ /* 0x000fc600000006ff */
[----:B------:R4:W-:Y:S01]  /*21960*/  STS.128 [R147+0x1a000], R16 ;  /* 0x01a0001093007388 */ /* 0x0009e20000000c00 */
[----:B------:R1:W-:Y:S06]  /*21970*/  MEMBAR.ALL.CTA ;  /* 0x0000000000007992 */ /* 0x0003ec0000008000 */
[----:B-1----:R-:W1:Y:S02]  /*21980*/  FENCE.VIEW.ASYNC.S ;  /* 0x00000000000073c6 */ /* 0x002e640000000000 */
[----:B-1----:R-:W-:Y:S06]  /*21990*/  BAR.SYNC.DEFER_BLOCKING 0x1, 0x80 ;  /* 0x0042000000007b1d */ /* 0x002fec0000010000 */
[----:B------:R-:W-:Y:S05]  /*219a0*/  @P0 BRA `(.L_x_203) ;  /* 0x0000000000700947 */ /* 0x000fea0003800000 */
[----:B------:R-:W-:Y:S01]  /*219b0*/  IADD3 R3, P0, PT, R160, 0x480, RZ ;  /* 0x00000480a0037810 */ /* 0x000fe20007f1e0ff */
[----:B------:R-:W-:Y:S01]  /*219c0*/  UMOV UR9, 0x100 ;  /* 0x0000010000097882 */ /* 0x000fe20000000000 */
[----:B------:R-:W-:Y:S01]  /*219d0*/  R2UR UR4, R152 ;  /* 0x00000000980472ca */ /* 0x000fe200000e0000 */
[----:B------:R-:W-:Y:S01]  /*219e0*/  UMOV UR14, 0x140 ;  /* 0x00000140000e7882 */ /* 0x000fe20000000000 */
[----:B------:R-:W-:Y:S01]  /*219f0*/  R2UR UR6, R3 ;  /* 0x00000000030672ca */ /* 0x000fe200000e0000 */
[----:B------:R-:W-:Y:S01]  /*21a00*/  IMAD.X R2, RZ, RZ, R161, P0 ;  /* 0x000000ffff027224 */ /* 0x000fe200000e06a1 */
[----:B------:R-:W-:-:S04]  /*21a10*/  ELECT P0, URZ, PT ;  /* 0x0000000000ff782f */ /* 0x000fc80003800000 */
        /* <DEDUP_REMOVED lines=18> */
[----:B------:R-:W-:-:S04]  /*21b40*/  DEPBAR.LE SB0, 0x0 ;  /* 0x000080000000791a */ /* 0x000fc80000000000 */
[----:B------:R1:W-:Y:S01]  /*21b50*/  @P0 SYNCS.ARRIVE.TRANS64.ART0 RZ, [R152+URZ+0x1b0], R154 ;  /* 0x0001b09a98ff09a7 */ /* 0x0003e200085000ff */
[----:B------:R-:W-:Y:S01]  /*21b60*/  NOP ;  /* 0x0000000000007918 */ /* 0x000fe20000000000 */
.L_x_203:
[----:B------:R-:W-:Y:S01]  /*21b70*/  NOP ;  /* 0x0000000000007918 */ /* 0x000fe20000000000 */
[----:B------:R2:W-:Y:S01]  /*21b80*/  SYNCS.ARRIVE.TRANS64.RED.ART0 RZ, [R97+URZ], R154 ;  /* 0x0000009a61ff79a7 */ /* 0x0005e200085004ff */
[----:B------:R-:W-:Y:S02]  /*21b90*/  LOP3.LUT R94, R94, 0x1, RZ, 0x3c, !PT ;  /* 0x000000015e5e7812 */ /* 0x000fe400078e3cff */
[----:B------:R-:W-:Y:S01]  /*21ba0*/  LOP3.LUT R95, R95, 0x1, RZ, 0x3c, !PT ;  /* 0x000000015f5f7812 */ /* 0x000fe200078e3cff */
[----:B------:R2:W-:Y:S01]  /*21bb0*/  SYNCS.ARRIVE.TRANS64.RED.ART0 RZ, [R96+URZ], R154 ;  /* 0x0000009a60ff79a7 */ /* 0x0005e200085004ff */
[----:B------:R-:W3:Y:S02]  /*21bc0*/  SYNCS.PHASECHK.TRANS64.TRYWAIT P0, [R152+URZ+0x190], R0 ;  /* 0x00019000980075a7 */ /* 0x000ee400080011ff */
[----:B--23--:R-:W-:Y:S05]  /*21bd0*/  @!P0 BRA `(.L_x_204) ;  /* 0x0000003000588947 */ /* 0x00cfea0003800000 */
.L_x_427:
[----:B----4-:R-:W3:Y:S01]  /*21be0*/  LDS.128 R4, [R152+0x1a0] ;  /* 0x0001a00098047984 */ /* 0x010ee20000000c00 */
[----:B------:R-:W-:Y:S01]  /*21bf0*/  LOP3.LUT R153, R153, 0x1, RZ, 0x3c, !PT ;  /* 0x0000000199997812 */ /* 0x000fe200078e3cff */
[----:B------:R-:W4:Y:S01]  /*21c00*/  S2R R2, SR_CTAID.X ;  /* 0x0000000000027919 */ /* 0x000f220000002500 */
[----:B------:R5:W-:Y:S06]  /*21c10*/  MEMBAR.ALL.CTA ;  /* 0x0000000000007992 */ /* 0x000bec0000008000 */
[----:B-----5:R-:W5:Y:S02]  /*21c20*/  FENCE.VIEW.ASYNC.S ;  /* 0x00000000000073c6 */ /* 0x020f640000000000 */
[----:B-----5:R1:W-:Y:S01]  /*21c30*/  SYNCS.ARRIVE.TRANS64.RED.ART0 RZ, [R156+URZ], R154 ;  /* 0x0000009a9cff79a7 */ /* 0x0203e200085004ff */
[----:B----4-:R-:W-:-:S02]  /*21c40*/  LOP3.LUT R2, R2, 0x1, RZ, 0xc0, !PT ;  /* 0x0000000102027812 */ /* 0x010fc400078ec0ff */
[----:B---3--:R-:W-:Y:S02]  /*21c50*/  MOV R0, R4 ;  /* 0x0000000400007202 */ /* 0x008fe40000000f00 */
[----:B------:R-:W-:-:S03]  /*21c60*/  LOP3.LUT P1, RZ, R6, 0x1, RZ, 0xc0, !PT ;  /* 0x0000000106ff7812 */ /* 0x000fc6000782c0ff */
[----:B------:R-:W-:-:S05]  /*21c70*/  IMAD.IADD R0, R2, 0x1, R0 ;  /* 0x0000000102007824 */ /* 0x000fca00078e0200 */
[----:B------:R-:W-:-:S04]  /*21c80*/  LEA.HI R2, R0, R0, RZ, 0x1 ;  /* 0x0000000000027211 */ /* 0x000fc800078f08ff */
[----:B--2---:R-:W-:Y:S02]  /*21c90*/  LOP3.LUT R3, R2, 0xfffffffe, RZ, 0xc0, !PT ;  /* 0xfffffffe02037812 */ /* 0x004fe400078ec0ff */
[----:B------:R-:W-:Y:S02]  /*21ca0*/  SHF.R.U32.HI R2, RZ, 0x1, R2 ;  /* 0x00000001ff027819 */ /* 0x000fe40000011602 */
[C---:B------:R-:W-:Y:S02]  /*21cb0*/  ISETP.NE.AND P0, PT, R0.reuse, R3, PT ;  /* 0x000000030000720c */ /* 0x040fe40003f05270 */
[----:B------:R-:W-:Y:S02]  /*21cc0*/  LOP3.LUT R3, R5, 0xffff, RZ, 0xc0, !PT ;  /* 0x0000ffff05037812 */ /* 0x000fe400078ec0ff */
[----:B------:R-:W-:Y:S02]  /*21cd0*/  ISETP.LT.AND P0, PT, R0, RZ, P0 ;  /* 0x000000ff0000720c */ /* 0x000fe40000701270 */
[----:B------:R-:W-:-:S02]  /*21ce0*/  SHF.R.U32.HI R0, RZ, 0x10, R5 ;  /* 0x00000010ff007819 */ /* 0x000fc40000011605 */
[----:B-1----:R-:W-:Y:S02]  /*21cf0*/  R2UR UR11, R3 ;  /* 0x00000000030b72ca */ /* 0x002fe400000e0000 */
[----:B------:R-:W-:Y:S01]  /*21d00*/  R2UR UR12, R0 ;  /* 0x00000000000c72ca */ /* 0x000fe200000e0000 */
[----:B------:R-:W-:-:S06]  /*21d10*/  VIADD R0, R2, 0xffffffff ;  /* 0xffffffff02007836 */ /* 0x000fcc0000000000 */
[----:B------:R-:W-:-:S04]  /*21d20*/  @!P0 IMAD.MOV R0, RZ, RZ, R2 ;  /* 0x000000ffff008224 */ /* 0x000fc800078e0202 */
[----:B------:R-:W-:Y:S01]  /*21d30*/  IMAD.IADD R0, R0, 0x1, R0 ;  /* 0x0000000100007824 */ /* 0x000fe200078e0200 */
[----:B------:R-:W-:Y:S06]  /*21d40*/  @P1 BRA `(.L_x_205) ;  /* 0xffffffc800541947 */ /* 0x000fec000383ffff */
[----:B------:R-:W-:Y:S06]  /*21d50*/  BAR.ARV 0x2, 0x120 ;  /* 0x0084800000007b1d */ /* 0x000fec0000002000 */
[----:B------:R-:W-:Y:S05]  /*21d60*/  BRA `(.L_x_206) ;  /* 0x0000000000047947 */ /* 0x000fea0003800000 */
.L_x_189:
[----:B------:R-:W-:Y:S01]  /*21d70*/  NOP ;  /* 0x0000000000007918 */ /* 0x000fe20000000000 */
.L_x_206:
[----:B------:R-:W1:Y:S02]  /*21d80*/  S2R R0, SR_TID.X ;  /* 0x0000000000007919 */ /* 0x000e640000002100 */
[----:B-1----:R-:W-:-:S04]  /*21d90*/  SHF.R.U32.HI R0, RZ, 0x5, R0 ;  /* 0x00000005ff007819 */ /* 0x002fc80000011600 */
[----:B------:R-:W-:-:S13]  /*21da0*/  ISETP.NE.AND P0, PT, R0, 0x9, PT ;  /* 0x000000090000780c */ /* 0x000fda0003f05270 */
[----:B------:R-:W-:Y:S05]  /*21db0*/  @P0 BRA `(.L_x_207) ;  /* 0x0000000000300947 */ /* 0x000fea0003800000 */
[----:B------:R-:W-:Y:S01]  /*21dc0*/  ELECT P0, URZ, PT ;  /* 0x0000000000ff782f */ /* 0x000fe20003800000 */
[----:B------:R-:W-:Y:S02]  /*21dd0*/  UMOV UR4, 0x20 ;  /* 0x0000002000047882 */ /* 0x000fe40000000000 */
[----:B------:R-:W-:-:S04]  /*21de0*/  UIADD3 UR4, UPT, UPT, -UR4, 0x100000, URZ ;  /* 0x0010000004047890 */ /* 0x000fc8000fffe1ff */
[----:B------:R-:W-:Y:S02]  /*21df0*/  USHF.L.U32 UR5, UR4, 0xb, URZ ;  /* 0x0000000b04057899 */ /* 0x000fe400080006ff */
[----:B------:R-:W-:-:S04]  /*21e00*/  USHF.L.U32 UR4, UR4, 0x1, URZ ;  /* 0x0000000104047899 */ /* 0x000fc800080006ff */
[----:B------:R-:W1:Y:S01]  /*21e10*/  @P0 S2R R0, SR_CgaCtaId ;  /* 0x0000000000000919 */ /* 0x000e620000008800 */
[----:B------:R-:W-:-:S04]  /*21e20*/  @P0 MOV R2, 0x400 ;  /* 0x0000040000020802 */ /* 0x000fc80000000f00 */
[----:B-1----:R-:W-:-:S04]  /*21e30*/  @P0 LEA R0, R0, R2, 0x18 ;  /* 0x0000000200000211 */ /* 0x002fc800078ec0ff */
[----:B------:R-:W-:Y:S01]  /*21e40*/  @P0 R2UR UR6, R0 ;  /* 0x00000000000602ca */ /* 0x000fe200000e0000 */
[----:B------:R-:W1:-:S12]  /*21e50*/  FENCE.VIEW.ASYNC.S ;  /* 0x00000000000073c6 */ /* 0x000e580000000000 */
[----:B-1----:R1:W4:Y:S01]  /*21e60*/  SYNCS.EXCH.64 URZ, [UR6+0x180], UR4 ;  /* 0x0001800406ff75b2 */ /* 0x0023220008000100 */
[----:B------:R-:W-:Y:S01]  /*21e70*/  NOP ;  /* 0x0000000000007918 */ /* 0x000fe20000000000 */
.L_x_207:
[----:B------:R-:W-:Y:S01]  /*21e80*/  NOP ;  /* 0x0000000000007918 */ /* 0x000fe20000000000 */
[----:B-1----:R-:W-:Y:S05]  /*21e90*/  EXIT ;  /* 0x000000000000794d */ /* 0x002fea0003800000 */
.L_x_16:
[-C--:B------:R-:W-:Y:S02]  /*21ea0*/  MOV R2, R0.reuse ;  /* 0x0000000000027202 */ /* 0x080fe40000000f00 */
[----:B------:R-:W-:-:S07]  /*21eb0*/  MOV R3, R0 ;  /* 0x0000000000037202 */ /* 0x000fce0000000f00 */
.L_x_208:
[----:B-1----:R1:W2:Y:S02]  /*21ec0*/  SYNCS.PHASECHK.TRANS64.TRYWAIT P0, [R10+URZ+0x190], R3 ;  /* 0x000190030a0075a7 */ /* 0x0022a400080011ff */
[----:B--2---:R-:W-:Y:S05]  /*21ed0*/  @!P0 NANOSLEEP.SYNCS 0x989680 ;  /* 0x009896800000895d */ /* 0x004fea0003900000 */
[----:B------:R-:W2:Y:S02]  /*21ee0*/  @!P0 SYNCS.PHASECHK.TRANS64 P0, [R10+URZ+0x190], R3 ;  /* 0x000190030a0085a7 */ /* 0x000ea400080010ff */
[----:B--2---:R-:W-:Y:S05]  /*21ef0*/  @!P0 BRA `(.L_x_208) ;  /* 0xfffffffc00f08947 */ /* 0x004fea000383ffff */
[----:B------:R-:W-:Y:S05]  /*21f00*/  BRA `(.L_x_209) ;  /* 0xfffffdec00bc7947 */ /* 0x000fea000383ffff */
.L_x_18:
[-C--:B------:R-:W-:Y:S02]  /*21f10*/  MOV R2, R0.reuse ;  /* 0x0000000000027202 */ /* 0x080fe40000000f00 */
[----:B------:R-:W-:-:S07]  /*21f20*/  MOV R3, R0 ;  /* 0x0000000000037202 */ /* 0x000fce0000000f00 */
.L_x_210:
[----:B-1----:R1:W2:Y:S02]  /*21f30*/  SYNCS.PHASECHK.TRANS64.TRYWAIT P1, [R10+URZ+0x198], R3 ;  /* 0x000198030a0075a7 */ /* 0x0022a400080211ff */
[----:B--2---:R-:W-:Y:S05]  /*21f40*/  @!P1 NANOSLEEP.SYNCS 0x989680 ;  /* 0x009896800000995d */ /* 0x004fea0003900000 */
[----:B------:R-:W2:Y:S02]  /*21f50*/  @!P1 SYNCS.PHASECHK.TRANS64 P1, [R10+URZ+0x198], R3 ;  /* 0x000198030a0095a7 */ /* 0x000ea400080210ff */
[----:B--2---:R-:W-:Y:S05]  /*21f60*/  @!P1 BRA `(.L_x_210) ;  /* 0xfffffffc00f09947 */ /* 0x004fea000383ffff */
[----:B------:R-:W-:Y:S05]  /*21f70*/  BRA `(.L_x_211) ;  /* 0xfffffdf0000c7947 */ /* 0x000fea000383ffff */
.L_x_19:
[-C--:B------:R-:W-:Y:S02]  /*21f80*/  MOV R2, R0.reuse ;  /* 0x0000000000027202 */ /* 0x080fe40000000f00 */
[----:B-1----:R-:W-:-:S07]  /*21f90*/  MOV R3, R0 ;  /* 0x0000000000037202 */ /* 0x002fce0000000f00 */
.L_x_212:
[----:B-1----:R1:W2:Y:S02]  /*21fa0*/  SYNCS.PHASECHK.TRANS64.TRYWAIT P1, [R10+URZ+0x190], R3 ;  /* 0x000190030a0075a7 */ /* 0x0022a400080211ff */
[----:B--2---:R-:W-:Y:S05]  /*21fb0*/  @!P1 NANOSLEEP.SYNCS 0x989680 ;  /* 0x009896800000995d */ /* 0x004fea0003900000 */
[----:B------:R-:W2:Y:S02]  /*21fc0*/  @!P1 SYNCS.PHASECHK.TRANS64 P1, [R10+URZ+0x190], R3 ;  /* 0x000190030a0095a7 */ /* 0x000ea400080210ff */
[----:B--2---:R-:W-:Y:S05]  /*21fd0*/  @!P1 BRA `(.L_x_212) ;  /* 0xfffffffc00f09947 */ /* 0x004fea000383ffff */
[----:B------:R-:W-:Y:S05]  /*21fe0*/  BRA `(.L_x_213) ;  /* 0xfffffdf000087947 */ /* 0x000fea000383ffff */
.L_x_22:
[-C--:B------:R-:W-:Y:S02]  /*21ff0*/  MOV R2, R0.reuse ;  /* 0x0000000000027202 */ /* 0x080fe40000000f00 */
[----:B------:R-:W-:-:S07]  /*22000*/  MOV R3, R0 ;  /* 0x0000000000037202 */ /* 0x000fce0000000f00 */
.L_x_214:
[----:B-1----:R1:W2:Y:S02]  /*22010*/  SYNCS.PHASECHK.TRANS64.TRYWAIT P0, [R10+URZ+0x190], R3 ;  /* 0x000190030a0075a7 */ /* 0x0022a400080011ff */
[----:B--2---:R-:W-:Y:S05]  /*22020*/  @!P0 NANOSLEEP.SYNCS 0x989680 ;  /* 0x009896800000895d */ /* 0x004fea0003900000 */
[----:B------:R-:W2:Y:S02]  /*22030*/  @!P0 SYNCS.PHASECHK.TRANS64 P0, [R10+URZ+0x190], R3 ;  /* 0x000190030a0085a7 */ /* 0x000ea400080010ff */
[----:B--2---:R-:W-:Y:S05]  /*22040*/  @!P0 BRA `(.L_x_214) ;  /* 0xfffffffc00f08947 */ /* 0x004fea000383ffff */
[----:B------:R-:W-:Y:S05]  /*22050*/  BRA `(.L_x_215) ;  /* 0xfffffdf000547947 */ /* 0x000fea000383ffff */
.L_x_25:
[----:B------:R-:W-:-:S07]  /*22060*/  MOV R3, R2 ;  /* 0x0000000200037202 */ /* 0x000fce0000000f00 */
.L_x_216:
[----:B-1----:R1:W2:Y:S02]  /*22070*/  SYNCS.PHASECHK.TRANS64.TRYWAIT P0, [R12+URZ+0x8], R3 ;  /* 0x000008030c0075a7 */ /* 0x0022a400080011ff */
[----:B--2---:R-:W-:Y:S05]  /*22080*/  @!P0 NANOSLEEP.SYNCS 0x989680 ;  /* 0x009896800000895d */ /* 0x004fea0003900000 */
[----:B------:R-:W2:Y:S02]  /*22090*/  @!P0 SYNCS.PHASECHK.TRANS64 P0, [R12+URZ+0x8], R3 ;  /* 0x000008030c0085a7 */ /* 0x000ea400080010ff */
[----:B--2---:R-:W-:Y:S05]  /*220a0*/  @!P0 BRA `(.L_x_216) ;  /* 0xfffffffc00f08947 */ /* 0x004fea000383ffff */
[----:B------:R-:W-:Y:S05]  /*220b0*/  BRA `(.L_x_217) ;  /* 0xfffffdf400a87947 */ /* 0x000fea000383ffff */
.L_x_27:
[-C--:B------:R-:W-:Y:S02]  /*220c0*/  MOV R2, R0.reuse ;  /* 0x0000000000027202 */ /* 0x080fe40000000f00 */
[----:B------:R-:W-:-:S07]  /*220d0*/  MOV R3, R0 ;  /* 0x0000000000037202 */ /* 0x000fce0000000f00 */
.L_x_218:
[----:B-1----:R1:W2:Y:S02]  /*220e0*/  SYNCS.PHASECHK.TRANS64.TRYWAIT P0, [R12+URZ+0x28], R3 ;  /* 0x000028030c0075a7 */ /* 0x0022a400080011ff */
[----:B--2---:R-:W-:Y:S05]  /*220f0*/  @!P0 NANOSLEEP.SYNCS 0x989680 ;  /* 0x009896800000895d */ /* 0x004fea0003900000 */
[----:B------:R-:W2:Y:S02]  /*22100*/  @!P0 SYNCS.PHASECHK.TRANS64 P0, [R12+URZ+0x28], R3 ;  /* 0x000028030c0085a7 */ /* 0x000ea400080010ff */
[----:B--2---:R-:W-:Y:S05]  /*22110*/  @!P0 BRA `(.L_x_218) ;  /* 0xfffffffc00f08947 */ /* 0x004fea000383ffff */
[----:B------:R-:W-:Y:S05]  /*22120*/  BRA `(.L_x_219) ;  /* 0xfffffdf800007947 */ /* 0x000fea000383ffff */
.L_x_29:
[-C--:B------:R-:W-:Y:S02]  /*22130*/  MOV R2, R0.reuse ;  /* 0x0000000000027202 */ /* 0x080fe40000000f00 */
[----:B------:R-:W-:-:S07]  /*22140*/  MOV R3, R0 ;  /* 0x0000000000037202 */ /* 0x000fce0000000f00 */
.L_x_220:
[----:B-1----:R1:W2:Y:S02]  /*22150*/  SYNCS.PHASECHK.TRANS64.TRYWAIT P0, [R12+URZ+0x38], R3 ;  /* 0x000038030c0075a7 */ /* 0x0022a400080011ff */
[----:B--2---:R-:W-:Y:S05]  /*22160*/  @!P0 NANOSLEEP.SYNCS 0x989680 ;  /* 0x009896800000895d */ /* 0x004fea0003900000 */
[----:B------:R-:W2:Y:S02]  /*22170*/  @!P0 SYNCS.PHASECHK.TRANS64 P0, [R12+URZ+0x38], R3 ;  /* 0x000038030c0085a7 */ /* 0x000ea400080010ff */
[----:B--2---:R-:W-:Y:S05]  /*22180*/  @!P0 BRA `(.L_x_220) ;  /* 0xfffffffc00f08947 */ /* 0x004fea000383ffff */
[----:B------:R-:W-:Y:S05]  /*22190*/  BRA `(.L_x_221) ;  /* 0xfffffdf800fc7947 */ /* 0x000fea000383ffff */
.L_x_31:
[----:B------:R-:W-:-:S07]  /*221a0*/  MOV R5, R4 ;  /* 0x0000000400057202 */ /* 0x000fce0000000f00 */
.L_x_222:
[----:B-1----:R1:W2:Y:S02]  /*221b0*/  SYNCS.PHASECHK.TRANS64.TRYWAIT P0, [R12+URZ+0x18], R5 ;  /* 0x000018050c0075a7 */ /* 0x0022a400080011ff */
[----:B--2---:R-:W-:Y:S05]  /*221c0*/  @!P0 NANOSLEEP.SYNCS 0x989680 ;  /* 0x009896800000895d */ /* 0x004fea0003900000 */
[----:B------:R-:W2:Y:S02]  /*221d0*/  @!P0 SYNCS.PHASECHK.TRANS64 P0, [R12+URZ+0x18], R5 ;  /* 0x000018050c0085a7 */ /* 0x000ea400080010ff */
[----:B--2---:R-:W-:Y:S05]  /*221e0*/  @!P0 BRA `(.L_x_222) ;  /* 0xfffffffc00f08947 */ /* 0x004fea000383ffff */
[----:B------:R-:W-:Y:S05]  /*221f0*/  BRA `(.L_x_223) ;  /* 0xfffffe0000107947 */ /* 0x000fea000383ffff */
.L_x_33:
[----:B------:R-:W-:-:S07]  /*22200*/  MOV R3, R2 ;  /* 0x0000000200037202 */ /* 0x000fce0000000f00 */
.L_x_224:
[----:B-1----:R1:W2:Y:S02]  /*22210*/  SYNCS.PHASECHK.TRANS64.TRYWAIT P0, [R0+URZ+0x50], R3 ;  /* 0x00005003000075a7 */ /* 0x0022a400080011ff */
[----:B--2---:R-:W-:Y:S05]  /*22220*/  @!P0 NANOSLEEP.SYNCS 0x989680 ;  /* 0x009896800000895d */ /* 0x004fea0003900000 */
[----:B------:R-:W2:Y:S02]  /*22230*/  @!P0 SYNCS.PHASECHK.TRANS64 P0, [R0+URZ+0x50], R3 ;  /* 0x00005003000085a7 */ /* 0x000ea400080010ff */
[----:B--2---:R-:W-:Y:S05]  /*22240*/  @!P0 BRA `(.L_x_224) ;  /* 0xfffffffc00f08947 */ /* 0x004fea000383ffff */
[----:B------:R-:W-:Y:S05]  /*22250*/  BRA `(.L_x_225) ;  /* 0xfffffe0000987947 */ /* 0x000fea000383ffff */
.L_x_35:
[----:B------:R-:W-:-:S07]  /*22260*/  MOV R3, R2 ;  /* 0x0000000200037202 */ /* 0x000fce0000000f00 */
.L_x_226:
[----:B-1----:R1:W2:Y:S02]  /*22270*/  SYNCS.PHASECHK.TRANS64.TRYWAIT P0, [R0+URZ+0x70], R3 ;  /* 0x00007003000075a7 */ /* 0x0022a400080011ff */
[----:B--2---:R-:W-:Y:S05]  /*22280*/  @!P0 NANOSLEEP.SYNCS 0x989680 ;  /* 0x009896800000895d */ /* 0x004fea0003900000 */
[----:B------:R-:W2:Y:S02]  /*22290*/  @!P0 SYNCS.PHASECHK.TRANS64 P0, [R0+URZ+0x70], R3 ;  /* 0x00007003000085a7 */ /* 0x000ea400080010ff */
[----:B--2---:R-:W-:Y:S05]  /*222a0*/  @!P0 BRA `(.L_x_226) ;  /* 0xfffffffc00f08947 */ /* 0x004fea000383ffff */
[----:B------:R-:W-:Y:S05]  /*222b0*/  BRA `(.L_x_227) ;  /* 0xfffffe0400e07947 */ /* 0x000fea000383ffff */
.L_x_37:
[----:B------:R-:W-:-:S07]  /*222c0*/  MOV R5, R4 ;  /* 0x0000000400057202 */ /* 0x000fce0000000f00 */
.L_x_228:
[----:B-1----:R1:W2:Y:S02]  /*222d0*/  SYNCS.PHASECHK.TRANS64.TRYWAIT P0, [R12+URZ+0x1b0], R5 ;  /* 0x0001b0050c0075a7 */ /* 0x0022a400080011ff */
[----:B--2---:R-:W-:Y:S05]  /*222e0*/  @!P0 NANOSLEEP.SYNCS 0x989680 ;  /* 0x009896800000895d */ /* 0x004fea0003900000 */
[----:B------:R-:W2:Y:S02]  /*222f0*/  @!P0 SYNCS.PHASECHK.TRANS64 P0, [R12+URZ+0x1b0], R5 ;  /* 0x0001b0050c0085a7 */ /* 0x000ea400080010ff */
[----:B--2---:R-:W-:Y:S05]  /*22300*/  @!P0 BRA `(.L_x_228) ;  /* 0xfffffffc00f08947 */ /* 0x004fea000383ffff */
[----:B------:R-:W-:Y:S05]  /*22310*/  BRA `(.L_x_229) ;  /* 0xfffffe0c00647947 */ /* 0x000fea000383ffff */
.L_x_39:
[-C--:B------:R-:W-:Y:S02]  /*22320*/  MOV R2, R0.reuse ;  /* 0x0000000000027202 */ /* 0x080fe40000000f00 */
[----:B------:R-:W-:-:S07]  /*22330*/  MOV R3, R0 ;  /* 0x0000000000037202 */ /* 0x000fce0000000f00 */
.L_x_230:
[----:B--2---:R2:W3:Y:S02]  /*22340*/  SYNCS.PHASECHK.TRANS64.TRYWAIT P0, [R12+URZ+0x18], R3 ;  /* 0x000018030c0075a7 */ /* 0x0044e400080011ff */
[----:B---3--:R-:W-:Y:S05]  /*22350*/  @!P0 NANOSLEEP.SYNCS 0x989680 ;  /* 0x009896800000895d */ /* 0x008fea0003900000 */
[----:B------:R-:W3:Y:S02]  /*22360*/  @!P0 SYNCS.PHASECHK.TRANS64 P0, [R12+URZ+0x18], R3 ;  /* 0x000018030c0085a7 */ /* 0x000ee400080010ff */
[----:B---3--:R-:W-:Y:S05]  /*22370*/  @!P0 BRA `(.L_x_230) ;  /* 0xfffffffc00f08947 */ /* 0x008fea000383ffff */
[----:B------:R-:W-:Y:S05]  /*22380*/  BRA `(.L_x_231) ;  /* 0xfffffe0c00787947 */ /* 0x000fea000383ffff */
.L_x_41:
[-C--:B------:R-:W-:Y:S02]  /*22390*/  MOV R2, R0.reuse ;  /* 0x0000000000027202 */ /* 0x080fe40000000f00 */
[----:B------:R-:W-:-:S07]  /*223a0*/  MOV R3, R0 ;  /* 0x0000000000037202 */ /* 0x000fce0000000f00 */
.L_x_232:
[----:B-1----:R1:W2:Y:S02]  /*223b0*/  SYNCS.PHASECHK.TRANS64.TRYWAIT P0, [R4+URZ+0x50], R3 ;  /* 0x00005003040075a7 */ /* 0x0022a400080011ff */
[----:B--2---:R-:W-:Y:S05]  /*223c0*/  @!P0 NANOSLEEP.SYNCS 0x989680 ;  /* 0x009896800000895d */ /* 0x004fea0003900000 */
[----:B------:R-:W2:Y:S02]  /*223d0*/  @!P0 SYNCS.PHASECHK.TRANS64 P0, [R4+URZ+0x50], R3 ;  /* 0x00005003040085a7 */ /* 0x000ea400080010ff */
[----:B--2---:R-:W-:Y:S05]  /*223e0*/  @!P0 BRA `(.L_x_232) ;  /* 0xfffffffc00f08947 */ /* 0x004fea000383ffff */
[----:B------:R-:W-:Y:S05]  /*223f0*/  BRA `(.L_x_233) ;  /* 0xfffffe0c00e87947 */ /* 0x000fea000383ffff */
.L_x_43:
[-C--:B------:R-:W-:Y:S02]  /*22400*/  MOV R2, R0.reuse ;  /* 0x0000000000027202 */ /* 0x080fe40000000f00 */
[----:B------:R-:W-:-:S07]  /*22410*/  MOV R3, R0 ;  /* 0x0000000000037202 */ /* 0x000fce0000000f00 */
.L_x_234:
[----:B-1----:R1:W2:Y:S02]  /*22420*/  SYNCS.PHASECHK.TRANS64.TRYWAIT P0, [R4+URZ+0x70], R3 ;  /* 0x00007003040075a7 */ /* 0x0022a400080011ff */
[----:B--2---:R-:W-:Y:S05]  /*22430*/  @!P0 NANOSLEEP.SYNCS 0x989680 ;  /* 0x009896800000895d */ /* 0x004fea0003900000 */
[----:B------:R-:W2:Y:S02]  /*22440*/  @!P0 SYNCS.PHASECHK.TRANS64 P0, [R4+URZ+0x70], R3 ;  /* 0x00007003040085a7 */ /* 0x000ea400080010ff */
[----:B--2---:R-:W-:Y:S05]  /*22450*/  @!P0 BRA `(.L_x_234) ;  /* 0xfffffffc00f08947 */ /* 0x004fea000383ffff */
[----:B------:R-:W-:Y:S05]  /*22460*/  BRA `(.L_x_235) ;  /* 0xfffffe1400307947 */ /* 0x000fea000383ffff */
.L_x_45:
[----:B------:R-:W-:-:S07]  /*22470*/  MOV R3, R2 ;  /* 0x0000000200037202 */ /* 0x000fce0000000f00 */
.L_x_236:
[----:B-1----:R1:W2:Y:S02]  /*22480*/  SYNCS.PHASECHK.TRANS64.TRYWAIT P0, [R0+URZ+0x50], R3 ;  /* 0x00005003000075a7 */ /* 0x0022a400080011ff */
[----:B--2---:R-:W-:Y:S05]  /*22490*/  @!P0 NANOSLEEP.SYNCS 0x989680 ;  /* 0x009896800000895d */ /* 0x004fea0003900000 */
[----:B------:R-:W2:Y:S02]  /*224a0*/  @!P0 SYNCS.PHASECHK.TRANS64 P0, [R0+URZ+0x50], R3 ;  /* 0x00005003000085a7 */ /* 0x000ea400080010ff */
[----:B--2---:R-:W-:Y:S05]  /*224b0*/  @!P0 BRA `(.L_x_236) ;  /* 0xfffffffc00f08947 */ /* 0x004fea000383ffff */
[----:B------:R-:W-:Y:S05]  /*224c0*/  BRA `(.L_x_237) ;  /* 0xfffffe18008c7947 */ /* 0x000fea000383ffff */
.L_x_47:
[----:B------:R-:W-:-:S07]  /*224d0*/  MOV R3, R2 ;  /* 0x0000000200037202 */ /* 0x000fce0000000f00 */
.L_x_238:
[----:B-1----:R1:W2:Y:S02]  /*224e0*/  SYNCS.PHASECHK.TRANS64.TRYWAIT P0, [R0+URZ+0x70], R3 ;  /* 0x00007003000075a7 */ /* 0x0022a400080011ff */
[----:B--2---:R-:W-:Y:S05]  /*224f0*/  @!P0 NANOSLEEP.SYNCS 0x989680 ;  /* 0x009896800000895d */ /* 0x004fea0003900000 */
[----:B------:R-:W2:Y:S02]  /*22500*/  @!P0 SYNCS.PHASECHK.TRANS64 P0, [R0+URZ+0x70], R3 ;  /* 0x00007003000085a7 */ /* 0x000ea400080010ff */
[----:B--2---:R-:W-:Y:S05]  /*22510*/  @!P0 BRA `(.L_x_238) ;  /* 0xfffffffc00f08947 */ /* 0x004fea000383ffff */
[----:B------:R-:W-:Y:S05]  /*22520*/  BRA `(.L_x_239) ;  /* 0xfffffe1c004c7947 */ /* 0x000fea000383ffff */
.L_x_49:
[-C--:B------:R-:W-:Y:S02]  /*22530*/  MOV R2, R0.reuse ;  /* 0x0000000000027202 */ /* 0x080fe40000000f00 */
[----:B------:R-:W-:-:S07]  /*22540*/  MOV R3, R0 ;  /* 0x0000000000037202 */ /* 0x000fce0000000f00 */
.L_x_240:
[----:B-1----:R1:W2:Y:S02]  /*22550*/  SYNCS.PHASECHK.TRANS64.TRYWAIT P0, [R12+URZ+0x18], R3 ;  /* 0x000018030c0075a7 */ /* 0x0022a400080011ff */
[----:B--2---:R-:W-:Y:S05]  /*22560*/  @!P0 NANOSLEEP.SYNCS 0x989680 ;  /* 0x009896800000895d */ /* 0x004fea0003900000 */
[----:B------:R-:W2:Y:S02]  /*22570*/  @!P0 SYNCS.PHASECHK.TRANS64 P0, [R12+URZ+0x18], R3 ;  /* 0x000018030c0085a7 */ /* 0x000ea400080010ff */
[----:B--2---:R-:W-:Y:S05]  /*22580*/  @!P0 BRA `(.L_x_240) ;  /* 0xfffffffc00f08947 */ /* 0x004fea000383ffff */
[----:B------:R-:W-:Y:S05]  /*22590*/  BRA `(.L_x_241) ;  /* 0xfffffe1c00f47947 */ /* 0x000fea000383ffff */
.L_x_51:
[----:B------:R-:W-:-:S07]  /*225a0*/  MOV R3, R2 ;  /* 0x0000000200037202 */ /* 0x000fce0000000f00 */
.L_x_242:
[----:B-1----:R1:W2:Y:S02]  /*225b0*/  SYNCS.PHASECHK.TRANS64.TRYWAIT P0, [R0+URZ+0x50], R3 ;  /* 0x00005003000075a7 */ /* 0x0022a400080011ff */
[----:B--2---:R-:W-:Y:S05]  /*225c0*/  @!P0 NANOSLEEP.SYNCS 0x989680 ;  /* 0x009896800000895d */ /* 0x004fea0003900000 */
[----:B------:R-:W2:Y:S02]  /*225d0*/  @!P0 SYNCS.PHASECHK.TRANS64 P0, [R0+URZ+0x50], R3 ;  /* 0x00005003000085a7 */ /* 0x000ea400080010ff */
[----:B--2---:R-:W-:Y:S05]  /*225e0*/  @!P0 BRA `(.L_x_242) ;  /* 0xfffffffc00f08947 */ /* 0x004fea000383ffff */
[----:B------:R-:W-:Y:S05]  /*225f0*/  BRA `(.L_x_243) ;  /* 0xfffffe2000607947 */ /* 0x000fea000383ffff */
.L_x_53:
[----:B------:R-:W-:-:S07]  /*22600*/  MOV R3, R2 ;  /* 0x0000000200037202 */ /* 0x000fce0000000f00 */
.L_x_244:
[----:B-1----:R1:W2:Y:S02]  /*22610*/  SYNCS.PHASECHK.TRANS64.TRYWAIT P0, [R0+URZ+0x70], R3 ;  /* 0x00007003000075a7 */ /* 0x0022a400080011ff */
[----:B--2---:R-:W-:Y:S05]  /*22620*/  @!P0 NANOSLEEP.SYNCS 0x989680 ;  /* 0x009896800000895d */ /* 0x004fea0003900000 */
[----:B------:R-:W2:Y:S02]  /*22630*/  @!P0 SYNCS.PHASECHK.TRANS64 P0, [R0+URZ+0x70], R3 ;  /* 0x00007003000085a7 */ /* 0x000ea400080010ff */
[----:B--2---:R-:W-:Y:S05]  /*22640*/  @!P0 BRA `(.L_x_244) ;  /* 0xfffffffc00f08947 */ /* 0x004fea000383ffff */
[----:B------:R-:W-:Y:S05]  /*22650*/  BRA `(.L_x_245) ;  /* 0xfffffe2400c07947 */ /* 0x000fea000383ffff */
.L_x_55:
[----:B------:R-:W-:-:S07]  /*22660*/  MOV R3, R2 ;  /* 0x0000000200037202 */ /* 0x000fce0000000f00 */
.L_x_246:
[----:B-1----:R1:W2:Y:S02]  /*22670*/  SYNCS.PHASECHK.TRANS64.TRYWAIT P0, [R0+URZ+0x50], R3 ;  /* 0x00005003000075a7 */ /* 0x0022a400080011ff */
[----:B--2---:R-:W-:Y:S05]  /*22680*/  @!P0 NANOSLEEP.SYNCS 0x989680 ;  /* 0x009896800000895d */ /* 0x004fea0003900000 */
[----:B------:R-:W2:Y:S02]  /*22690*/  @!P0 SYNCS.PHASECHK.TRANS64 P0, [R0+URZ+0x50], R3 ;  /* 0x00005003000085a7 */ /* 0x000ea400080010ff */
[----:B--2---:R-:W-:Y:S05]  /*226a0*/  @!P0 BRA `(.L_x_246) ;  /* 0xfffffffc00f08947 */ /* 0x004fea000383ffff */
[----:B------:R-:W-:Y:S05]  /*226b0*/  BRA `(.L_x_247) ;  /* 0xfffffe2c00207947 */ /* 0x000fea000383ffff */
.L_x_57:
[-C--:B------:R-:W-:Y:S02]  /*226c0*/  MOV R8, R3.reuse ;  /* 0x0000000300087202 */ /* 0x080fe40000000f00 */
[----:B------:R-:W-:-:S07]  /*226d0*/  MOV R9, R3 ;  /* 0x0000000300097202 */ /* 0x000fce0000000f00 */
.L_x_248:
[----:B-1----:R1:W2:Y:S02]  /*226e0*/  SYNCS.PHASECHK.TRANS64.TRYWAIT P3, [R0+URZ+0x70], R9 ;  /* 0x00007009000075a7 */ /* 0x0022a400080611ff */
[----:B--2---:R-:W-:Y:S05]  /*226f0*/  @!P3 NANOSLEEP.SYNCS 0x989680 ;  /* 0x009896800000b95d */ /* 0x004fea0003900000 */
[----:B------:R-:W2:Y:S02]  /*22700*/  @!P3 SYNCS.PHASECHK.TRANS64 P3, [R0+URZ+0x70], R9 ;  /* 0x000070090000b5a7 */ /* 0x000ea400080610ff */
[----:B--2---:R-:W-:Y:S05]  /*22710*/  @!P3 BRA `(.L_x_248) ;  /* 0xfffffffc00f0b947 */ /* 0x004fea000383ffff */
[----:B------:R-:W-:Y:S05]  /*22720*/  BRA `(.L_x_249) ;  /* 0xfffffe2c00f07947 */ /* 0x000fea000383ffff */
.L_x_61:
[-C--:B------:R-:W-:Y:S02]  /*22730*/  MOV R2, R0.reuse ;  /* 0x0000000000027202 */ /* 0x080fe40000000f00 */
[----:B------:R-:W-:-:S07]  /*22740*/  MOV R3, R0 ;  /* 0x0000000000037202 */ /* 0x000fce0000000f00 */
.L_x_250:
[----:B--2---:R2:W3:Y:S02]  /*22750*/  SYNCS.PHASECHK.TRANS64.TRYWAIT P0, [R12+URZ+0x18], R3 ;  /* 0x000018030c0075a7 */ /* 0x0044e400080011ff */
[----:B---3--:R-:W-:Y:S05]  /*22760*/  @!P0 NANOSLEEP.SYNCS 0x989680 ;  /* 0x009896800000895d */ /* 0x008fea0003900000 */
[----:B------:R-:W3:Y:S02]  /*22770*/  @!P0 SYNCS.PHASECHK.TRANS64 P0, [R12+URZ+0x18], R3 ;  /* 0x000018030c0085a7 */ /* 0x000ee400080010ff */
[----:B---3--:R-:W-:Y:S05]  /*22780*/  @!P0 BRA `(.L_x_250) ;  /* 0xfffffffc00f08947 */ /* 0x008fea000383ffff */
[----:B------:R-:W-:Y:S05]  /*22790*/  BRA `(.L_x_251) ;  /* 0xfffffe3000c47947 */ /* 0x000fea000383ffff */
.L_x_63:
[----:B------:R-:W-:-:S07]  /*227a0*/  MOV R3, R2 ;  /* 0x0000000200037202 */ /* 0x000fce0000000f00 */
.L_x_252:
[----:B--2---:R2:W3:Y:S02]  /*227b0*/  SYNCS.PHASECHK.TRANS64.TRYWAIT P0, [R0+URZ+0x50], R3 ;  /* 0x00005003000075a7 */ /* 0x0044e400080011ff */
[----:B---3--:R-:W-:Y:S05]  /*227c0*/  @!P0 NANOSLEEP.SYNCS 0x989680 ;  /* 0x009896800000895d */ /* 0x008fea0003900000 */
[----:B------:R-:W3:Y:S02]  /*227d0*/  @!P0 SYNCS.PHASECHK.TRANS64 P0, [R0+URZ+0x50], R3 ;  /* 0x00005003000085a7 */ /* 0x000ee400080010ff */
[----:B---3--:R-:W-:Y:S05]  /*227e0*/  @!P0 BRA `(.L_x_252) ;  /* 0xfffffffc00f08947 */ /* 0x008fea000383ffff */
[----:B------:R-:W-:Y:S05]  /*227f0*/  BRA `(.L_x_253) ;  /* 0xfffffe3400147947 */ /* 0x000fea000383ffff */
.L_x_65:
[----:B------:R-:W-:-:S07]  /*22800*/  MOV R3, R2 ;  /* 0x0000000200037202 */ /* 0x000fce0000000f00 */
.L_x_254:
[----:B-1----:R1:W2:Y:S02]  /*22810*/  SYNCS.PHASECHK.TRANS64.TRYWAIT P0, [R0+URZ+0x70], R3 ;  /* 0x00007003000075a7 */ /* 0x0022a400080011ff */
[----:B--2---:R-:W-:Y:S05]  /*22820*/  @!P0 NANOSLEEP.SYNCS 0x989680 ;  /* 0x009896800000895d */ /* 0x004fea0003900000 */
[----:B------:R-:W2:Y:S02]  /*22830*/  @!P0 SYNCS.PHASECHK.TRANS64 P0, [R0+URZ+0x70], R3 ;  /* 0x00007003000085a7 */ /* 0x000ea400080010ff */
[----:B--2---:R-:W-:Y:S05]  /*22840*/  @!P0 BRA `(.L_x_254) ;  /* 0xfffffffc00f08947 */ /* 0x004fea000383ffff */
[----:B------:R-:W-:Y:S05]  /*22850*/  BRA `(.L_x_255) ;  /* 0xfffffe3800587947 */ /* 0x000fea000383ffff */
.L_x_67:
[----:B------:R-:W-:-:S07]  /*22860*/  MOV R3, R2 ;  /* 0x0000000200037202 */ /* 0x000fce0000000f00 */
.L_x_256:
[----:B--2---:R2:W3:Y:S02]  /*22870*/  SYNCS.PHASECHK.TRANS64.TRYWAIT P0, [R0+URZ+0x50], R3 ;  /* 0x00005003000075a7 */ /* 0x0044e400080011ff */
[----:B---3--:R-:W-:Y:S05]  /*22880*/  @!P0 NANOSLEEP.SYNCS 0x989680 ;  /* 0x009896800000895d */ /* 0x008fea0003900000 */
[----:B------:R-:W3:Y:S02]  /*22890*/  @!P0 SYNCS.PHASECHK.TRANS64 P0, [R0+URZ+0x50], R3 ;  /* 0x00005003000085a7 */ /* 0x000ee400080010ff */
[----:B---3--:R-:W-:Y:S05]  /*228a0*/  @!P0 BRA `(.L_x_256) ;  /* 0xfffffffc00f08947 */ /* 0x008fea000383ffff */
[----:B------:R-:W-:Y:S05]  /*228b0*/  BRA `(.L_x_257) ;  /* 0xfffffe3c00d07947 */ /* 0x000fea000383ffff */
.L_x_69:
[----:B------:R-:W-:-:S07]  /*228c0*/  MOV R3, R2 ;  /* 0x0000000200037202 */ /* 0x000fce0000000f00 */
.L_x_258:
[----:B-1----:R1:W2:Y:S02]  /*228d0*/  SYNCS.PHASECHK.TRANS64.TRYWAIT P0, [R0+URZ+0x70], R3 ;  /* 0x00007003000075a7 */ /* 0x0022a400080011ff */
[----:B--2---:R-:W-:Y:S05]  /*228e0*/  @!P0 NANOSLEEP.SYNCS 0x989680 ;  /* 0x009896800000895d */ /* 0x004fea0003900000 */
[----:B------:R-:W2:Y:S02]  /*228f0*/  @!P0 SYNCS.PHASECHK.TRANS64 P0, [R0+URZ+0x70], R3 ;  /* 0x00007003000085a7 */ /* 0x000ea400080010ff */
[----:B--2---:R-:W-:Y:S05]  /*22900*/  @!P0 BRA `(.L_x_258) ;  /* 0xfffffffc00f08947 */ /* 0x004fea000383ffff */
[----:B------:R-:W-:Y:S05]  /*22910*/  BRA `(.L_x_259) ;  /* 0xfffffe4000747947 */ /* 0x000fea000383ffff */
.L_x_72:
[----:B------:R-:W-:-:S07]  /*22920*/  MOV R3, R2 ;  /* 0x0000000200037202 */ /* 0x000fce0000000f00 */
.L_x_260:
[----:B-1----:R1:W2:Y:S02]  /*22930*/  SYNCS.PHASECHK.TRANS64.TRYWAIT P0, [R0+URZ+0x50], R3 ;  /* 0x00005003000075a7 */ /* 0x0022a400080011ff */
[----:B--2---:R-:W-:Y:S05]  /*22940*/  @!P0 NANOSLEEP.SYNCS 0x989680 ;  /* 0x009896800000895d */ /* 0x004fea0003900000 */
[----:B------:R-:W2:Y:S02]  /*22950*/  @!P0 SYNCS.PHASECHK.TRANS64 P0, [R0+URZ+0x50], R3 ;  /* 0x00005003000085a7 */ /* 0x000ea400080010ff */
[----:B--2---:R-:W-:Y:S05]  /*22960*/  @!P0 BRA `(.L_x_260) ;  /* 0xfffffffc00f08947 */ /* 0x004fea000383ffff */
[----:B------:R-:W-:Y:S05]  /*22970*/  BRA `(.L_x_261) ;  /* 0xfffffe4400487947 */ /* 0x000fea000383ffff */
.L_x_74:
[----:B------:R-:W-:-:S07]  /*22980*/  MOV R3, R2 ;  /* 0x0000000200037202 */ /* 0x000fce0000000f00 */
.L_x_262:
[----:B-1----:R1:W2:Y:S02]  /*22990*/  SYNCS.PHASECHK.TRANS64.TRYWAIT P0, [R0+URZ+0x70], R3 ;  /* 0x00007003000075a7 */ /* 0x0022a400080011ff */
[----:B--2---:R-:W-:Y:S05]  /*229a0*/  @!P0 NANOSLEEP.SYNCS 0x989680 ;  /* 0x009896800000895d */ /* 0x004fea0003900000 */
[----:B------:R-:W2:Y:S02]  /*229b0*/  @!P0 SYNCS.PHASECHK.TRANS64 P0, [R0+URZ+0x70], R3 ;  /* 0x00007003000085a7 */ /* 0x000ea400080010ff */
[----:B--2---:R-:W-:Y:S05]  /*229c0*/  @!P0 BRA `(.L_x_262) ;  /* 0xfffffffc00f08947 */ /* 0x004fea000383ffff */
[----:B------:R-:W-:Y:S05]  /*229d0*/  BRA `(.L_x_263) ;  /* 0xfffffe4400ec7947 */ /* 0x000fea000383ffff */
.L_x_76:
[-C--:B------:R-:W-:Y:S02]  /*229e0*/  MOV R2, R0.reuse ;  /* 0x0000000000027202 */ /* 0x080fe40000000f00 */
[----:B------:R-:W-:-:S07]  /*229f0*/  MOV R3, R0 ;  /* 0x0000000000037202 */ /* 0x000fce0000000f00 */
.L_x_264:
[----:B-1----:R1:W2:Y:S02]  /*22a00*/  SYNCS.PHASECHK.TRANS64.TRYWAIT P0, [R12+URZ+0x190], R3 ;  /* 0x000190030c0075a7 */ /* 0x0022a400080011ff */
[----:B--2---:R-:W-:Y:S05]  /*22a10*/  @!P0 NANOSLEEP.SYNCS 0x989680 ;  /* 0x009896800000895d */ /* 0x004fea0003900000 */
[----:B------:R-:W2:Y:S02]  /*22a20*/  @!P0 SYNCS.PHASECHK.TRANS64 P0, [R12+URZ+0x190], R3 ;  /* 0x000190030c0085a7 */ /* 0x000ea400080010ff */
[----:B--2---:R-:W-:Y:S05]  /*22a30*/  @!P0 BRA `(.L_x_264) ;  /* 0xfffffffc00f08947 */ /* 0x004fea000383ffff */
[----:B------:R-:W-:Y:S05]  /*22a40*/  BRA `(.L_x_265) ;  /* 0xfffffe4800b07947 */ /* 0x000fea000383ffff */
.L_x_78:
[----:B------:R-:W-:-:S07]  /*22a50*/  MOV R3, R2 ;  /* 0x0000000200037202 */ /* 0x000fce0000000f00 */
.L_x_266:
[----:B-1----:R1:W2:Y:S02]  /*22a60*/  SYNCS.PHASECHK.TRANS64.TRYWAIT P0, [R12+URZ+0x8], R3 ;  /* 0x000008030c0075a7 */ /* 0x0022a400080011ff */
[----:B--2---:R-:W-:Y:S05]  /*22a70*/  @!P0 NANOSLEEP.SYNCS 0x989680 ;  /* 0x009896800000895d */ /* 0x004fea0003900000 */
[----:B------:R-:W2:Y:S02]  /*22a80*/  @!P0 SYNCS.PHASECHK.TRANS64 P0, [R12+URZ+0x8], R3 ;  /* 0x000008030c0085a7 */ /* 0x000ea400080010ff */
[----:B--2---:R-:W-:Y:S05]  /*22a90*/  @!P0 BRA `(.L_x_266) ;  /* 0xfffffffc00f08947 */ /* 0x004fea000383ffff */
[----:B------:R-:W-:Y:S05]  /*22aa0*/  BRA `(.L_x_267) ;  /* 0xfffffe4c00107947 */ /* 0x000fea000383ffff */
.L_x_81:
[----:B-1----:R-:W-:-:S07]  /*22ab0*/  MOV R3, R2 ;  /* 0x0000000200037202 */ /* 0x002fce0000000f00 */
.L_x_268:
[----:B-1----:R1:W2:Y:S02]  /*22ac0*/  SYNCS.PHASECHK.TRANS64.TRYWAIT P0, [R12+URZ+0x28], R3 ;  /* 0x000028030c0075a7 */ /* 0x0022a400080011ff */
[----:B--2---:R-:W-:Y:S05]  /*22ad0*/  @!P0 NANOSLEEP.SYNCS 0x989680 ;  /* 0x009896800000895d */ /* 0x004fea0003900000 */
[----:B------:R-:W2:Y:S02]  /*22ae0*/  @!P0 SYNCS.PHASECHK.TRANS64 P0, [R12+URZ+0x28], R3 ;  /* 0x000028030c0085a7 */ /* 0x000ea400080010ff */
[----:B--2---:R-:W-:Y:S05]  /*22af0*/  @!P0 BRA `(.L_x_268) ;  /* 0xfffffffc00f08947 */ /* 0x004fea000383ffff */
[----:B------:R-:W-:Y:S05]  /*22b00*/  BRA `(.L_x_269) ;  /* 0xfffffe4c00187947 */ /* 0x000fea000383ffff */
.L_x_82:
[----:B-1----:R-:W-:-:S07]  /*22b10*/  MOV R3, R2 ;  /* 0x0000000200037202 */ /* 0x002fce0000000f00 */
.L_x_270:
[----:B-1----:R1:W2:Y:S02]  /*22b20*/  SYNCS.PHASECHK.TRANS64.TRYWAIT P0, [R12+URZ+0x38], R3 ;  /* 0x000038030c0075a7 */ /* 0x0022a400080011ff */
[----:B--2---:R-:W-:Y:S05]  /*22b30*/  @!P0 NANOSLEEP.SYNCS 0x989680 ;  /* 0x009896800000895d */ /* 0x004fea0003900000 */
[----:B------:R-:W2:Y:S02]  /*22b40*/  @!P0 SYNCS.PHASECHK.TRANS64 P0, [R12+URZ+0x38], R3 ;  /* 0x000038030c0085a7 */ /* 0x000ea400080010ff */
[----:B--2---:R-:W-:Y:S05]  /*22b50*/  @!P0 BRA `(.L_x_270) ;  /* 0xfffffffc00f08947 */ /* 0x004fea000383ffff */
[----:B------:R-:W-:Y:S05]  /*22b60*/  BRA `(.L_x_271) ;  /* 0xfffffe4c00187947 */ /* 0x000fea000383ffff */
.L_x_83:
[----:B-1----:R-:W-:-:S07]  /*22b70*/  MOV R3, R2 ;  /* 0x0000000200037202 */ /* 0x002fce0000000f00 */
.L_x_272:
[----:B-1----:R1:W2:Y:S02]  /*22b80*/  SYNCS.PHASECHK.TRANS64.TRYWAIT P0, [R12+URZ+0x18], R3 ;  /* 0x000018030c0075a7 */ /* 0x0022a400080011ff */
[----:B--2---:R-:W-:Y:S05]  /*22b90*/  @!P0 NANOSLEEP.SYNCS 0x989680 ;  /* 0x009896800000895d */ /* 0x004fea0003900000 */
[----:B------:R-:W2:Y:S02]  /*22ba0*/  @!P0 SYNCS.PHASECHK.TRANS64 P0, [R12+URZ+0x18], R3 ;  /* 0x000018030c0085a7 */ /* 0x000ea400080010ff */
[----:B--2---:R-:W-:Y:S05]  /*22bb0*/  @!P0 BRA `(.L_x_272) ;  /* 0xfffffffc00f08947 */ /* 0x004fea000383ffff */
[----:B------:R-:W-:Y:S05]  /*22bc0*/  BRA `(.L_x_273) ;  /* 0xfffffe4c00187947 */ /* 0x000fea000383ffff */
.L_x_85:
[----:B-1----:R-:W-:-:S07]  /*22bd0*/  MOV R3, R2 ;  /* 0x0000000200037202 */ /* 0x002fce0000000f00 */
.L_x_274:
[----:B-1----:R1:W2:Y:S02]  /*22be0*/  SYNCS.PHASECHK.TRANS64.TRYWAIT P0, [R12+URZ+0x28], R3 ;  /* 0x000028030c0075a7 */ /* 0x0022a400080011ff */
[----:B--2---:R-:W-:Y:S05]  /*22bf0*/  @!P0 NANOSLEEP.SYNCS 0x989680 ;  /* 0x009896800000895d */ /* 0x004fea0003900000 */
[----:B------:R-:W2:Y:S02]  /*22c00*/  @!P0 SYNCS.PHASECHK.TRANS64 P0, [R12+URZ+0x28], R3 ;  /* 0x000028030c0085a7 */ /* 0x000ea400080010ff */
[----:B--2---:R-:W-:Y:S05]  /*22c10*/  @!P0 BRA `(.L_x_274) ;  /* 0xfffffffc00f08947 */ /* 0x004fea000383ffff */
[----:B------:R-:W-:Y:S05]  /*22c20*/  BRA `(.L_x_275) ;  /* 0xfffffe4c00247947 */ /* 0x000fea000383ffff */
.L_x_86:
[----:B------:R-:W-:-:S07]  /*22c30*/  MOV R5, R4 ;  /* 0x0000000400057202 */ /* 0x000fce0000000f00 */
.L_x_276:
[----:B--2---:R2:W3:Y:S02]  /*22c40*/  SYNCS.PHASECHK.TRANS64.TRYWAIT P0, [R12+URZ+0x38], R5 ;  /* 0x000038050c0075a7 */ /* 0x0044e400080011ff */
[----:B---3--:R-:W-:Y:S05]  /*22c50*/  @!P0 NANOSLEEP.SYNCS 0x989680 ;  /* 0x009896800000895d */ /* 0x008fea0003900000 */
[----:B------:R-:W3:Y:S02]  /*22c60*/  @!P0 SYNCS.PHASECHK.TRANS64 P0, [R12+URZ+0x38], R5 ;  /* 0x000038050c0085a7 */ /* 0x000ee400080010ff */
[----:B---3--:R-:W-:Y:S05]  /*22c70*/  @!P0 BRA `(.L_x_276) ;  /* 0xfffffffc00f08947 */ /* 0x008fea000383ffff */
[----:B------:R-:W-:Y:S05]  /*22c80*/  BRA `(.L_x_277) ;  /* 0xfffffe4c00187947 */ /* 0x000fea000383ffff */
.L_x_87:
[----:B-1----:R-:W-:-:S07]  /*22c90*/  MOV R3, R2 ;  /* 0x0000000200037202 */ /* 0x002fce0000000f00 */
.L_x_278:
[----:B-1----:R1:W3:Y:S02]  /*22ca0*/  SYNCS.PHASECHK.TRANS64.TRYWAIT P0, [R12+URZ+0x18], R3 ;  /* 0x000018030c0075a7 */ /* 0x0022e400080011ff */
[----:B---3--:R-:W-:Y:S05]  /*22cb0*/  @!P0 NANOSLEEP.SYNCS 0x989680 ;  /* 0x009896800000895d */ /* 0x008fea0003900000 */
[----:B------:R-:W3:Y:S02]  /*22cc0*/  @!P0 SYNCS.PHASECHK.TRANS64 P0, [R12+URZ+0x18], R3 ;  /* 0x000018030c0085a7 */ /* 0x000ee400080010ff */
[----:B---3--:R-:W-:Y:S05]  /*22cd0*/  @!P0 BRA `(.L_x_278) ;  /* 0xfffffffc00f08947 */ /* 0x008fea000383ffff */
[----:B------:R-:W-:Y:S05]  /*22ce0*/  BRA `(.L_x_84) ;  /* 0xfffffe4c00087947 */ /* 0x000fea000383ffff */
.L_x_88:
[----:B------:R-:W-:-:S07]  /*22cf0*/  MOV R5, R4 ;  /* 0x0000000400057202 */ /* 0x000fce0000000f00 */
.L_x_279:
[----:B-1----:R1:W2:Y:S02]  /*22d00*/  SYNCS.PHASECHK.TRANS64.TRYWAIT P0, [R3+URZ+0x50], R5 ;  /* 0x00005005030075a7 */ /* 0x0022a400080011ff */
[----:B--2---:R-:W-:Y:S05]  /*22d10*/  @!P0 NANOSLEEP.SYNCS 0x989680 ;  /* 0x009896800000895d */ /* 0x004fea0003900000 */
[----:B------:R-:W2:Y:S02]  /*22d20*/  @!P0 SYNCS.PHASECHK.TRANS64 P0, [R3+URZ+0x50], R5 ;  /* 0x00005005030085a7 */ /* 0x000ea400080010ff */
[----:B--2---:R-:W-:Y:S05]  /*22d30*/  @!P0 BRA `(.L_x_279) ;  /* 0xfffffffc00f08947 */ /* 0x004fea000383ffff */
[----:B------:R-:W-:Y:S05]  /*22d40*/  BRA `(.L_x_280) ;  /* 0xfffffe4c00347947 */ /* 0x000fea000383ffff */
.L_x_90:
[----:B-12---:R-:W-:-:S07]  /*22d50*/  MOV R3, R2 ;  /* 0x0000000200037202 */ /* 0x006fce0000000f00 */
.L_x_281:
[----:B-1----:R1:W2:Y:S02]  /*22d60*/  SYNCS.PHASECHK.TRANS64.TRYWAIT P0, [R12+URZ+0x70], R3 ;  /* 0x000070030c0075a7 */ /* 0x0022a400080011ff */
[----:B--2---:R-:W-:Y:S05]  /*22d70*/  @!P0 NANOSLEEP.SYNCS 0x989680 ;  /* 0x009896800000895d */ /* 0x004fea0003900000 */
[----:B------:R-:W2:Y:S02]  /*22d80*/  @!P0 SYNCS.PHASECHK.TRANS64 P0, [R12+URZ+0x70], R3 ;  /* 0x000070030c0085a7 */ /* 0x000ea400080010ff */
[----:B--2---:R-:W-:Y:S05]  /*22d90*/  @!P0 BRA `(.L_x_281) ;  /* 0xfffffffc00f08947 */ /* 0x004fea000383ffff */
[----:B------:R-:W-:Y:S05]  /*22da0*/  BRA `(.L_x_282) ;  /* 0xfffffe4c00347947 */ /* 0x000fea000383ffff */
.L_x_98:
[----:B------:R-:W-:-:S07]  /*22db0*/  MOV R3, R2 ;  /* 0x0000000200037202 */ /* 0x000fce0000000f00 */
.L_x_283:
[----:B-1----:R1:W2:Y:S02]  /*22dc0*/  SYNCS.PHASECHK.TRANS64.TRYWAIT P0, [R4+URZ], R3 ;  /* 0x00000003040075a7 */ /* 0x0022a400080011ff */
[----:B--2---:R-:W-:Y:S05]  /*22dd0*/  @!P0 NANOSLEEP.SYNCS 0x989680 ;  /* 0x009896800000895d */ /* 0x004fea0003900000 */
[----:B------:R-:W2:Y:S02]  /*22de0*/  @!P0 SYNCS.PHASECHK.TRANS64 P0, [R4+URZ], R3 ;  /* 0x00000003040085a7 */ /* 0x000ea400080010ff */
[----:B--2---:R-:W-:Y:S05]  /*22df0*/  @!P0 BRA `(.L_x_283) ;  /* 0xfffffffc00f08947 */ /* 0x004fea000383ffff */
[----:B------:R-:W-:Y:S05]  /*22e00*/  BRA `(.L_x_97) ;  /* 0xfffffe5000247947 */ /* 0x000fea000383ffff */
.L_x_101:
[----:B------:R-:W-:-:S07]  /*22e10*/  MOV R3, R2 ;  /* 0x0000000200037202 */ /* 0x000fce0000000f00 */
.L_x_284:
[----:B-1----:R1:W2:Y:S02]  /*22e20*/  SYNCS.PHASECHK.TRANS64.TRYWAIT P0, [R4+URZ], R3 ;  /* 0x00000003040075a7 */ /* 0x0022a400080011ff */
[----:B--2---:R-:W-:Y:S05]  /*22e30*/  @!P0 NANOSLEEP.SYNCS 0x989680 ;  /* 0x009896800000895d */ /* 0x004fea0003900000 */
[----:B------:R-:W2:Y:S02]  /*22e40*/  @!P0 SYNCS.PHASECHK.TRANS64 P0, [R4+URZ], R3 ;  /* 0x00000003040085a7 */ /* 0x000ea400080010ff */
[----:B--2---:R-:W-:Y:S05]  /*22e50*/  @!P0 BRA `(.L_x_284) ;  /* 0xfffffffc00f08947 */ /* 0x004fea000383ffff */
[----:B------:R-:W-:Y:S05]  /*22e60*/  BRA `(.L_x_100) ;  /* 0xfffffe5000887947 */ /* 0x000fea000383ffff */
.L_x_103:
[----:B------:R-:W-:Y:S02]  /*22e70*/  MOV R3, UR13 ;  /* 0x0000000d00037c02 */ /* 0x000fe40008000f00 */
[-C--:B------:R-:W-:Y:S02]  /*22e80*/  MOV R4, R0.reuse ;  /* 0x0000000000047202 */ /* 0x080fe40000000f00 */
[----:B------:R-:W-:-:S07]  /*22e90*/  MOV R5, R0 ;  /* 0x0000000000057202 */ /* 0x000fce0000000f00 */
.L_x_285:
[----:B-1----:R1:W2:Y:S02]  /*22ea0*/  SYNCS.PHASECHK.TRANS64.TRYWAIT P0, [R3+URZ], R5 ;  /* 0x00000005030075a7 */ /* 0x0022a400080011ff */
[----:B--2---:R-:W-:Y:S05]  /*22eb0*/  @!P0 NANOSLEEP.SYNCS 0x989680 ;  /* 0x009896800000895d */ /* 0x004fea0003900000 */
[----:B------:R-:W2:Y:S02]  /*22ec0*/  @!P0 SYNCS.PHASECHK.TRANS64 P0, [R3+URZ], R5 ;  /* 0x00000005030085a7 */ /* 0x000ea400080010ff */
[----:B--2---:R-:W-:Y:S05]  /*22ed0*/  @!P0 BRA `(.L_x_285) ;  /* 0xfffffffc00f08947 */ /* 0x004fea000383ffff */
[----:B------:R-:W-:Y:S05]  /*22ee0*/  BRA `(.L_x_286) ;  /* 0xfffffe6c00c07947 */ /* 0x000fea000383ffff */
.L_x_104:
[----:B------:R-:W-:Y:S02]  /*22ef0*/  MOV R4, UR13 ;  /* 0x0000000d00047c02 */ /* 0x000fe40008000f00 */
[----:B-1----:R-:W-:-:S07]  /*22f00*/  MOV R3, R2 ;  /* 0x0000000200037202 */ /* 0x002fce0000000f00 */
.L_x_287:
[----:B-1----:R1:W2:Y:S02]  /*22f10*/  SYNCS.PHASECHK.TRANS64.TRYWAIT P0, [R4+URZ+0x20], R3 ;  /* 0x00002003040075a7 */ /* 0x0022a400080011ff */
[----:B--2---:R-:W-:Y:S05]  /*22f20*/  @!P0 NANOSLEEP.SYNCS 0x989680 ;  /* 0x009896800000895d */ /* 0x004fea0003900000 */
[----:B------:R-:W2:Y:S02]  /*22f30*/  @!P0 SYNCS.PHASECHK.TRANS64 P0, [R4+URZ+0x20], R3 ;  /* 0x00002003040085a7 */ /* 0x000ea400080010ff */
[----:B--2---:R-:W-:Y:S05]  /*22f40*/  @!P0 BRA `(.L_x_287) ;  /* 0xfffffffc00f08947 */ /* 0x004fea000383ffff */
[----:B------:R-:W-:Y:S05]  /*22f50*/  BRA `(.L_x_288) ;  /* 0xfffffe6c00b07947 */ /* 0x000fea000383ffff */
.L_x_105:
[----:B------:R-:W-:Y:S02]  /*22f60*/  MOV R3, UR13 ;  /* 0x0000000d00037c02 */ /* 0x000fe40008000f00 */
[-C--:B------:R-:W-:Y:S02]  /*22f70*/  MOV R6, R0.reuse ;  /* 0x0000000000067202 */ /* 0x080fe40000000f00 */
[----:B------:R-:W-:-:S07]  /*22f80*/  MOV R7, R0 ;  /* 0x0000000000077202 */ /* 0x000fce0000000f00 */
.L_x_289:
[----:B-1----:R1:W2:Y:S02]  /*22f90*/  SYNCS.PHASECHK.TRANS64.TRYWAIT P0, [R3+URZ+0x30], R7 ;  /* 0x00003007030075a7 */ /* 0x0022a400080011ff */
[----:B--2---:R-:W-:Y:S05]  /*22fa0*/  @!P0 NANOSLEEP.SYNCS 0x989680 ;  /* 0x009896800000895d */ /* 0x004fea0003900000 */
[----:B------:R-:W2:Y:S02]  /*22fb0*/  @!P0 SYNCS.PHASECHK.TRANS64 P0, [R3+URZ+0x30], R7 ;  /* 0x00003007030085a7 */ /* 0x000ea400080010ff */
[----:B--2---:R-:W-:Y:S05]  /*22fc0*/  @!P0 BRA `(.L_x_289) ;  /* 0xfffffffc00f08947 */ /* 0x004fea000383ffff */
[----:B------:R-:W-:Y:S05]  /*22fd0*/  BRA `(.L_x_290) ;  /* 0xfffffe6c00a07947 */ /* 0x000fea000383ffff */
.L_x_106:
[----:B-1----:R-:W-:-:S07]  /*22fe0*/  MOV R3, R2 ;  /* 0x0000000200037202 */ /* 0x002fce0000000f00 */
.L_x_291:
[----:B-1----:R1:W2:Y:S02]  /*22ff0*/  SYNCS.PHASECHK.TRANS64.TRYWAIT P0, [R4+URZ+0x90], R3 ;  /* 0x00009003040075a7 */ /* 0x0022a400080011ff */
[----:B--2---:R-:W-:Y:S05]  /*23000*/  @!P0 NANOSLEEP.SYNCS 0x989680 ;  /* 0x009896800000895d */ /* 0x004fea0003900000 */
[----:B------:R-:W2:Y:S02]  /*23010*/  @!P0 SYNCS.PHASECHK.TRANS64 P0, [R4+URZ+0x90], R3 ;  /* 0x00009003040085a7 */ /* 0x000ea400080010ff */
[----:B--2---:R-:W-:Y:S05]  /*23020*/  @!P0 BRA `(.L_x_291) ;  /* 0xfffffffc00f08947 */ /* 0x004fea000383ffff */
[----:B------:R-:W-:Y:S05]  /*23030*/  BRA `(.L_x_292) ;  /* 0xfffffe6c00947947 */ /* 0x000fea000383ffff */
.L_x_107:
[----:B------:R-:W-:Y:S02]  /*23040*/  MOV R5, UR13 ;  /* 0x0000000d00057c02 */ /* 0x000fe40008000f00 */
[-C--:B------:R-:W-:Y:S02]  /*23050*/  MOV R2, R0.reuse ;  /* 0x0000000000027202 */ /* 0x080fe40000000f00 */
[----:B-1----:R-:W-:-:S07]  /*23060*/  MOV R3, R0 ;  /* 0x0000000000037202 */ /* 0x002fce0000000f00 */
.L_x_293:
[----:B-1----:R1:W2:Y:S02]  /*23070*/  SYNCS.PHASECHK.TRANS64.TRYWAIT P0, [R5+URZ+0x10], R3 ;  /* 0x00001003050075a7 */ /* 0x0022a400080011ff */
[----:B--2---:R-:W-:Y:S05]  /*23080*/  @!P0 NANOSLEEP.SYNCS 0x989680 ;  /* 0x009896800000895d */ /* 0x004fea0003900000 */
[----:B------:R-:W2:Y:S02]  /*23090*/  @!P0 SYNCS.PHASECHK.TRANS64 P0, [R5+URZ+0x10], R3 ;  /* 0x00001003050085a7 */ /* 0x000ea400080010ff */
[----:B--2---:R-:W-:Y:S05]  /*230a0*/  @!P0 BRA `(.L_x_293) ;  /* 0xfffffffc00f08947 */ /* 0x004fea000383ffff */
[----:B------:R-:W-:Y:S05]  /*230b0*/  BRA `(.L_x_294) ;  /* 0xfffffe6c00807947 */ /* 0x000fea000383ffff */
.L_x_108:
[-C--:B------:R-:W-:Y:S02]  /*230c0*/  MOV R6, R3.reuse ;  /* 0x0000000300067202 */ /* 0x080fe40000000f00 */
[----:B------:R-:W-:-:S07]  /*230d0*/  MOV R7, R3 ;  /* 0x0000000300077202 */ /* 0x000fce0000000f00 */
.L_x_295:
[----:B-1----:R1:W2:Y:S02]  /*230e0*/  SYNCS.PHASECHK.TRANS64.TRYWAIT P0, [R2+URZ+0x40], R7 ;  /* 0x00004007020075a7 */ /* 0x0022a400080011ff */
[----:B--2---:R-:W-:Y:S05]  /*230f0*/  @!P0 NANOSLEEP.SYNCS 0x989680 ;  /* 0x009896800000895d */ /* 0x004fea0003900000 */
[----:B------:R-:W2:Y:S02]  /*23100*/  @!P0 SYNCS.PHASECHK.TRANS64 P0, [R2+URZ+0x40], R7 ;  /* 0x00004007020085a7 */ /* 0x000ea400080010ff */
[----:B--2---:R-:W-:Y:S05]  /*23110*/  @!P0 BRA `(.L_x_295) ;  /* 0xfffffffc00f08947 */ /* 0x004fea000383ffff */
[----:B------:R-:W-:Y:S05]  /*23120*/  BRA `(.L_x_296) ;  /* 0xfffffe7000807947 */ /* 0x000fea000383ffff */
.L_x_109:
[-C--:B------:R-:W-:Y:S02]  /*23130*/  MOV R6, R3.reuse ;  /* 0x0000000300067202 */ /* 0x080fe40000000f00 */
[----:B------:R-:W-:-:S07]  /*23140*/  MOV R7, R3 ;  /* 0x0000000300077202 */ /* 0x000fce0000000f00 */
.L_x_297:
[----:B-1----:R1:W2:Y:S02]  /*23150*/  SYNCS.PHASECHK.TRANS64.TRYWAIT P0, [R2+URZ+0x60], R7 ;  /* 0x00006007020075a7 */ /* 0x0022a400080011ff */
[----:B--2---:R-:W-:Y:S05]  /*23160*/  @!P0 NANOSLEEP.SYNCS 0x989680 ;  /* 0x009896800000895d */ /* 0x004fea0003900000 */
[----:B------:R-:W2:Y:S02]  /*23170*/  @!P0 SYNCS.PHASECHK.TRANS64 P0, [R2+URZ+0x60], R7 ;  /* 0x00006007020085a7 */ /* 0x000ea400080010ff */
[----:B--2---:R-:W-:Y:S05]  /*23180*/  @!P0 BRA `(.L_x_297) ;  /* 0xfffffffc00f08947 */ /* 0x004fea000383ffff */
[----:B------:R-:W-:Y:S05]  /*23190*/  BRA `(.L_x_298) ;  /* 0xfffffe7800a47947 */ /* 0x000fea000383ffff */
.L_x_111:
[----:B------:R-:W-:Y:S07]  /*231a0*/  MOV R3, R2 ;  /* 0x0000000200037202 */ /* 0x000fee0000000f00 */
.L_x_299:
[----:B--2---:R2:W3:Y:S02]  /*231b0*/  SYNCS.PHASECHK.TRANS64.TRYWAIT P0, [R5+URZ+0x90], R3 ;  /* 0x00009003050075a7 */ /* 0x0044e400080011ff */
[----:B---3--:R-:W-:Y:S05]  /*231c0*/  @!P0 NANOSLEEP.SYNCS 0x989680 ;  /* 0x009896800000895d */ /* 0x008fea0003900000 */
[----:B------:R-:W3:Y:S02]  /*231d0*/  @!P0 SYNCS.PHASECHK.TRANS64 P0, [R5+URZ+0x90], R3 ;  /* 0x00009003050085a7 */ /* 0x000ee400080010ff */
[----:B---3--:R-:W-:Y:S05]  /*231e0*/  @!P0 BRA `(.L_x_299) ;  /* 0xfffffffc00f08947 */ /* 0x008fea000383ffff */
[----:B------:R-:W-:Y:S05]  /*231f0*/  BRA `(.L_x_300) ;  /* 0xfffffe8000f47947 */ /* 0x000fea000383ffff */
.L_x_112:
[----:B------:R-:W-:Y:S02]  /*23200*/  MOV R4, UR13 ;  /* 0x0000000d00047c02 */ /* 0x000fe40008000f00 */
[-C--:B------:R-:W-:Y:S02]  /*23210*/  MOV R2, R0.reuse ;  /* 0x0000000000027202 */ /* 0x080fe40000000f00 */
[----:B--2---:R-:W-:Y:S07]  /*23220*/  MOV R3, R0 ;  /* 0x0000000000037202 */ /* 0x004fee0000000f00 */
.L_x_301:
[----:B--2---:R2:W3:Y:S02]  /*23230*/  SYNCS.PHASECHK.TRANS64.TRYWAIT P0, [R4+URZ+0x10], R3 ;  /* 0x00001003040075a7 */ /* 0x0044e400080011ff */
[----:B---3--:R-:W-:Y:S05]  /*23240*/  @!P0 NANOSLEEP.SYNCS 0x989680 ;  /* 0x009896800000895d */ /* 0x008fea0003900000 */
[----:B------:R-:W3:Y:S02]  /*23250*/  @!P0 SYNCS.PHASECHK.TRANS64 P0, [R4+URZ+0x10], R3 ;  /* 0x00001003040085a7 */ /* 0x000ee400080010ff */
[----:B---3--:R-:W-:Y:S05]  /*23260*/  @!P0 BRA `(.L_x_301) ;  /* 0xfffffffc00f08947 */ /* 0x008fea000383ffff */
[----:B------:R-:W-:Y:S05]  /*23270*/  BRA `(.L_x_302) ;  /* 0xfffffe8000e07947 */ /* 0x000fea000383ffff */
.L_x_113:
[----:B------:R-:W-:Y:S07]  /*23280*/  MOV R2, R3 ;  /* 0x0000000300027202 */ /* 0x000fee0000000f00 */
.L_x_303:
[----:B-1----:R1:W2:Y:S02]  /*23290*/  SYNCS.PHASECHK.TRANS64.TRYWAIT P0, [R4+URZ+0x40], R3 ;  /* 0x00004003040075a7 */ /* 0x0022a400080011ff */
[----:B--2---:R-:W-:Y:S05]  /*232a0*/  @!P0 NANOSLEEP.SYNCS 0x989680 ;  /* 0x009896800000895d */ /* 0x004fea0003900000 */
[----:B------:R-:W2:Y:S02]  /*232b0*/  @!P0 SYNCS.PHASECHK.TRANS64 P0, [R4+URZ+0x40], R3 ;  /* 0x00004003040085a7 */ /* 0x000ea400080010ff */
[----:B--2---:R-:W-:Y:S05]  /*232c0*/  @!P0 BRA `(.L_x_303) ;  /* 0xfffffffc00f08947 */ /* 0x004fea000383ffff */
[----:B------:R-:W-:Y:S05]  /*232d0*/  BRA `(.L_x_304) ;  /* 0xfffffe8400d07947 */ /* 0x000fea000383ffff */
.L_x_114:
[----:B------:R-:W-:Y:S07]  /*232e0*/  MOV R2, R3 ;  /* 0x0000000300027202 */ /* 0x000fee0000000f00 */
.L_x_305:
[----:B-1----:R1:W2:Y:S02]  /*232f0*/  SYNCS.PHASECHK.TRANS64.TRYWAIT P0, [R4+URZ+0x60], R3 ;  /* 0x00006003040075a7 */ /* 0x0022a400080011ff */
[----:B--2---:R-:W-:Y:S05]  /*23300*/  @!P0 NANOSLEEP.SYNCS 0x989680 ;  /* 0x009896800000895d */ /* 0x004fea0003900000 */
[----:B------:R-:W2:Y:S02]  /*23310*/  @!P0 SYNCS.PHASECHK.TRANS64 P0, [R4+URZ+0x60], R3 ;  /* 0x00006003040085a7 */ /* 0x000ea400080010ff */
[----:B--2---:R-:W-:Y:S05]  /*23320*/  @!P0 BRA `(.L_x_305) ;  /* 0xfffffffc00f08947 */ /* 0x004fea000383ffff */
[----:B------:R-:W-:Y:S05]  /*23330*/  BRA `(.L_x_306) ;  /* 0xfffffe8c00dc7947 */ /* 0x000fea000383ffff */
.L_x_115:
[----:B------:R-:W-:Y:S02]  /*23340*/  MOV R2, UR13 ;  /* 0x0000000d00027c02 */ /* 0x000fe40008000f00 */
[-C--:B------:R-:W-:Y:S02]  /*23350*/  MOV R4, R0.reuse ;  /* 0x0000000000047202 */ /* 0x080fe40000000f00 */
[----:B------:R-:W-:Y:S07]  /*23360*/  MOV R5, R0 ;  /* 0x0000000000057202 */ /* 0x000fee0000000f00 */
.L_x_307:
[----:B-1----:R1:W2:Y:S02]  /*23370*/  SYNCS.PHASECHK.TRANS64.TRYWAIT P0, [R2+URZ+0xa0], R5 ;  /* 0x0000a005020075a7 */ /* 0x0022a400080011ff */
[----:B--2---:R-:W-:Y:S05]  /*23380*/  @!P0 NANOSLEEP.SYNCS 0x989680 ;  /* 0x009896800000895d */ /* 0x004fea0003900000 */
[----:B------:R-:W2:Y:S02]  /*23390*/  @!P0 SYNCS.PHASECHK.TRANS64 P0, [R2+URZ+0xa0], R5 ;  /* 0x0000a005020085a7 */ /* 0x000ea400080010ff */
[----:B--2---:R-:W-:Y:S05]  /*233a0*/  @!P0 BRA `(.L_x_307) ;  /* 0xfffffffc00f08947 */ /* 0x004fea000383ffff */
[----:B------:R-:W-:Y:S05]  /*233b0*/  BRA `(.L_x_308) ;  /* 0xfffffe9400ac7947 */ /* 0x000fea000383ffff */
.L_x_116:
[----:B------:R-:W-:Y:S02]  /*233c0*/  MOV R0, UR13 ;  /* 0x0000000d00007c02 */ /* 0x000fe40008000f00 */
[----:B------:R-:W-:Y:S07]  /*233d0*/  MOV R2, R3 ;  /* 0x0000000300027202 */ /* 0x000fee0000000f00 */
.L_x_309:
[----:B-1----:R1:W2:Y:S02]  /*233e0*/  SYNCS.PHASECHK.TRANS64.TRYWAIT P0, [R0+URZ+0xb8], R3 ;  /* 0x0000b803000075a7 */ /* 0x0022a400080011ff */
[----:B--2---:R-:W-:Y:S05]  /*233f0*/  @!P0 NANOSLEEP.SYNCS 0x989680 ;  /* 0x009896800000895d */ /* 0x004fea0003900000 */
[----:B------:R-:W2:Y:S02]  /*23400*/  @!P0 SYNCS.PHASECHK.TRANS64 P0, [R0+URZ+0xb8], R3 ;  /* 0x0000b803000085a7 */ /* 0x000ea400080010ff */
[----:B--2---:R-:W-:Y:S05]  /*23410*/  @!P0 BRA `(.L_x_309) ;  /* 0xfffffffc00f08947 */ /* 0x004fea000383ffff */
[----:B------:R-:W-:Y:S05]  /*23420*/  BRA `(.L_x_310) ;  /* 0xfffffe9400b47947 */ /* 0x000fea000383ffff */
.L_x_117:
[-C--:B------:R-:W-:Y:S02]  /*23430*/  MOV R2, R4.reuse ;  /* 0x0000000400027202 */ /* 0x080fe40000000f00 */
[----:B------:R-:W-:Y:S07]  /*23440*/  MOV R3, R4 ;  /* 0x0000000400037202 */ /* 0x000fee0000000f00 */
.L_x_311:
[----:B-1----:R1:W2:Y:S02]  /*23450*/  SYNCS.PHASECHK.TRANS64.TRYWAIT P0, [R8+URZ+0x40], R3 ;  /* 0x00004003080075a7 */ /* 0x0022a400080011ff */
[----:B--2---:R-:W-:Y:S05]  /*23460*/  @!P0 NANOSLEEP.SYNCS 0x989680 ;  /* 0x009896800000895d */ /* 0x004fea0003900000 */
[----:B------:R-:W2:Y:S02]  /*23470*/  @!P0 SYNCS.PHASECHK.TRANS64 P0, [R8+URZ+0x40], R3 ;  /* 0x00004003080085a7 */ /* 0x000ea400080010ff */
[----:B--2---:R-:W-:Y:S05]  /*23480*/  @!P0 BRA `(.L_x_311) ;  /* 0xfffffffc00f08947 */ /* 0x004fea000383ffff */
[----:B------:R-:W-:Y:S05]  /*23490*/  BRA `(.L_x_312) ;  /* 0xfffffe9400b87947 */ /* 0x000fea000383ffff */
.L_x_118:
[----:B------:R-:W-:Y:S02]  /*234a0*/  MOV R0, UR13 ;  /* 0x0000000d00007c02 */ /* 0x000fe40008000f00 */
[----:B------:R-:W-:Y:S07]  /*234b0*/  MOV R3, R2 ;  /* 0x0000000200037202 */ /* 0x000fee0000000f00 */
.L_x_313:
[----:B-1----:R1:W2:Y:S02]  /*234c0*/  SYNCS.PHASECHK.TRANS64.TRYWAIT P0, [R0+URZ+0xc8], R3 ;  /* 0x0000c803000075a7 */ /* 0x0022a400080011ff */
[----:B--2---:R-:W-:Y:S05]  /*234d0*/  @!P0 NANOSLEEP.SYNCS 0x989680 ;  /* 0x009896800000895d */ /* 0x004fea0003900000 */
[----:B------:R-:W2:Y:S02]  /*234e0*/  @!P0 SYNCS.PHASECHK.TRANS64 P0, [R0+URZ+0xc8], R3 ;  /* 0x0000c803000085a7 */ /* 0x000ea400080010ff */
[----:B--2---:R-:W-:Y:S05]  /*234f0*/  @!P0 BRA `(.L_x_313) ;  /* 0xfffffffc00f08947 */ /* 0x004fea000383ffff */
[----:B------:R-:W-:Y:S05]  /*23500*/  BRA `(.L_x_314) ;  /* 0xfffffe9800d87947 */ /* 0x000fea000383ffff */
.L_x_119:
[-C--:B------:R-:W-:Y:S02]  /*23510*/  MOV R2, R4.reuse ;  /* 0x0000000400027202 */ /* 0x080fe40000000f00 */
[----:B------:R-:W-:Y:S07]  /*23520*/  MOV R3, R4 ;  /* 0x0000000400037202 */ /* 0x000fee0000000f00 */
.L_x_315:
[----:B-1----:R1:W2:Y:S02]  /*23530*/  SYNCS.PHASECHK.TRANS64.TRYWAIT P0, [R8+URZ+0x60], R3 ;  /* 0x00006003080075a7 */ /* 0x0022a400080011ff */
[----:B--2---:R-:W-:Y:S05]  /*23540*/  @!P0 NANOSLEEP.SYNCS 0x989680 ;  /* 0x009896800000895d */ /* 0x004fea0003900000 */
[----:B------:R-:W2:Y:S02]  /*23550*/  @!P0 SYNCS.PHASECHK.TRANS64 P0, [R8+URZ+0x60], R3 ;  /* 0x00006003080085a7 */ /* 0x000ea400080010ff */
[----:B--2---:R-:W-:Y:S05]  /*23560*/  @!P0 BRA `(.L_x_315) ;  /* 0xfffffffc00f08947 */ /* 0x004fea000383ffff */
[----:B------:R-:W-:Y:S05]  /*23570*/  BRA `(.L_x_316) ;  /* 0xfffffe9800dc7947 */ /* 0x000fea000383ffff */
.L_x_120:
[----:B------:R-:W-:Y:S07]  /*23580*/  MOV R3, R2 ;  /* 0x0000000200037202 */ /* 0x000fee0000000f00 */
.L_x_317:
[----:B-1----:R1:W2:Y:S02]  /*23590*/  SYNCS.PHASECHK.TRANS64.TRYWAIT P0, [R18+URZ+0x90], R3 ;  /* 0x00009003120075a7 */ /* 0x0022a400080011ff */
[----:B--2---:R-:W-:Y:S05]  /*235a0*/  @!P0 NANOSLEEP.SYNCS 0x989680 ;  /* 0x009896800000895d */ /* 0x004fea0003900000 */
[----:B------:R-:W2:Y:S02]  /*235b0*/  @!P0 SYNCS.PHASECHK.TRANS64 P0, [R18+URZ+0x90], R3 ;  /* 0x00009003120085a7 */ /* 0x000ea400080010ff */
[----:B--2---:R-:W-:Y:S05]  /*235c0*/  @!P0 BRA `(.L_x_317) ;  /* 0xfffffffc00f08947 */ /* 0x004fea000383ffff */
[----:B------:R-:W-:Y:S05]  /*235d0*/  BRA `(.L_x_318) ;  /* 0xfffffea000087947 */ /* 0x000fea000383ffff */
.L_x_121:
[----:B------:R-:W-:Y:S02]  /*235e0*/  MOV R4, UR13 ;  /* 0x0000000d00047c02 */ /* 0x000fe40008000f00 */
[-C--:B------:R-:W-:Y:S02]  /*235f0*/  MOV R2, R0.reuse ;  /* 0x0000000000027202 */ /* 0x080fe40000000f00 */
[----:B-1----:R-:W-:Y:S07]  /*23600*/  MOV R3, R0 ;  /* 0x0000000000037202 */ /* 0x002fee0000000f00 */
.L_x_319:
[----:B-1----:R1:W2:Y:S02]  /*23610*/  SYNCS.PHASECHK.TRANS64.TRYWAIT P0, [R4+URZ+0x10], R3 ;  /* 0x00001003040075a7 */ /* 0x0022a400080011ff */
[----:B--2---:R-:W-:Y:S05]  /*23620*/  @!P0 NANOSLEEP.SYNCS 0x989680 ;  /* 0x009896800000895d */ /* 0x004fea0003900000 */
[----:B------:R-:W2:Y:S02]  /*23630*/  @!P0 SYNCS.PHASECHK.TRANS64 P0, [R4+URZ+0x10], R3 ;  /* 0x00001003040085a7 */ /* 0x000ea400080010ff */
[----:B--2---:R-:W-:Y:S05]  /*23640*/  @!P0 BRA `(.L_x_319) ;  /* 0xfffffffc00f08947 */ /* 0x004fea000383ffff */
[----:B------:R-:W-:Y:S05]  /*23650*/  BRA `(.L_x_320) ;  /* 0xfffffe9c00f47947 */ /* 0x000fea000383ffff */
.L_x_122:
[----:B------:R-:W-:Y:S07]  /*23660*/  MOV R2, R3 ;  /* 0x0000000300027202 */ /* 0x000fee0000000f00 */
.L_x_321:
[----:B-1----:R1:W2:Y:S02]  /*23670*/  SYNCS.PHASECHK.TRANS64.TRYWAIT P0, [R9+URZ+0x40], R3 ;  /* 0x00004003090075a7 */ /* 0x0022a400080011ff */
[----:B--2---:R-:W-:Y:S05]  /*23680*/  @!P0 NANOSLEEP.SYNCS 0x989680 ;  /* 0x009896800000895d */ /* 0x004fea0003900000 */
[----:B------:R-:W2:Y:S02]  /*23690*/  @!P0 SYNCS.PHASECHK.TRANS64 P0, [R9+URZ+0x40], R3 ;  /* 0x00004003090085a7 */ /* 0x000ea400080010ff */
[----:B--2---:R-:W-:Y:S05]  /*236a0*/  @!P0 BRA `(.L_x_321) ;  /* 0xfffffffc00f08947 */ /* 0x004fea000383ffff */
[----:B------:R-:W-:Y:S05]  /*236b0*/  BRA `(.L_x_322) ;  /* 0xfffffea4002c7947 */ /* 0x000fea000383ffff */
.L_x_123:
[----:B------:R-:W-:Y:S07]  /*236c0*/  MOV R2, R3 ;  /* 0x0000000300027202 */ /* 0x000fee0000000f00 */
.L_x_323:
[----:B-1----:R1:W2:Y:S02]  /*236d0*/  SYNCS.PHASECHK.TRANS64.TRYWAIT P0, [R5+URZ+0x60], R3 ;  /* 0x00006003050075a7 */ /* 0x0022a400080011ff */
[----:B--2---:R-:W-:Y:S05]  /*236e0*/  @!P0 NANOSLEEP.SYNCS 0x989680 ;  /* 0x009896800000895d */ /* 0x004fea0003900000 */
[----:B------:R-:W2:Y:S02]  /*236f0*/  @!P0 SYNCS.PHASECHK.TRANS64 P0, [R5+URZ+0x60], R3 ;  /* 0x00006003050085a7 */ /* 0x000ea400080010ff */
[----:B--2---:R-:W-:Y:S05]  /*23700*/  @!P0 BRA `(.L_x_323) ;  /* 0xfffffffc00f08947 */ /* 0x004fea000383ffff */
[----:B------:R-:W-:Y:S05]  /*23710*/  BRA `(.L_x_324) ;  /* 0xfffffeac00087947 */ /* 0x000fea000383ffff */
.L_x_124:
[----:B------:R-:W-:Y:S02]  /*23720*/  MOV R0, UR13 ;  /* 0x0000000d00007c02 */ /* 0x000fe40008000f00 */
[-C--:B------:R-:W-:Y:S02]  /*23730*/  MOV R2, R58.reuse ;  /* 0x0000003a00027202 */ /* 0x080fe40000000f00 */
[----:B------:R-:W-:Y:S07]  /*23740*/  MOV R3, R58 ;  /* 0x0000003a00037202 */ /* 0x000fee0000000f00 */
.L_x_325:
[----:B-1----:R1:W2:Y:S02]  /*23750*/  SYNCS.PHASECHK.TRANS64.TRYWAIT P0, [R0+URZ+0xa0], R3 ;  /* 0x0000a003000075a7 */ /* 0x0022a400080011ff */
[----:B--2---:R-:W-:Y:S05]  /*23760*/  @!P0 NANOSLEEP.SYNCS 0x989680 ;  /* 0x009896800000895d */ /* 0x004fea0003900000 */
[----:B------:R-:W2:Y:S02]  /*23770*/  @!P0 SYNCS.PHASECHK.TRANS64 P0, [R0+URZ+0xa0], R3 ;  /* 0x0000a003000085a7 */ /* 0x000ea400080010ff */
[----:B--2---:R-:W-:Y:S05]  /*23780*/  @!P0 BRA `(.L_x_325) ;  /* 0xfffffffc00f08947 */ /* 0x004fea000383ffff */
[----:B------:R-:W-:Y:S05]  /*23790*/  BRA `(.L_x_326) ;  /* 0xfffffeb0003c7947 */ /* 0x000fea000383ffff */
.L_x_125:
[----:B------:R-:W-:Y:S02]  /*237a0*/  MOV R0, UR13 ;  /* 0x0000000d00007c02 */ /* 0x000fe40008000f00 */
[-C--:B------:R-:W-:Y:S02]  /*237b0*/  MOV R2, R56.reuse ;  /* 0x0000003800027202 */ /* 0x080fe40000000f00 */
[----:B------:R-:W-:Y:S07]  /*237c0*/  MOV R3, R56 ;  /* 0x0000003800037202 */ /* 0x000fee0000000f00 */
.L_x_327:
[----:B-1----:R1:W2:Y:S02]  /*237d0*/  SYNCS.PHASECHK.TRANS64.TRYWAIT P0, [R0+URZ+0xb8], R3 ;  /* 0x0000b803000075a7 */ /* 0x0022a400080011ff */
[----:B--2---:R-:W-:Y:S05]  /*237e0*/  @!P0 NANOSLEEP.SYNCS 0x989680 ;  /* 0x009896800000895d */ /* 0x004fea0003900000 */
[----:B------:R-:W2:Y:S02]  /*237f0*/  @!P0 SYNCS.PHASECHK.TRANS64 P0, [R0+URZ+0xb8], R3 ;  /* 0x0000b803000085a7 */ /* 0x000ea400080010ff */
[----:B--2---:R-:W-:Y:S05]  /*23800*/  @!P0 BRA `(.L_x_327) ;  /* 0xfffffffc00f08947 */ /* 0x004fea000383ffff */
[----:B------:R-:W-:Y:S05]  /*23810*/  BRA `(.L_x_328) ;  /* 0xfffffeb000407947 */ /* 0x000fea000383ffff */
.L_x_126:
[-C--:B------:R-:W-:Y:S02]  /*23820*/  MOV R2, R4.reuse ;  /* 0x0000000400027202 */ /* 0x080fe40000000f00 */
[----:B------:R-:W-:Y:S07]  /*23830*/  MOV R3, R4 ;  /* 0x0000000400037202 */ /* 0x000fee0000000f00 */
.L_x_329:
[----:B-1----:R1:W2:Y:S02]  /*23840*/  SYNCS.PHASECHK.TRANS64.TRYWAIT P0, [R8+URZ+0x40], R3 ;  /* 0x00004003080075a7 */ /* 0x0022a400080011ff */
[----:B--2---:R-:W-:Y:S05]  /*23850*/  @!P0 NANOSLEEP.SYNCS 0x989680 ;  /* 0x009896800000895d */ /* 0x004fea0003900000 */
[----:B------:R-:W2:Y:S02]  /*23860*/  @!P0 SYNCS.PHASECHK.TRANS64 P0, [R8+URZ+0x40], R3 ;  /* 0x00004003080085a7 */ /* 0x000ea400080010ff */
[----:B--2---:R-:W-:Y:S05]  /*23870*/  @!P0 BRA `(.L_x_329) ;  /* 0xfffffffc00f08947 */ /* 0x004fea000383ffff */
[----:B------:R-:W-:Y:S05]  /*23880*/  BRA `(.L_x_330) ;  /* 0xfffffeb000447947 */ /* 0x000fea000383ffff */
.L_x_127:
[----:B------:R-:W-:Y:S02]  /*23890*/  MOV R4, UR13 ;  /* 0x0000000d00047c02 */ /* 0x000fe40008000f00 */
[-C--:B------:R-:W-:Y:S02]  /*238a0*/  MOV R2, R57.reuse ;  /* 0x0000003900027202 */ /* 0x080fe40000000f00 */
[----:B------:R-:W-:Y:S07]  /*238b0*/  MOV R3, R57 ;  /* 0x0000003900037202 */ /* 0x000fee0000000f00 */
.L_x_331:
[----:B-1----:R1:W2:Y:S02]  /*238c0*/  SYNCS.PHASECHK.TRANS64.TRYWAIT P0, [R4+URZ+0xc8], R3 ;  /* 0x0000c803040075a7 */ /* 0x0022a400080011ff */
[----:B--2---:R-:W-:Y:S05]  /*238d0*/  @!P0 NANOSLEEP.SYNCS 0x989680 ;  /* 0x009896800000895d */ /* 0x004fea0003900000 */
[----:B------:R-:W2:Y:S02]  /*238e0*/  @!P0 SYNCS.PHASECHK.TRANS64 P0, [R4+URZ+0xc8], R3 ;  /* 0x0000c803040085a7 */ /* 0x000ea400080010ff */
[----:B--2---:R-:W-:Y:S05]  /*238f0*/  @!P0 BRA `(.L_x_331) ;  /* 0xfffffffc00f08947 */ /* 0x004fea000383ffff */
[----:B------:R-:W-:Y:S05]  /*23900*/  BRA `(.L_x_332) ;  /* 0xfffffeb4005c7947 */ /* 0x000fea000383ffff */
.L_x_128:
[-C--:B------:R-:W-:Y:S02]  /*23910*/  MOV R2, R0.reuse ;  /* 0x0000000000027202 */ /* 0x080fe40000000f00 */
[----:B------:R-:W-:Y:S07]  /*23920*/  MOV R3, R0 ;  /* 0x0000000000037202 */ /* 0x000fee0000000f00 */
.L_x_333:
[----:B-1----:R1:W2:Y:S02]  /*23930*/  SYNCS.PHASECHK.TRANS64.TRYWAIT P1, [R11+URZ+0x60], R3 ;  /* 0x000060030b0075a7 */ /* 0x0022a400080211ff */
[----:B--2---:R-:W-:Y:S05]  /*23940*/  @!P1 NANOSLEEP.SYNCS 0x989680 ;  /* 0x009896800000995d */ /* 0x004fea0003900000 */
[----:B------:R-:W2:Y:S02]  /*23950*/  @!P1 SYNCS.PHASECHK.TRANS64 P1, [R11+URZ+0x60], R3 ;  /* 0x000060030b0095a7 */ /* 0x000ea400080210ff */
[----:B--2---:R-:W-:Y:S05]  /*23960*/  @!P1 BRA `(.L_x_333) ;  /* 0xfffffffc00f09947 */ /* 0x004fea000383ffff */
[----:B------:R-:W-:Y:S05]  /*23970*/  BRA `(.L_x_334) ;  /* 0xfffffeb400807947 */ /* 0x000fea000383ffff */
.L_x_131:
[----:B------:R-:W-:-:S07]  /*23980*/  MOV R3, R2 ;  /* 0x0000000200037202 */ /* 0x000fce0000000f00 */
.L_x_335:
[----:B---3--:R3:W4:Y:S02]  /*23990*/  SYNCS.PHASECHK.TRANS64.TRYWAIT P1, [R18+URZ+0x90], R3 ;  /* 0x00009003120075a7 */ /* 0x00872400080211ff */
[----:B----4-:R-:W-:Y:S05]  /*239a0*/  @!P1 NANOSLEEP.SYNCS 0x989680 ;  /* 0x009896800000995d */ /* 0x010fea0003900000 */
[----:B------:R-:W4:Y:S02]  /*239b0*/  @!P1 SYNCS.PHASECHK.TRANS64 P1, [R18+URZ+0x90], R3 ;  /* 0x00009003120095a7 */ /* 0x000f2400080210ff */
[----:B----4-:R-:W-:Y:S05]  /*239c0*/  @!P1 BRA `(.L_x_335) ;  /* 0xfffffffc00f09947 */ /* 0x010fea000383ffff */
[----:B------:R-:W-:Y:S05]  /*239d0*/  BRA `(.L_x_336) ;  /* 0xfffffeb800c87947 */ /* 0x000fea000383ffff */
.L_x_132:
[----:B------:R-:W-:Y:S02]  /*239e0*/  MOV R4, UR13 ;  /* 0x0000000d00047c02 */ /* 0x000fe40008000f00 */
[-C--:B------:R-:W-:Y:S02]  /*239f0*/  MOV R2, R0.reuse ;  /* 0x0000000000027202 */ /* 0x080fe40000000f00 */
[----:B---3--:R-:W-:-:S07]  /*23a00*/  MOV R3, R0 ;  /* 0x0000000000037202 */ /* 0x008fce0000000f00 */
.L_x_337:
[----:B---3--:R3:W4:Y:S02]  /*23a10*/  SYNCS.PHASECHK.TRANS64.TRYWAIT P1, [R4+URZ+0x10], R3 ;  /* 0x00001003040075a7 */ /* 0x00872400080211ff */
[----:B----4-:R-:W-:Y:S05]  /*23a20*/  @!P1 NANOSLEEP.SYNCS 0x989680 ;  /* 0x009896800000995d */ /* 0x010fea0003900000 */
[----:B------:R-:W4:Y:S02]  /*23a30*/  @!P1 SYNCS.PHASECHK.TRANS64 P1, [R4+URZ+0x10], R3 ;  /* 0x00001003040095a7 */ /* 0x000f2400080210ff */
[----:B----4-:R-:W-:Y:S05]  /*23a40*/  @!P1 BRA `(.L_x_337) ;  /* 0xfffffffc00f09947 */ /* 0x010fea000383ffff */
[----:B------:R-:W-:Y:S05]  /*23a50*/  BRA `(.L_x_338) ;  /* 0xfffffeb800b47947 */ /* 0x000fea000383ffff */
.L_x_133:
[----:B------:R-:W-:-:S07]  /*23a60*/  MOV R3, R2 ;  /* 0x0000000200037202 */ /* 0x000fce0000000f00 */
.L_x_339:
[----:B-1----:R1:W2:Y:S02]  /*23a70*/  SYNCS.PHASECHK.TRANS64.TRYWAIT P1, [R4+URZ+0x40], R3 ;  /* 0x00004003040075a7 */ /* 0x0022a400080211ff */
[----:B--2---:R-:W-:Y:S05]  /*23a80*/  @!P1 NANOSLEEP.SYNCS 0x989680 ;  /* 0x009896800000995d */ /* 0x004fea0003900000 */
[----:B------:R-:W2:Y:S02]  /*23a90*/  @!P1 SYNCS.PHASECHK.TRANS64 P1, [R4+URZ+0x40], R3 ;  /* 0x00004003040095a7 */ /* 0x000ea400080210ff */
[----:B--2---:R-:W-:Y:S05]  /*23aa0*/  @!P1 BRA `(.L_x_339) ;  /* 0xfffffffc00f09947 */ /* 0x004fea000383ffff */
[----:B------:R-:W-:Y:S05]  /*23ab0*/  BRA `(.L_x_340) ;  /* 0xfffffebc00b47947 */ /* 0x000fea000383ffff */
.L_x_134:
[-C--:B------:R-:W-:Y:S02]  /*23ac0*/  MOV R4, R2.reuse ;  /* 0x0000000200047202 */ /* 0x080fe40000000f00 */
[----:B------:R-:W-:-:S07]  /*23ad0*/  MOV R5, R2 ;  /* 0x0000000200057202 */ /* 0x000fce0000000f00 */
.L_x_341:
[----:B-1----:R1:W2:Y:S02]  /*23ae0*/  SYNCS.PHASECHK.TRANS64.TRYWAIT P1, [R3+URZ+0x60], R5 ;  /* 0x00006005030075a7 */ /* 0x0022a400080211ff */
[----:B--2---:R-:W-:Y:S05]  /*23af0*/  @!P1 NANOSLEEP.SYNCS 0x989680 ;  /* 0x009896800000995d */ /* 0x004fea0003900000 */
[----:B------:R-:W2:Y:S02]  /*23b00*/  @!P1 SYNCS.PHASECHK.TRANS64 P1, [R3+URZ+0x60], R5 ;  /* 0x00006005030095a7 */ /* 0x000ea400080210ff */
[----:B--2---:R-:W-:Y:S05]  /*23b10*/  @!P1 BRA `(.L_x_341) ;  /* 0xfffffffc00f09947 */ /* 0x004fea000383ffff */
[----:B------:R-:W-:Y:S05]  /*23b20*/  BRA `(.L_x_342) ;  /* 0xfffffec4009c7947 */ /* 0x000fea000383ffff */
.L_x_135:
[----:B------:R-:W-:Y:S02]  /*23b30*/  MOV R4, UR13 ;  /* 0x0000000d00047c02 */ /* 0x000fe40008000f00 */
[----:B------:R-:W-:-:S07]  /*23b40*/  MOV R3, R2 ;  /* 0x0000000200037202 */ /* 0x000fce0000000f00 */
.L_x_343:
[----:B--2---:R2:W3:Y:S02]  /*23b50*/  SYNCS.PHASECHK.TRANS64.TRYWAIT P1, [R4+URZ+0xa0], R3 ;  /* 0x0000a003040075a7 */ /* 0x0044e400080211ff */
[----:B---3--:R-:W-:Y:S05]  /*23b60*/  @!P1 NANOSLEEP.SYNCS 0x989680 ;  /* 0x009896800000995d */ /* 0x008fea0003900000 */
[----:B------:R-:W3:Y:S02]  /*23b70*/  @!P1 SYNCS.PHASECHK.TRANS64 P1, [R4+URZ+0xa0], R3 ;  /* 0x0000a003040095a7 */ /* 0x000ee400080210ff */
[----:B---3--:R-:W-:Y:S05]  /*23b80*/  @!P1 BRA `(.L_x_343) ;  /* 0xfffffffc00f09947 */ /* 0x008fea000383ffff */
[----:B------:R-:W-:Y:S05]  /*23b90*/  BRA `(.L_x_344) ;  /* 0xfffffecc00307947 */ /* 0x000fea000383ffff */
.L_x_136:
[----:B------:R-:W-:Y:S02]  /*23ba0*/  MOV R6, UR13 ;  /* 0x0000000d00067c02 */ /* 0x000fe40008000f00 */
[-C--:B------:R-:W-:Y:S02]  /*23bb0*/  MOV R4, R0.reuse ;  /* 0x0000000000047202 */ /* 0x080fe40000000f00 */
[----:B------:R-:W-:-:S07]  /*23bc0*/  MOV R5, R0 ;  /* 0x0000000000057202 */ /* 0x000fce0000000f00 */
.L_x_345:
[----:B--2---:R2:W3:Y:S02]  /*23bd0*/  SYNCS.PHASECHK.TRANS64.TRYWAIT P1, [R6+URZ+0xb8], R5 ;  /* 0x0000b805060075a7 */ /* 0x0044e400080211ff */
[----:B---3--:R-:W-:Y:S05]  /*23be0*/  @!P1 NANOSLEEP.SYNCS 0x989680 ;  /* 0x009896800000995d */ /* 0x008fea0003900000 */
[----:B------:R-:W3:Y:S02]  /*23bf0*/  @!P1 SYNCS.PHASECHK.TRANS64 P1, [R6+URZ+0xb8], R5 ;  /* 0x0000b805060095a7 */ /* 0x000ee400080210ff */
[----:B---3--:R-:W-:Y:S05]  /*23c00*/  @!P1 BRA `(.L_x_345) ;  /* 0xfffffffc00f09947 */ /* 0x008fea000383ffff */
[----:B------:R-:W-:Y:S05]  /*23c10*/  BRA `(.L_x_346) ;  /* 0xfffffecc00207947 */ /* 0x000fea000383ffff */
.L_x_137:
[-C--:B------:R-:W-:Y:S02]  /*23c20*/  MOV R4, R2.reuse ;  /* 0x0000000200047202 */ /* 0x080fe40000000f00 */
[----:B------:R-:W-:-:S07]  /*23c30*/  MOV R5, R2 ;  /* 0x0000000200057202 */ /* 0x000fce0000000f00 */
.L_x_347:
[----:B--2---:R2:W3:Y:S02]  /*23c40*/  SYNCS.PHASECHK.TRANS64.TRYWAIT P1, [R3+URZ+0x40], R5 ;  /* 0x00004005030075a7 */ /* 0x0044e400080211ff */
[----:B---3--:R-:W-:Y:S05]  /*23c50*/  @!P1 NANOSLEEP.SYNCS 0x989680 ;  /* 0x009896800000995d */ /* 0x008fea0003900000 */
[----:B------:R-:W3:Y:S02]  /*23c60*/  @!P1 SYNCS.PHASECHK.TRANS64 P1, [R3+URZ+0x40], R5 ;  /* 0x00004005030095a7 */ /* 0x000ee400080210ff */
[----:B---3--:R-:W-:Y:S05]  /*23c70*/  @!P1 BRA `(.L_x_347) ;  /* 0xfffffffc00f09947 */ /* 0x008fea000383ffff */
[----:B------:R-:W-:Y:S05]  /*23c80*/  BRA `(.L_x_348) ;  /* 0xfffffecc00247947 */ /* 0x000fea000383ffff */
.L_x_138:
[----:B------:R-:W-:Y:S02]  /*23c90*/  MOV R6, UR13 ;  /* 0x0000000d00067c02 */ /* 0x000fe40008000f00 */
[-C--:B------:R-:W-:Y:S02]  /*23ca0*/  MOV R4, R0.reuse ;  /* 0x0000000000047202 */ /* 0x080fe40000000f00 */
[----:B------:R-:W-:-:S07]  /*23cb0*/  MOV R5, R0 ;  /* 0x0000000000057202 */ /* 0x000fce0000000f00 */
.L_x_349:
[----:B-1----:R1:W2:Y:S02]  /*23cc0*/  SYNCS.PHASECHK.TRANS64.TRYWAIT P1, [R6+URZ+0xc8], R5 ;  /* 0x0000c805060075a7 */ /* 0x0022a400080211ff */
[----:B--2---:R-:W-:Y:S05]  /*23cd0*/  @!P1 NANOSLEEP.SYNCS 0x989680 ;  /* 0x009896800000995d */ /* 0x004fea0003900000 */
[----:B------:R-:W2:Y:S02]  /*23ce0*/  @!P1 SYNCS.PHASECHK.TRANS64 P1, [R6+URZ+0xc8], R5 ;  /* 0x0000c805060095a7 */ /* 0x000ea400080210ff */
[----:B--2---:R-:W-:Y:S05]  /*23cf0*/  @!P1 BRA `(.L_x_349) ;  /* 0xfffffffc00f09947 */ /* 0x004fea000383ffff */
[----:B------:R-:W-:Y:S05]  /*23d00*/  BRA `(.L_x_350) ;  /* 0xfffffed000407947 */ /* 0x000fea000383ffff */
.L_x_139:
[-C--:B------:R-:W-:Y:S02]  /*23d10*/  MOV R4, R2.reuse ;  /* 0x0000000200047202 */ /* 0x080fe40000000f00 */
[----:B------:R-:W-:-:S07]  /*23d20*/  MOV R5, R2 ;  /* 0x0000000200057202 */ /* 0x000fce0000000f00 */
.L_x_351:
[----:B-1----:R1:W2:Y:S02]  /*23d30*/  SYNCS.PHASECHK.TRANS64.TRYWAIT P1, [R3+URZ+0x60], R5 ;  /* 0x00006005030075a7 */ /* 0x0022a400080211ff */
[----:B--2---:R-:W-:Y:S05]  /*23d40*/  @!P1 NANOSLEEP.SYNCS 0x989680 ;  /* 0x009896800000995d */ /* 0x004fea0003900000 */
[----:B------:R-:W2:Y:S02]  /*23d50*/  @!P1 SYNCS.PHASECHK.TRANS64 P1, [R3+URZ+0x60], R5 ;  /* 0x00006005030095a7 */ /* 0x000ea400080210ff */
[----:B--2---:R-:W-:Y:S05]  /*23d60*/  @!P1 BRA `(.L_x_351) ;  /* 0xfffffffc00f09947 */ /* 0x004fea000383ffff */
[----:B------:R-:W-:Y:S05]  /*23d70*/  BRA `(.L_x_352) ;  /* 0xfffffed000447947 */ /* 0x000fea000383ffff */
.L_x_141:
[----:B------:R-:W-:Y:S02]  /*23d80*/  MOV R4, UR13 ;  /* 0x0000000d00047c02 */ /* 0x000fe40008000f00 */
[----:B------:R-:W-:-:S07]  /*23d90*/  MOV R3, R2 ;  /* 0x0000000200037202 */ /* 0x000fce0000000f00 */
.L_x_353:
[----:B--2---:R2:W3:Y:S02]  /*23da0*/  SYNCS.PHASECHK.TRANS64.TRYWAIT P0, [R4+URZ+0xa0], R3 ;  /* 0x0000a003040075a7 */ /* 0x0044e400080011ff */
[----:B---3--:R-:W-:Y:S05]  /*23db0*/  @!P0 NANOSLEEP.SYNCS 0x989680 ;  /* 0x009896800000895d */ /* 0x008fea0003900000 */
[----:B------:R-:W3:Y:S02]  /*23dc0*/  @!P0 SYNCS.PHASECHK.TRANS64 P0, [R4+URZ+0xa0], R3 ;  /* 0x0000a003040085a7 */ /* 0x000ee400080010ff */
[----:B---3--:R-:W-:Y:S05]  /*23dd0*/  @!P0 BRA `(.L_x_353) ;  /* 0xfffffffc00f08947 */ /* 0x008fea000383ffff */
[----:B------:R-:W-:Y:S05]  /*23de0*/  BRA `(.L_x_354) ;  /* 0xfffffed400a07947 */ /* 0x000fea000383ffff */
.L_x_142:
[----:B------:R-:W-:Y:S02]  /*23df0*/  MOV R4, UR13 ;  /* 0x0000000d00047c02 */ /* 0x000fe40008000f00 */
[-C--:B------:R-:W-:Y:S02]  /*23e00*/  MOV R6, R0.reuse ;  /* 0x0000000000067202 */ /* 0x080fe40000000f00 */
[----:B------:R-:W-:-:S07]  /*23e10*/  MOV R7, R0 ;  /* 0x0000000000077202 */ /* 0x000fce0000000f00 */
.L_x_355:
[----:B--2---:R2:W3:Y:S02]  /*23e20*/  SYNCS.PHASECHK.TRANS64.TRYWAIT P0, [R4+URZ+0xb8], R7 ;  /* 0x0000b807040075a7 */ /* 0x0044e400080011ff */
[----:B---3--:R-:W-:Y:S05]  /*23e30*/  @!P0 NANOSLEEP.SYNCS 0x989680 ;  /* 0x009896800000895d */ /* 0x008fea0003900000 */
[----:B------:R-:W3:Y:S02]  /*23e40*/  @!P0 SYNCS.PHASECHK.TRANS64 P0, [R4+URZ+0xb8], R7 ;  /* 0x0000b807040085a7 */ /* 0x000ee400080010ff */
[----:B---3--:R-:W-:Y:S05]  /*23e50*/  @!P0 BRA `(.L_x_355) ;  /* 0xfffffffc00f08947 */ /* 0x008fea000383ffff */
[----:B------:R-:W-:Y:S05]  /*23e60*/  BRA `(.L_x_356) ;  /* 0xfffffed400907947 */ /* 0x000fea000383ffff */
.L_x_143:
[-C--:B------:R-:W-:Y:S02]  /*23e70*/  MOV R6, R2.reuse ;  /* 0x0000000200067202 */ /* 0x080fe40000000f00 */
[----:B------:R-:W-:-:S07]  /*23e80*/  MOV R7, R2 ;  /* 0x0000000200077202 */ /* 0x000fce0000000f00 */
.L_x_357:
[----:B--2---:R2:W3:Y:S02]  /*23e90*/  SYNCS.PHASECHK.TRANS64.TRYWAIT P0, [R3+URZ+0x40], R7 ;  /* 0x00004007030075a7 */ /* 0x0044e400080011ff */
[----:B---3--:R-:W-:Y:S05]  /*23ea0*/  @!P0 NANOSLEEP.SYNCS 0x989680 ;  /* 0x009896800000895d */ /* 0x008fea0003900000 */
[----:B------:R-:W3:Y:S02]  /*23eb0*/  @!P0 SYNCS.PHASECHK.TRANS64 P0, [R3+URZ+0x40], R7 ;  /* 0x00004007030085a7 */ /* 0x000ee400080010ff */
[----:B---3--:R-:W-:Y:S05]  /*23ec0*/  @!P0 BRA `(.L_x_357) ;  /* 0xfffffffc00f08947 */ /* 0x008fea000383ffff */
[----:B------:R-:W-:Y:S05]  /*23ed0*/  BRA `(.L_x_358) ;  /* 0xfffffed400947947 */ /* 0x000fea000383ffff */
.L_x_144:
[----:B------:R-:W-:Y:S02]  /*23ee0*/  MOV R6, UR13 ;  /* 0x0000000d00067c02 */ /* 0x000fe40008000f00 */
[-C--:B------:R-:W-:Y:S02]  /*23ef0*/  MOV R4, R0.reuse ;  /* 0x0000000000047202 */ /* 0x080fe40000000f00 */
[----:B------:R-:W-:-:S07]  /*23f00*/  MOV R5, R0 ;  /* 0x0000000000057202 */ /* 0x000fce0000000f00 */
.L_x_359:
[----:B-1----:R1:W2:Y:S02]  /*23f10*/  SYNCS.PHASECHK.TRANS64.TRYWAIT P0, [R6+URZ+0xc8], R5 ;  /* 0x0000c805060075a7 */ /* 0x0022a400080011ff */
[----:B--2---:R-:W-:Y:S05]  /*23f20*/  @!P0 NANOSLEEP.SYNCS 0x989680 ;  /* 0x009896800000895d */ /* 0x004fea0003900000 */
[----:B------:R-:W2:Y:S02]  /*23f30*/  @!P0 SYNCS.PHASECHK.TRANS64 P0, [R6+URZ+0xc8], R5 ;  /* 0x0000c805060085a7 */ /* 0x000ea400080010ff */
[----:B--2---:R-:W-:Y:S05]  /*23f40*/  @!P0 BRA `(.L_x_359) ;  /* 0xfffffffc00f08947 */ /* 0x004fea000383ffff */
[----:B------:R-:W-:Y:S05]  /*23f50*/  BRA `(.L_x_360) ;  /* 0xfffffed800b07947 */ /* 0x000fea000383ffff */
.L_x_145:
[-C--:B------:R-:W-:Y:S02]  /*23f60*/  MOV R4, R2.reuse ;  /* 0x0000000200047202 */ /* 0x080fe40000000f00 */
[----:B------:R-:W-:-:S07]  /*23f70*/  MOV R5, R2 ;  /* 0x0000000200057202 */ /* 0x000fce0000000f00 */
.L_x_361:
[----:B-1----:R1:W2:Y:S02]  /*23f80*/  SYNCS.PHASECHK.TRANS64.TRYWAIT P0, [R3+URZ+0x60], R5 ;  /* 0x00006005030075a7 */ /* 0x0022a400080011ff */
[----:B--2---:R-:W-:Y:S05]  /*23f90*/  @!P0 NANOSLEEP.SYNCS 0x989680 ;  /* 0x009896800000895d */ /* 0x004fea0003900000 */
[----:B------:R-:W2:Y:S02]  /*23fa0*/  @!P0 SYNCS.PHASECHK.TRANS64 P0, [R3+URZ+0x60], R5 ;  /* 0x00006005030085a7 */ /* 0x000ea400080010ff */
[----:B--2---:R-:W-:Y:S05]  /*23fb0*/  @!P0 BRA `(.L_x_361) ;  /* 0xfffffffc00f08947 */ /* 0x004fea000383ffff */
[----:B------:R-:W-:Y:S05]  /*23fc0*/  BRA `(.L_x_362) ;  /* 0xfffffed800b47947 */ /* 0x000fea000383ffff */
.L_x_146:
[----:B------:R-:W-:Y:S02]  /*23fd0*/  MOV R4, UR13 ;  /* 0x0000000d00047c02 */ /* 0x000fe40008000f00 */
[-C--:B------:R-:W-:Y:S02]  /*23fe0*/  MOV R2, R0.reuse ;  /* 0x0000000000027202 */ /* 0x080fe40000000f00 */
[----:B------:R-:W-:-:S07]  /*23ff0*/  MOV R3, R0 ;  /* 0x0000000000037202 */ /* 0x000fce0000000f00 */
.L_x_363:
[----:B--2---:R2:W3:Y:S02]  /*24000*/  SYNCS.PHASECHK.TRANS64.TRYWAIT P0, [R4+URZ+0x190], R3 ;  /* 0x00019003040075a7 */ /* 0x0044e400080011ff */
[----:B---3--:R-:W-:Y:S05]  /*24010*/  @!P0 NANOSLEEP.SYNCS 0x989680 ;  /* 0x009896800000895d */ /* 0x008fea0003900000 */
[----:B------:R-:W3:Y:S02]  /*24020*/  @!P0 SYNCS.PHASECHK.TRANS64 P0, [R4+URZ+0x190], R3 ;  /* 0x00019003040085a7 */ /* 0x000ee400080010ff */
[----:B---3--:R-:W-:Y:S05]  /*24030*/  @!P0 BRA `(.L_x_363) ;  /* 0xfffffffc00f08947 */ /* 0x008fea000383ffff */
[----:B------:R-:W-:Y:S05]  /*24040*/  BRA `(.L_x_364) ;  /* 0xfffffee000647947 */ /* 0x000fea000383ffff */
.L_x_149:
[----:B------:R-:W-:-:S07]  /*24050*/  MOV R3, R2 ;  /* 0x0000000200037202 */ /* 0x000fce0000000f00 */
.L_x_365:
[----:B--2---:R2:W3:Y:S02]  /*24060*/  SYNCS.PHASECHK.TRANS64.TRYWAIT P0, [R14+URZ+0x90], R3 ;  /* 0x000090030e0075a7 */ /* 0x0044e400080011ff */
[----:B---3--:R-:W-:Y:S05]  /*24070*/  @!P0 NANOSLEEP.SYNCS 0x989680 ;  /* 0x009896800000895d */ /* 0x008fea0003900000 */
[----:B------:R-:W3:Y:S02]  /*24080*/  @!P0 SYNCS.PHASECHK.TRANS64 P0, [R14+URZ+0x90], R3 ;  /* 0x000090030e0085a7 */ /* 0x000ee400080010ff */
[----:B---3--:R-:W-:Y:S05]  /*24090*/  @!P0 BRA `(.L_x_365) ;  /* 0xfffffffc00f08947 */ /* 0x008fea000383ffff */
[----:B------:R-:W-:Y:S05]  /*240a0*/  BRA `(.L_x_366) ;  /* 0xfffffee000e07947 */ /* 0x000fea000383ffff */
.L_x_150:
[----:B------:R-:W-:Y:S02]  /*240b0*/  MOV R0, UR13 ;  /* 0x0000000d00007c02 */ /* 0x000fe40008000f00 */
[----:B------:R-:W-:-:S07]  /*240c0*/  MOV R5, R4 ;  /* 0x0000000400057202 */ /* 0x000fce0000000f00 */
.L_x_367:
[----:B---3--:R3:W4:Y:S02]  /*240d0*/  SYNCS.PHASECHK.TRANS64.TRYWAIT P0, [R0+URZ+0xb8], R5 ;  /* 0x0000b805000075a7 */ /* 0x00872400080011ff */
[----:B----4-:R-:W-:Y:S05]  /*240e0*/  @!P0 NANOSLEEP.SYNCS 0x989680 ;  /* 0x009896800000895d */ /* 0x010fea0003900000 */
[----:B------:R-:W4:Y:S02]  /*240f0*/  @!P0 SYNCS.PHASECHK.TRANS64 P0, [R0+URZ+0xb8], R5 ;  /* 0x0000b805000085a7 */ /* 0x000f2400080010ff */
[----:B----4-:R-:W-:Y:S05]  /*24100*/  @!P0 BRA `(.L_x_367) ;  /* 0xfffffffc00f08947 */ /* 0x010fea000383ffff */
[----:B------:R-:W-:Y:S05]  /*24110*/  BRA `(.L_x_368) ;  /* 0xfffffee000d07947 */ /* 0x000fea000383ffff */
.L_x_151:
[----:B---3--:R-:W-:Y:S02]  /*24120*/  MOV R0, UR13 ;  /* 0x0000000d00007c02 */ /* 0x008fe40008000f00 */
[----:B--2---:R-:W-:-:S07]  /*24130*/  MOV R3, R2 ;  /* 0x0000000200037202 */ /* 0x004fce0000000f00 */
.L_x_369:
[----:B--2---:R2:W3:Y:S02]  /*24140*/  SYNCS.PHASECHK.TRANS64.TRYWAIT P0, [R0+URZ+0xc8], R3 ;  /* 0x0000c803000075a7 */ /* 0x0044e400080011ff */
[----:B---3--:R-:W-:Y:S05]  /*24150*/  @!P0 NANOSLEEP.SYNCS 0x989680 ;  /* 0x009896800000895d */ /* 0x008fea0003900000 */
[----:B------:R-:W3:Y:S02]  /*24160*/  @!P0 SYNCS.PHASECHK.TRANS64 P0, [R0+URZ+0xc8], R3 ;  /* 0x0000c803000085a7 */ /* 0x000ee400080010ff */
[----:B---3--:R-:W-:Y:S05]  /*24170*/  @!P0 BRA `(.L_x_369) ;  /* 0xfffffffc00f08947 */ /* 0x008fea000383ffff */
[----:B------:R-:W-:Y:S05]  /*24180*/  BRA `(.L_x_148) ;  /* 0xfffffee000bc7947 */ /* 0x000fea000383ffff */
.L_x_152:
[----:B------:R-:W-:-:S07]  /*24190*/  MOV R0, UR13 ;  /* 0x0000000d00007c02 */ /* 0x000fce0008000f00 */
.L_x_370:
[----:B--2---:R2:W3:Y:S02]  /*241a0*/  SYNCS.PHASECHK.TRANS64.TRYWAIT P0, [R0+URZ+0x180], RZ ;  /* 0x000180ff000075a7 */ /* 0x0044e400080011ff */
[----:B---3--:R-:W-:Y:S05]  /*241b0*/  @!P0 NANOSLEEP.SYNCS 0x989680 ;  /* 0x009896800000895d */ /* 0x008fea0003900000 */
[----:B------:R-:W3:Y:S02]  /*241c0*/  @!P0 SYNCS.PHASECHK.TRANS64 P0, [R0+URZ+0x180], RZ ;  /* 0x000180ff000085a7 */ /* 0x000ee400080010ff */
[----:B---3--:R-:W-:Y:S05]  /*241d0*/  @!P0 BRA `(.L_x_370) ;  /* 0xfffffffc00f08947 */ /* 0x008fea000383ffff */
[----:B------:R-:W-:Y:S05]  /*241e0*/  BRA `(.L_x_371) ;  /* 0xfffffee000e07947 */ /* 0x000fea000383ffff */
.L_x_157:
[-C--:B------:R-:W-:Y:S02]  /*241f0*/  MOV R4, R6.reuse ;  /* 0x0000000600047202 */ /* 0x080fe40000000f00 */
[----:B------:R-:W-:-:S07]  /*24200*/  MOV R5, R6 ;  /* 0x0000000600057202 */ /* 0x000fce0000000f00 */
.L_x_372:
[----:B-1----:R1:W2:Y:S02]  /*24210*/  SYNCS.PHASECHK.TRANS64.TRYWAIT P0, [R37+URZ+0x80], R5 ;  /* 0x00008005250075a7 */ /* 0x0022a400080011ff */
[----:B--2---:R-:W-:Y:S05]  /*24220*/  @!P0 NANOSLEEP.SYNCS 0x989680 ;  /* 0x009896800000895d */ /* 0x004fea0003900000 */
[----:B------:R-:W2:Y:S02]  /*24230*/  @!P0 SYNCS.PHASECHK.TRANS64 P0, [R37+URZ+0x80], R5 ;  /* 0x00008005250085a7 */ /* 0x000ea400080010ff */
[----:B--2---:R-:W-:Y:S05]  /*24240*/  @!P0 BRA `(.L_x_372) ;  /* 0xfffffffc00f08947 */ /* 0x004fea000383ffff */
[----:B------:R-:W-:Y:S05]  /*24250*/  BRA `(.L_x_373) ;  /* 0xfffffeec00bc7947 */ /* 0x000fea000383ffff */
.L_x_158:
[-C--:B------:R-:W-:Y:S02]  /*24260*/  MOV R38, R9.reuse ;  /* 0x0000000900267202 */ /* 0x080fe40000000f00 */
[----:B------:R-:W-:-:S07]  /*24270*/  MOV R39, R9 ;  /* 0x0000000900277202 */ /* 0x000fce0000000f00 */
.L_x_374:
[----:B-1----:R1:W2:Y:S02]  /*24280*/  SYNCS.PHASECHK.TRANS64.TRYWAIT P0, [R2+URZ+0x130], R39 ;  /* 0x00013027020075a7 */ /* 0x0022a400080011ff */
[----:B--2---:R-:W-:Y:S05]  /*24290*/  @!P0 NANOSLEEP.SYNCS 0x989680 ;  /* 0x009896800000895d */ /* 0x004fea0003900000 */
[----:B------:R-:W2:Y:S02]  /*242a0*/  @!P0 SYNCS.PHASECHK.TRANS64 P0, [R2+URZ+0x130], R39 ;  /* 0x00013027020085a7 */ /* 0x000ea400080010ff */
[----:B--2---:R-:W-:Y:S05]  /*242b0*/  @!P0 BRA `(.L_x_374) ;  /* 0xfffffffc00f08947 */ /* 0x004fea000383ffff */
[----:B------:R-:W-:Y:S05]  /*242c0*/  BRA `(.L_x_375) ;  /* 0xffffff0400607947 */ /* 0x000fea000383ffff */
.L_x_159:
[-C--:B------:R-:W-:Y:S02]  /*242d0*/  MOV R8, R3.reuse ;  /* 0x0000000300087202 */ /* 0x080fe40000000f00 */
[----:B--2---:R-:W-:-:S07]  /*242e0*/  MOV R9, R3 ;  /* 0x0000000300097202 */ /* 0x004fce0000000f00 */
.L_x_376:
[----:B-1----:R1:W2:Y:S02]  /*242f0*/  SYNCS.PHASECHK.TRANS64.TRYWAIT P1, [R88+URZ+0xa8], R9 ;  /* 0x0000a809580075a7 */ /* 0x0022a400080211ff */
[----:B--2---:R-:W-:Y:S05]  /*24300*/  @!P1 NANOSLEEP.SYNCS 0x989680 ;  /* 0x009896800000995d */ /* 0x004fea0003900000 */
[----:B------:R-:W2:Y:S02]  /*24310*/  @!P1 SYNCS.PHASECHK.TRANS64 P1, [R88+URZ+0xa8], R9 ;  /* 0x0000a809580095a7 */ /* 0x000ea400080210ff */
[----:B--2---:R-:W-:Y:S05]  /*24320*/  @!P1 BRA `(.L_x_376) ;  /* 0xfffffffc00f09947 */ /* 0x004fea000383ffff */
[----:B------:R-:W-:Y:S05]  /*24330*/  BRA `(.L_x_377) ;  /* 0xffffff08001c7947 */ /* 0x000fea000383ffff */
.L_x_161:
[-C--:B------:R-:W-:Y:S02]  /*24340*/  MOV R2, R0.reuse ;  /* 0x0000000000027202 */ /* 0x080fe40000000f00 */
[----:B------:R-:W-:-:S07]  /*24350*/  MOV R3, R0 ;  /* 0x0000000000037202 */ /* 0x000fce0000000f00 */
.L_x_378:
[----:B-1----:R1:W2:Y:S02]  /*24360*/  SYNCS.PHASECHK.TRANS64.TRYWAIT P1, [R48+URZ+0x80], R3 ;  /* 0x00008003300075a7 */ /* 0x0022a400080211ff */
[----:B--2---:R-:W-:Y:S05]  /*24370*/  @!P1 NANOSLEEP.SYNCS 0x989680 ;  /* 0x009896800000995d */ /* 0x004fea0003900000 */
[----:B------:R-:W2:Y:S02]  /*24380*/  @!P1 SYNCS.PHASECHK.TRANS64 P1, [R48+URZ+0x80], R3 ;  /* 0x00008003300095a7 */ /* 0x000ea400080210ff */
[----:B--2---:R-:W-:Y:S05]  /*24390*/  @!P1 BRA `(.L_x_378) ;  /* 0xfffffffc00f09947 */ /* 0x004fea000383ffff */
[----:B------:R-:W-:Y:S05]  /*243a0*/  BRA `(.L_x_379) ;  /* 0xffffff1000187947 */ /* 0x000fea000383ffff */
.L_x_162:
[----:B------:R-:W-:-:S07]  /*243b0*/  MOV R9, R8 ;  /* 0x0000000800097202 */ /* 0x000fce0000000f00 */
.L_x_380:
[----:B--2---:R2:W3:Y:S02]  /*243c0*/  SYNCS.PHASECHK.TRANS64.TRYWAIT P1, [R6+URZ+0x130], R9 ;  /* 0x00013009060075a7 */ /* 0x0044e400080211ff */
[----:B---3--:R-:W-:Y:S05]  /*243d0*/  @!P1 NANOSLEEP.SYNCS 0x989680 ;  /* 0x009896800000995d */ /* 0x008fea0003900000 */
[----:B------:R-:W3:Y:S02]  /*243e0*/  @!P1 SYNCS.PHASECHK.TRANS64 P1, [R6+URZ+0x130], R9 ;  /* 0x00013009060095a7 */ /* 0x000ee400080210ff */
[----:B---3--:R-:W-:Y:S05]  /*243f0*/  @!P1 BRA `(.L_x_380) ;  /* 0xfffffffc00f09947 */ /* 0x008fea000383ffff */
[----:B------:R-:W-:Y:S05]  /*24400*/  BRA `(.L_x_381) ;  /* 0xffffff2400187947 */ /* 0x000fea000383ffff */
.L_x_163:
[----:B------:R-:W-:-:S07]  /*24410*/  MOV R9, R8 ;  /* 0x0000000800097202 */ /* 0x000fce0000000f00 */
.L_x_382:
[----:B--2---:R2:W4:Y:S02]  /*24420*/  SYNCS.PHASECHK.TRANS64.TRYWAIT P2, [R88+URZ+0xa8], R9 ;  /* 0x0000a809580075a7 */ /* 0x00452400080411ff */
[----:B----4-:R-:W-:Y:S05]  /*24430*/  @!P2 NANOSLEEP.SYNCS 0x989680 ;  /* 0x009896800000a95d */ /* 0x010fea0003900000 */
[----:B------:R-:W4:Y:S02]  /*24440*/  @!P2 SYNCS.PHASECHK.TRANS64 P2, [R88+URZ+0xa8], R9 ;  /* 0x0000a8095800a5a7 */ /* 0x000f2400080410ff */
[----:B----4-:R-:W-:Y:S05]  /*24450*/  @!P2 BRA `(.L_x_382) ;  /* 0xfffffffc00f0a947 */ /* 0x010fea000383ffff */
[----:B------:R-:W-:Y:S05]  /*24460*/  BRA `(.L_x_383) ;  /* 0xffffff2400c87947 */ /* 0x000fea000383ffff */
.L_x_164:
[-C--:B------:R-:W-:Y:S02]  /*24470*/  MOV R2, R12.reuse ;  /* 0x0000000c00027202 */ /* 0x080fe40000000f00 */
[----:B------:R-:W-:-:S07]  /*24480*/  MOV R3, R12 ;  /* 0x0000000c00037202 */ /* 0x000fce0000000f00 */
.L_x_384:
[----:B-1----:R1:W2:Y:S02]  /*24490*/  SYNCS.PHASECHK.TRANS64.TRYWAIT P1, [R70+URZ+0x80], R3 ;  /* 0x00008003460075a7 */ /* 0x0022a400080211ff */
[----:B--2---:R-:W-:Y:S05]  /*244a0*/  @!P1 NANOSLEEP.SYNCS 0x989680 ;  /* 0x009896800000995d */ /* 0x004fea0003900000 */
[----:B------:R-:W2:Y:S02]  /*244b0*/  @!P1 SYNCS.PHASECHK.TRANS64 P1, [R70+URZ+0x80], R3 ;  /* 0x00008003460095a7 */ /* 0x000ea400080210ff */
[----:B--2---:R-:W-:Y:S05]  /*244c0*/  @!P1 BRA `(.L_x_384) ;  /* 0xfffffffc00f09947 */ /* 0x004fea000383ffff */
[----:B------:R-:W-:Y:S05]  /*244d0*/  BRA `(.L_x_385) ;  /* 0xffffff2c00007947 */ /* 0x000fea000383ffff */
.L_x_165:
[----:B------:R-:W-:-:S07]  /*244e0*/  MOV R7, R6 ;  /* 0x0000000600077202 */ /* 0x000fce0000000f00 */
.L_x_386:
[----:B-1----:R1:W3:Y:S02]  /*244f0*/  SYNCS.PHASECHK.TRANS64.TRYWAIT P2, [R4+URZ+0x130], R7 ;  /* 0x00013007040075a7 */ /* 0x0022e400080411ff */
[----:B---3--:R-:W-:Y:S05]  /*24500*/  @!P2 NANOSLEEP.SYNCS 0x989680 ;  /* 0x009896800000a95d */ /* 0x008fea0003900000 */
[----:B------:R-:W3:Y:S02]  /*24510*/  @!P2 SYNCS.PHASECHK.TRANS64 P2, [R4+URZ+0x130], R7 ;  /* 0x000130070400a5a7 */ /* 0x000ee400080410ff */
[----:B---3--:R-:W-:Y:S05]  /*24520*/  @!P2 BRA `(.L_x_386) ;  /* 0xfffffffc00f0a947 */ /* 0x008fea000383ffff */
[----:B------:R-:W-:Y:S05]  /*24530*/  BRA `(.L_x_387) ;  /* 0xffffff44003c7947 */ /* 0x000fea000383ffff */
.L_x_166:
[-C--:B------:R-:W-:Y:S02]  /*24540*/  MOV R2, R29.reuse ;  /* 0x0000001d00027202 */ /* 0x080fe40000000f00 */
[----:B------:R-:W-:-:S07]  /*24550*/  MOV R3, R29 ;  /* 0x0000001d00037202 */ /* 0x000fce0000000f00 */
.L_x_388:
[----:B-1----:R1:W2:Y:S02]  /*24560*/  SYNCS.PHASECHK.TRANS64.TRYWAIT P1, [R88+URZ+0xa8], R3 ;  /* 0x0000a803580075a7 */ /* 0x0022a400080211ff */
[----:B--2---:R-:W-:Y:S05]  /*24570*/  @!P1 NANOSLEEP.SYNCS 0x989680 ;  /* 0x009896800000995d */ /* 0x004fea0003900000 */
[----:B------:R-:W2:Y:S02]  /*24580*/  @!P1 SYNCS.PHASECHK.TRANS64 P1, [R88+URZ+0xa8], R3 ;  /* 0x0000a803580095a7 */ /* 0x000ea400080210ff */
[----:B--2---:R-:W-:Y:S05]  /*24590*/  @!P1 BRA `(.L_x_388) ;  /* 0xfffffffc00f09947 */ /* 0x004fea000383ffff */
[----:B------:R-:W-:Y:S05]  /*245a0*/  BRA `(.L_x_389) ;  /* 0xffffff4800787947 */ /* 0x000fea000383ffff */
.L_x_169:
[-C--:B------:R-:W-:Y:S02]  /*245b0*/  MOV R2, R0.reuse ;  /* 0x0000000000027202 */ /* 0x080fe40000000f00 */
[----:B------:R-:W-:-:S07]  /*245c0*/  MOV R3, R0 ;  /* 0x0000000000037202 */ /* 0x000fce0000000f00 */
.L_x_390:
[----:B-1----:R1:W2:Y:S02]  /*245d0*/  SYNCS.PHASECHK.TRANS64.TRYWAIT P2, [R68+URZ+0x80], R3 ;  /* 0x00008003440075a7 */ /* 0x0022a400080411ff */
[----:B--2---:R-:W-:Y:S05]  /*245e0*/  @!P2 NANOSLEEP.SYNCS 0x989680 ;  /* 0x009896800000a95d */ /* 0x004fea0003900000 */
[----:B------:R-:W2:Y:S02]  /*245f0*/  @!P2 SYNCS.PHASECHK.TRANS64 P2, [R68+URZ+0x80], R3 ;  /* 0x000080034400a5a7 */ /* 0x000ea400080410ff */
[----:B--2---:R-:W-:Y:S05]  /*24600*/  @!P2 BRA `(.L_x_390) ;  /* 0xfffffffc00f0a947 */ /* 0x004fea000383ffff */
[----:B------:R-:W-:Y:S05]  /*24610*/  BRA `(.L_x_391) ;  /* 0xffffff4c00f47947 */ /* 0x000fea000383ffff */
.L_x_170:
[-C--:B------:R-:W-:Y:S02]  /*24620*/  MOV R4, R37.reuse ;  /* 0x0000002500047202 */ /* 0x080fe40000000f00 */
[----:B------:R-:W-:-:S07]  /*24630*/  MOV R5, R37 ;  /* 0x0000002500057202 */ /* 0x000fce0000000f00 */
.L_x_392:
[----:B--2---:R2:W3:Y:S02]  /*24640*/  SYNCS.PHASECHK.TRANS64.TRYWAIT P2, [R36+URZ+0x130], R5 ;  /* 0x00013005240075a7 */ /* 0x0044e400080411ff */
[----:B---3--:R-:W-:Y:S05]  /*24650*/  @!P2 NANOSLEEP.SYNCS 0x989680 ;  /* 0x009896800000a95d */ /* 0x008fea0003900000 */
[----:B------:R-:W3:Y:S02]  /*24660*/  @!P2 SYNCS.PHASECHK.TRANS64 P2, [R36+URZ+0x130], R5 ;  /* 0x000130052400a5a7 */ /* 0x000ee400080410ff */
[----:B---3--:R-:W-:Y:S05]  /*24670*/  @!P2 BRA `(.L_x_392) ;  /* 0xfffffffc00f0a947 */ /* 0x008fea000383ffff */
[----:B------:R-:W-:Y:S05]  /*24680*/  BRA `(.L_x_393) ;  /* 0xffffff5800407947 */ /* 0x000fea000383ffff */
.L_x_171:
[----:B------:R-:W-:-:S07]  /*24690*/  MOV R2, R3 ;  /* 0x0000000300027202 */ /* 0x000fce0000000f00 */
.L_x_394:
[----:B---3--:R3:W4:Y:S02]  /*246a0*/  SYNCS.PHASECHK.TRANS64.TRYWAIT P3, [R88+URZ+0xa8], R3 ;  /* 0x0000a803580075a7 */ /* 0x00872400080611ff */
[----:B----4-:R-:W-:Y:S05]  /*246b0*/  @!P3 NANOSLEEP.SYNCS 0x989680 ;  /* 0x009896800000b95d */ /* 0x010fea0003900000 */
[----:B------:R-:W4:Y:S02]  /*246c0*/  @!P3 SYNCS.PHASECHK.TRANS64 P3, [R88+URZ+0xa8], R3 ;  /* 0x0000a8035800b5a7 */ /* 0x000f2400080610ff */
[----:B----4-:R-:W-:Y:S05]  /*246d0*/  @!P3 BRA `(.L_x_394) ;  /* 0xfffffffc00f0b947 */ /* 0x010fea000383ffff */
[----:B------:R-:W-:Y:S05]  /*246e0*/  BRA `(.L_x_395) ;  /* 0xffffff5800f07947 */ /* 0x000fea000383ffff */
.L_x_172:
[-C--:B------:R-:W-:Y:S02]  /*246f0*/  MOV R2, R0.reuse ;  /* 0x0000000000027202 */ /* 0x080fe40000000f00 */
[----:B------:R-:W-:-:S07]  /*24700*/  MOV R3, R0 ;  /* 0x0000000000037202 */ /* 0x000fce0000000f00 */
.L_x_396:
[----:B-1----:R1:W2:Y:S02]  /*24710*/  SYNCS.PHASECHK.TRANS64.TRYWAIT P2, [R68+URZ+0x80], R3 ;  /* 0x00008003440075a7 */ /* 0x0022a400080411ff */
[----:B--2---:R-:W-:Y:S05]  /*24720*/  @!P2 NANOSLEEP.SYNCS 0x989680 ;  /* 0x009896800000a95d */ /* 0x004fea0003900000 */
[----:B------:R-:W2:Y:S02]  /*24730*/  @!P2 SYNCS.PHASECHK.TRANS64 P2, [R68+URZ+0x80], R3 ;  /* 0x000080034400a5a7 */ /* 0x000ea400080410ff */
[----:B--2---:R-:W-:Y:S05]  /*24740*/  @!P2 BRA `(.L_x_396) ;  /* 0xfffffffc00f0a947 */ /* 0x004fea000383ffff */
[----:B------:R-:W-:Y:S05]  /*24750*/  BRA `(.L_x_397) ;  /* 0xffffff5c00f47947 */ /* 0x000fea000383ffff */
.L_x_173:
[-C--:B------:R-:W-:Y:S02]  /*24760*/  MOV R4, R36.reuse ;  /* 0x0000002400047202 */ /* 0x080fe40000000f00 */
[----:B------:R-:W-:-:S07]  /*24770*/  MOV R5, R36 ;  /* 0x0000002400057202 */ /* 0x000fce0000000f00 */
.L_x_398:
[----:B-1----:R1:W2:Y:S02]  /*24780*/  SYNCS.PHASECHK.TRANS64.TRYWAIT P2, [R3+URZ+0x130], R5 ;  /* 0x00013005030075a7 */ /* 0x0022a400080411ff */
[----:B--2---:R-:W-:Y:S05]  /*24790*/  @!P2 NANOSLEEP.SYNCS 0x989680 ;  /* 0x009896800000a95d */ /* 0x004fea0003900000 */
[----:B------:R-:W2:Y:S02]  /*247a0*/  @!P2 SYNCS.PHASECHK.TRANS64 P2, [R3+URZ+0x130], R5 ;  /* 0x000130050300a5a7 */ /* 0x000ea400080410ff */
[----:B--2---:R-:W-:Y:S05]  /*247b0*/  @!P2 BRA `(.L_x_398) ;  /* 0xfffffffc00f0a947 */ /* 0x004fea000383ffff */
[----:B------:R-:W-:Y:S05]  /*247c0*/  BRA `(.L_x_399) ;  /* 0xffffff6800b47947 */ /* 0x000fea000383ffff */
.L_x_174:
[-C--:B------:R-:W-:Y:S02]  /*247d0*/  MOV R2, R52.reuse ;  /* 0x0000003400027202 */ /* 0x080fe40000000f00 */
[----:B------:R-:W-:-:S07]  /*247e0*/  MOV R3, R52 ;  /* 0x0000003400037202 */ /* 0x000fce0000000f00 */
.L_x_400:
[----:B-1----:R1:W2:Y:S02]  /*247f0*/  SYNCS.PHASECHK.TRANS64.TRYWAIT P2, [R88+URZ+0xa8], R3 ;  /* 0x0000a803580075a7 */ /* 0x0022a400080411ff */
[----:B--2---:R-:W-:Y:S05]  /*24800*/  @!P2 NANOSLEEP.SYNCS 0x989680 ;  /* 0x009896800000a95d */ /* 0x004fea0003900000 */
[----:B------:R-:W2:Y:S02]  /*24810*/  @!P2 SYNCS.PHASECHK.TRANS64 P2, [R88+URZ+0xa8], R3 ;  /* 0x0000a8035800a5a7 */ /* 0x000ea400080410ff */
[----:B--2---:R-:W-:Y:S05]  /*24820*/  @!P2 BRA `(.L_x_400) ;  /* 0xfffffffc00f0a947 */ /* 0x004fea000383ffff */
[----:B------:R-:W-:Y:S05]  /*24830*/  BRA `(.L_x_401) ;  /* 0xffffff6c00e07947 */ /* 0x000fea000383ffff */
.L_x_177:
[-C--:B------:R-:W-:Y:S02]  /*24840*/  MOV R2, R0.reuse ;  /* 0x0000000000027202 */ /* 0x080fe40000000f00 */
[----:B------:R-:W-:-:S07]  /*24850*/  MOV R3, R0 ;  /* 0x0000000000037202 */ /* 0x000fce0000000f00 */
.L_x_402:
[----:B-1----:R1:W2:Y:S02]  /*24860*/  SYNCS.PHASECHK.TRANS64.TRYWAIT P0, [R44+URZ+0x80], R3 ;  /* 0x000080032c0075a7 */ /* 0x0022a400080011ff */
[----:B--2---:R-:W-:Y:S05]  /*24870*/  @!P0 NANOSLEEP.SYNCS 0x989680 ;  /* 0x009896800000895d */ /* 0x004fea0003900000 */
[----:B------:R-:W2:Y:S02]  /*24880*/  @!P0 SYNCS.PHASECHK.TRANS64 P0, [R44+URZ+0x80], R3 ;  /* 0x000080032c0085a7 */ /* 0x000ea400080010ff */
[----:B--2---:R-:W-:Y:S05]  /*24890*/  @!P0 BRA `(.L_x_402) ;  /* 0xfffffffc00f08947 */ /* 0x004fea000383ffff */
[----:B------:R-:W-:Y:S05]  /*248a0*/  BRA `(.L_x_403) ;  /* 0xffffff74006c7947 */ /* 0x000fea000383ffff */
.L_x_178:
[-C--:B------:R-:W-:Y:S02]  /*248b0*/  MOV R54, R7.reuse ;  /* 0x0000000700367202 */ /* 0x080fe40000000f00 */
[----:B------:R-:W-:-:S07]  /*248c0*/  MOV R55, R7 ;  /* 0x0000000700377202 */ /* 0x000fce0000000f00 */
.L_x_404:
[----:B-1----:R1:W2:Y:S02]  /*248d0*/  SYNCS.PHASECHK.TRANS64.TRYWAIT P1, [R6+URZ+0x130], R55 ;  /* 0x00013037060075a7 */ /* 0x0022a400080211ff */
[----:B--2---:R-:W-:Y:S05]  /*248e0*/  @!P1 NANOSLEEP.SYNCS 0x989680 ;  /* 0x009896800000995d */ /* 0x004fea0003900000 */
[----:B------:R-:W2:Y:S02]  /*248f0*/  @!P1 SYNCS.PHASECHK.TRANS64 P1, [R6+URZ+0x130], R55 ;  /* 0x00013037060095a7 */ /* 0x000ea400080210ff */
[----:B--2---:R-:W-:Y:S05]  /*24900*/  @!P1 BRA `(.L_x_404) ;  /* 0xfffffffc00f09947 */ /* 0x004fea000383ffff */
[----:B------:R-:W-:Y:S05]  /*24910*/  BRA `(.L_x_405) ;  /* 0xffffff8800cc7947 */ /* 0x000fea000383ffff */
.L_x_179:
[-C--:B------:R-:W-:Y:S02]  /*24920*/  MOV R6, R29.reuse ;  /* 0x0000001d00067202 */ /* 0x080fe40000000f00 */
[----:B------:R-:W-:-:S07]  /*24930*/  MOV R7, R29 ;  /* 0x0000001d00077202 */ /* 0x000fce0000000f00 */
.L_x_406:
[----:B---3--:R3:W4:Y:S02]  /*24940*/  SYNCS.PHASECHK.TRANS64.TRYWAIT P0, [R88+URZ+0xa8], R7 ;  /* 0x0000a807580075a7 */ /* 0x00872400080011ff */
[----:B----4-:R-:W-:Y:S05]  /*24950*/  @!P0 NANOSLEEP.SYNCS 0x989680 ;  /* 0x009896800000895d */ /* 0x010fea0003900000 */
[----:B------:R-:W4:Y:S02]  /*24960*/  @!P0 SYNCS.PHASECHK.TRANS64 P0, [R88+URZ+0xa8], R7 ;  /* 0x0000a807580085a7 */ /* 0x000f2400080010ff */
[----:B----4-:R-:W-:Y:S05]  /*24970*/  @!P0 BRA `(.L_x_406) ;  /* 0xfffffffc00f08947 */ /* 0x010fea000383ffff */
[----:B------:R-:W-:Y:S05]  /*24980*/  BRA `(.L_x_407) ;  /* 0xffffff8c00d07947 */ /* 0x000fea000383ffff */
.L_x_180:
[-C--:B------:R-:W-:Y:S02]  /*24990*/  MOV R2, R0.reuse ;  /* 0x0000000000027202 */ /* 0x080fe40000000f00 */
[----:B------:R-:W-:-:S07]  /*249a0*/  MOV R3, R0 ;  /* 0x0000000000037202 */ /* 0x000fce0000000f00 */
.L_x_408:
[----:B-1----:R1:W2:Y:S02]  /*249b0*/  SYNCS.PHASECHK.TRANS64.TRYWAIT P0, [R9+URZ+0x190], R3 ;  /* 0x00019003090075a7 */ /* 0x0022a400080011ff */
[----:B--2---:R-:W-:Y:S05]  /*249c0*/  @!P0 NANOSLEEP.SYNCS 0x989680 ;  /* 0x009896800000895d */ /* 0x004fea0003900000 */
[----:B------:R-:W2:Y:S02]  /*249d0*/  @!P0 SYNCS.PHASECHK.TRANS64 P0, [R9+URZ+0x190], R3 ;  /* 0x00019003090085a7 */ /* 0x000ea400080010ff */
[----:B--2---:R-:W-:Y:S05]  /*249e0*/  @!P0 BRA `(.L_x_408) ;  /* 0xfffffffc00f08947 */ /* 0x004fea000383ffff */
[----:B------:R-:W-:Y:S05]  /*249f0*/  BRA `(.L_x_409) ;  /* 0xffffff9000e87947 */ /* 0x000fea000383ffff */
.L_x_182:
[----:B------:R-:W-:-:S07]  /*24a00*/  MOV R5, R4 ;  /* 0x0000000400057202 */ /* 0x000fce0000000f00 */
.L_x_410:
[----:B-1----:R1:W2:Y:S02]  /*24a10*/  SYNCS.PHASECHK.TRANS64.TRYWAIT P0, [R9+URZ+0xa8], R5 ;  /* 0x0000a805090075a7 */ /* 0x0022a400080011ff */
[----:B--2---:R-:W-:Y:S05]  /*24a20*/  @!P0 NANOSLEEP.SYNCS 0x989680 ;  /* 0x009896800000895d */ /* 0x004fea0003900000 */
[----:B------:R-:W2:Y:S02]  /*24a30*/  @!P0 SYNCS.PHASECHK.TRANS64 P0, [R9+URZ+0xa8], R5 ;  /* 0x0000a805090085a7 */ /* 0x000ea400080010ff */
[----:B--2---:R-:W-:Y:S05]  /*24a40*/  @!P0 BRA `(.L_x_410) ;  /* 0xfffffffc00f08947 */ /* 0x004fea000383ffff */
[----:B------:R-:W-:Y:S05]  /*24a50*/  BRA `(.L_x_411) ;  /* 0xffffff9400707947 */ /* 0x000fea000383ffff */
.L_x_183:
[----:B------:R-:W-:-:S07]  /*24a60*/  MOV R3, R2 ;  /* 0x0000000200037202 */ /* 0x000fce0000000f00 */
.L_x_412:
[----:B--2---:R2:W3:Y:S02]  /*24a70*/  SYNCS.PHASECHK.TRANS64.TRYWAIT P0, [R0+URZ+0x130], R3 ;  /* 0x00013003000075a7 */ /* 0x0044e400080011ff */
[----:B---3--:R-:W-:Y:S05]  /*24a80*/  @!P0 NANOSLEEP.SYNCS 0x989680 ;  /* 0x009896800000895d */ /* 0x008fea0003900000 */
[----:B------:R-:W3:Y:S02]  /*24a90*/  @!P0 SYNCS.PHASECHK.TRANS64 P0, [R0+URZ+0x130], R3 ;  /* 0x00013003000085a7 */ /* 0x000ee400080010ff */
[----:B---3--:R-:W-:Y:S05]  /*24aa0*/  @!P0 BRA `(.L_x_412) ;  /* 0xfffffffc00f08947 */ /* 0x008fea000383ffff */
[----:B------:R-:W-:Y:S05]  /*24ab0*/  BRA `(.L_x_413) ;  /* 0xffffff9400607947 */ /* 0x000fea000383ffff */
.L_x_190:
[-C--:B------:R-:W-:Y:S02]  /*24ac0*/  MOV R4, R7.reuse ;  /* 0x0000000700047202 */ /* 0x080fe40000000f00 */
[----:B------:R-:W-:-:S07]  /*24ad0*/  MOV R5, R7 ;  /* 0x0000000700057202 */ /* 0x000fce0000000f00 */
.L_x_414:
[----:B-1----:R1:W2:Y:S02]  /*24ae0*/  SYNCS.PHASECHK.TRANS64.TRYWAIT P0, [R6+URZ+0x120], R5 ;  /* 0x00012005060075a7 */ /* 0x0022a400080011ff */
[----:B--2---:R-:W-:Y:S05]  /*24af0*/  @!P0 NANOSLEEP.SYNCS 0x989680 ;  /* 0x009896800000895d */ /* 0x004fea0003900000 */
[----:B------:R-:W2:Y:S02]  /*24b00*/  @!P0 SYNCS.PHASECHK.TRANS64 P0, [R6+URZ+0x120], R5 ;  /* 0x00012005060085a7 */ /* 0x000ea400080010ff */
[----:B--2---:R-:W-:Y:S05]  /*24b10*/  @!P0 BRA `(.L_x_414) ;  /* 0xfffffffc00f08947 */ /* 0x004fea000383ffff */
[----:B------:R-:W-:Y:S05]  /*24b20*/  BRA `(.L_x_415) ;  /* 0xffffff9c00487947 */ /* 0x000fea000383ffff */
.L_x_192:
[----:B-1----:R-:W-:-:S07]  /*24b30*/  MOV R5, R4 ;  /* 0x0000000400057202 */ /* 0x002fce0000000f00 */
.L_x_416:
[----:B-1----:R1:W3:Y:S02]  /*24b40*/  SYNCS.PHASECHK.TRANS64.TRYWAIT P0, [R0+URZ+0x120], R5 ;  /* 0x00012005000075a7 */ /* 0x0022e400080011ff */
[----:B---3--:R-:W-:Y:S05]  /*24b50*/  @!P0 NANOSLEEP.SYNCS 0x989680 ;  /* 0x009896800000895d */ /* 0x008fea0003900000 */
[----:B------:R-:W3:Y:S02]  /*24b60*/  @!P0 SYNCS.PHASECHK.TRANS64 P0, [R0+URZ+0x120], R5 ;  /* 0x00012005000085a7 */ /* 0x000ee400080010ff */
[----:B---3--:R-:W-:Y:S05]  /*24b70*/  @!P0 BRA `(.L_x_416) ;  /* 0xfffffffc00f08947 */ /* 0x008fea000383ffff */
[----:B------:R-:W-:Y:S05]  /*24b80*/  BRA `(.L_x_417) ;  /* 0xffffff9c00847947 */ /* 0x000fea000383ffff */
.L_x_193:
[----:B------:R-:W-:-:S07]  /*24b90*/  MOV R2, R3 ;  /* 0x0000000300027202 */ /* 0x000fce0000000f00 */
.L_x_418:
[----:B-1----:R1:W3:Y:S02]  /*24ba0*/  SYNCS.PHASECHK.TRANS64.TRYWAIT P1, [R72+URZ+0xb0], R3 ;  /* 0x0000b003480075a7 */ /* 0x0022e400080211ff */
[----:B---3--:R-:W-:Y:S05]  /*24bb0*/  @!P1 NANOSLEEP.SYNCS 0x989680 ;  /* 0x009896800000995d */ /* 0x008fea0003900000 */
[----:B------:R-:W3:Y:S02]  /*24bc0*/  @!P1 SYNCS.PHASECHK.TRANS64 P1, [R72+URZ+0xb0], R3 ;  /* 0x0000b003480095a7 */ /* 0x000ee400080210ff */
[----:B---3--:R-:W-:Y:S05]  /*24bd0*/  @!P1 BRA `(.L_x_418) ;  /* 0xfffffffc00f09947 */ /* 0x008fea000383ffff */
[----:B------:R-:W-:Y:S05]  /*24be0*/  BRA `(.L_x_419) ;  /* 0xffffff9c008c7947 */ /* 0x000fea000383ffff */
.L_x_195:
[-C--:B------:R-:W-:Y:S02]  /*24bf0*/  MOV R2, R69.reuse ;  /* 0x0000004500027202 */ /* 0x080fe40000000f00 */
[----:B-1----:R-:W-:-:S07]  /*24c00*/  MOV R3, R69 ;  /* 0x0000004500037202 */ /* 0x002fce0000000f00 */
.L_x_420:
[----:B-1----:R1:W4:Y:S02]  /*24c10*/  SYNCS.PHASECHK.TRANS64.TRYWAIT P3, [R72+URZ+0xc0], R3 ;  /* 0x0000c003480075a7 */ /* 0x00232400080611ff */
[----:B----4-:R-:W-:Y:S05]  /*24c20*/  @!P3 NANOSLEEP.SYNCS 0x989680 ;  /* 0x009896800000b95d */ /* 0x010fea0003900000 */
[----:B------:R-:W4:Y:S02]  /*24c30*/  @!P3 SYNCS.PHASECHK.TRANS64 P3, [R72+URZ+0xc0], R3 ;  /* 0x0000c0034800b5a7 */ /* 0x000f2400080610ff */
[----:B----4-:R-:W-:Y:S05]  /*24c40*/  @!P3 BRA `(.L_x_420) ;  /* 0xfffffffc00f0b947 */ /* 0x010fea000383ffff */
[----:B------:R-:W-:Y:S05]  /*24c50*/  BRA `(.L_x_421) ;  /* 0xffffffa000f07947 */ /* 0x000fea000383ffff */
.L_x_200:
[-C--:B------:R-:W-:Y:S02]  /*24c60*/  MOV R2, R13.reuse ;  /* 0x0000000d00027202 */ /* 0x080fe40000000f00 */
[----:B------:R-:W-:-:S07]  /*24c70*/  MOV R3, R13 ;  /* 0x0000000d00037202 */ /* 0x000fce0000000f00 */
.L_x_422:
[----:B-1----:R1:W2:Y:S02]  /*24c80*/  SYNCS.PHASECHK.TRANS64.TRYWAIT P0, [R152+URZ+0xb0], R3 ;  /* 0x0000b003980075a7 */ /* 0x0022a400080011ff */
[----:B--2---:R-:W-:Y:S05]  /*24c90*/  @!P0 NANOSLEEP.SYNCS 0x989680 ;  /* 0x009896800000895d */ /* 0x004fea0003900000 */
[----:B------:R-:W2:Y:S02]  /*24ca0*/  @!P0 SYNCS.PHASECHK.TRANS64 P0, [R152+URZ+0xb0], R3 ;  /* 0x0000b003980085a7 */ /* 0x000ea400080010ff */
[----:B--2---:R-:W-:Y:S05]  /*24cb0*/  @!P0 BRA `(.L_x_422) ;  /* 0xfffffffc00f08947 */ /* 0x004fea000383ffff */
[----:B------:R-:W-:Y:S05]  /*24cc0*/  BRA `(.L_x_423) ;  /* 0xffffffac00507947 */ /* 0x000fea000383ffff */
.L_x_202:
[-C--:B-1----:R-:W-:Y:S02]  /*24cd0*/  MOV R4, R0.reuse ;  /* 0x0000000000047202 */ /* 0x082fe40000000f00 */
[----:B------:R-:W-:-:S07]  /*24ce0*/  MOV R5, R0 ;  /* 0x0000000000057202 */ /* 0x000fce0000000f00 */
.L_x_424:
[----:B-1----:R1:W2:Y:S02]  /*24cf0*/  SYNCS.PHASECHK.TRANS64.TRYWAIT P0, [R152+URZ+0xc0], R5 ;  /* 0x0000c005980075a7 */ /* 0x0022a400080011ff */
[----:B--2---:R-:W-:Y:S05]  /*24d00*/  @!P0 NANOSLEEP.SYNCS 0x989680 ;  /* 0x009896800000895d */ /* 0x004fea0003900000 */
[----:B------:R-:W2:Y:S02]  /*24d10*/  @!P0 SYNCS.PHASECHK.TRANS64 P0, [R152+URZ+0xc0], R5 ;  /* 0x0000c005980085a7 */ /* 0x000ea400080010ff */
[----:B--2---:R-:W-:Y:S05]  /*24d20*/  @!P0 BRA `(.L_x_424) ;  /* 0xfffffffc00f08947 */ /* 0x004fea000383ffff */
[----:B------:R-:W-:Y:S05]  /*24d30*/  BRA `(.L_x_425) ;  /* 0xffffffbc00987947 */ /* 0x000fea000383ffff */
.L_x_204:
[-C--:B------:R-:W-:Y:S02]  /*24d40*/  MOV R2, R0.reuse ;  /* 0x0000000000027202 */ /* 0x080fe40000000f00 */
[----:B------:R-:W-:-:S07]  /*24d50*/  MOV R3, R0 ;  /* 0x0000000000037202 */ /* 0x000fce0000000f00 */
.L_x_426:
[----:B--2---:R2:W3:Y:S02]  /*24d60*/  SYNCS.PHASECHK.TRANS64.TRYWAIT P0, [R152+URZ+0x190], R3 ;  /* 0x00019003980075a7 */ /* 0x0044e400080011ff */
[----:B---3--:R-:W-:Y:S05]  /*24d70*/  @!P0 NANOSLEEP.SYNCS 0x989680 ;  /* 0x009896800000895d */ /* 0x008fea0003900000 */
[----:B------:R-:W3:Y:S02]  /*24d80*/  @!P0 SYNCS.PHASECHK.TRANS64 P0, [R152+URZ+0x190], R3 ;  /* 0x00019003980085a7 */ /* 0x000ee400080010ff */
[----:B---3--:R-:W-:Y:S05]  /*24d90*/  @!P0 BRA `(.L_x_426) ;  /* 0xfffffffc00f08947 */ /* 0x008fea000383ffff */
[----:B------:R-:W-:Y:S05]  /*24da0*/  BRA `(.L_x_427) ;  /* 0xffffffcc008c7947 */ /* 0x000fea000383ffff */
        .weak           $__internal_0_$__cuda_sm10x_tcgen05_guardrail_trap_col_being_dealloced_not_returned_by_alloc
        .type           $__internal_0_$__cuda_sm10x_tcgen05_guardrail_trap_col_being_dealloced_not_returned_by_alloc,@function
        .size           $__internal_0_$__cuda_sm10x_tcgen05_guardrail_trap_col_being_dealloced_not_returned_by_alloc,($__internal_1_$__cuda_sm10x_tcgen05_guardrail_trap_phase_invalid_during_alloc - $__internal_0_$__cuda_sm10x_tcgen05_guardrail_trap_col_being_dealloced_not_returned_by_alloc)
$__internal_0_$__cuda_sm10x_tcgen05_guardrail_trap_col_being_dealloced_not_returned_by_alloc:
[----:B------:R-:W-:Y:S05]  /*24db0*/  BPT.TRAP 0x1 ;  /* 0x000000040000795c */ /* 0x000fea0000300000 */
[----:B------:R-:W-:-:S04]  /*24dc0*/  HFMA2 R3, -RZ, RZ, 0, 0 ;  /* 0x00000000ff037431 */ /* 0x000fc800000001ff */
[----:B------:R-:W-:Y:S05]  /*24dd0*/  RET.REL.NODEC R2 `(kernel_cutlass_kernel_flash_attncuteflash_fwd_mla_sm100FlashAttentionMLAForwardSm100_object_at__tensor0000o64811101213_tensor0000o256811101213_tensor0000o256811101213_tensor000o6411110012_0) ;  /* 0xfffffdb002887950 */ /* 0x000fea0003c3ffff */
        .weak           $__internal_1_$__cuda_sm10x_tcgen05_guardrail_trap_phase_invalid_during_alloc
        .type           $__internal_1_$__cuda_sm10x_tcgen05_guardrail_trap_phase_invalid_during_alloc,@function
        .size           $__internal_1_$__cuda_sm10x_tcgen05_guardrail_trap_phase_invalid_during_alloc,($__internal_2_$__cuda_sm10x_tcgen05_guardrail_trap_unallocated_columns_being_dealloced - $__internal_1_$__cuda_sm10x_tcgen05_guardrail_trap_phase_invalid_during_alloc)
$__internal_1_$__cuda_sm10x_tcgen05_guardrail_trap_phase_invalid_during_alloc:
[----:B------:R-:W-:Y:S05]  /*24de0*/  BPT.TRAP 0x1 ;  /* 0x000000040000795c */ /* 0x000fea0000300000 */
[----:B------:R-:W-:-:S04]  /*24df0*/  MOV R3, 0x0 ;  /* 0x0000000000037802 */ /* 0x000fc80000000f00 */
[----:B------:R-:W-:Y:S05]  /*24e00*/  RET.REL.NODEC R2 `(kernel_cutlass_kernel_flash_attncuteflash_fwd_mla_sm100FlashAttentionMLAForwardSm100_object_at__tensor0000o64811101213_tensor0000o256811101213_tensor0000o256811101213_tensor000o6411110012_0) ;  /* 0xfffffdb0027c7950 */ /* 0x000fea0003c3ffff */
        .weak           $__internal_2_$__cuda_sm10x_tcgen05_guardrail_trap_unallocated_columns_being_dealloced
        .type           $__internal_2_$__cuda_sm10x_tcgen05_guardrail_trap_unallocated_columns_being_dealloced,@function
        .size           $__internal_2_$__cuda_sm10x_tcgen05_guardrail_trap_unallocated_columns_being_dealloced,(.L_x_431 - $__internal_2_$__cuda_sm10x_tcgen05_guardrail_trap_unallocated_columns_being_dealloced)
$__internal_2_$__cuda_sm10x_tcgen05_guardrail_trap_unallocated_columns_being_dealloced:
[----:B------:R-:W-:Y:S05]  /*24e10*/  BPT.TRAP 0x1 ;  /* 0x000000040000795c */ /* 0x000fea0000300000 */
[----:B------:R-:W-:-:S04]  /*24e20*/  HFMA2 R3, -RZ, RZ, 0, 0 ;  /* 0x00000000ff037431 */ /* 0x000fc800000001ff */
[----:B------:R-:W-:Y:S05]  /*24e30*/  RET.REL.NODEC R2 `(kernel_cutlass_kernel_flash_attncuteflash_fwd_mla_sm100FlashAttentionMLAForwardSm100_object_at__tensor0000o64811101213_tensor0000o256811101213_tensor0000o256811101213_tensor000o6411110012_0) ;  /* 0xfffffdb002707950 */ /* 0x000fea0003c3ffff */
.L_x_428:
[----:B------:R-:W-:-:S00]  /*24e40*/  BRA `(.L_x_428) ;  /* 0xfffffffc00fc7947 */ /* 0x000fc0000383ffff */
[----:B------:R-:W-:-:S00]  /*24e50*/  NOP ;  /* 0x0000000000007918 */ /* 0x000fc00000000000 */
        /* <DEDUP_REMOVED lines=10> */
.L_x_431:


//--------------------- .nv.shared.kernel_cutlass_kernel_flash_attncuteflash_fwd_mla_sm100FlashAttentionMLAForwardSm100_object_at__tensor0000o64811101213_tensor0000o256811101213_tensor0000o256811101213_tensor000o6411110012_0 --------------------------
	.section	.nv.shared.kernel_cutlass_kernel_flash_attncuteflash_fwd_mla_sm100FlashAttentionMLAForwardSm100_object_at__tensor0000o64811101213_tensor0000o256811101213_tensor0000o256811101213_tensor000o6411110012_0,"aw",@nobits
	.sectionflags	@""
	.align	1024
	.zero		1024


//--------------------- .nv.shared.reserved.0     --------------------------
	.section	.nv.shared.reserved.0,"aw",@nobits
	.align	8
	.weak		__nv_reservedSMEM_offset_0_alias
	.size		__nv_reservedSMEM_offset_0_alias, 0, 64
	.other		__nv_reservedSMEM_offset_0_alias,@"STO_CUDA_RESERVED_SHARED STV_DEFAULT"
__nv_reservedSMEM_offset_0_alias:
	.zero		0
.nv.shared.reserved.0:
	.zero		64
	.weak		__nv_reservedSMEM_allocation_phase
	.type		__nv_reservedSMEM_allocation_phase,@object
	.size		__nv_reservedSMEM_allocation_phase,(.L_0 - __nv_reservedSMEM_allocation_phase)
__nv_reservedSMEM_allocation_phase:
	.zero		1
.L_0:
	.zero		7
	.weak		__nv_reservedSMEM_devtool_atexit_pc
	.type		__nv_reservedSMEM_devtool_atexit_pc,@object
	.size		__nv_reservedSMEM_devtool_atexit_pc,(__nv_reservedSMEM_allocation_mask - __nv_reservedSMEM_devtool_atexit_pc)
__nv_reservedSMEM_devtool_atexit_pc:
	.zero		8
	.weak		__nv_reservedSMEM_allocation_mask
	.type		__nv_reservedSMEM_allocation_mask,@object
	.size		__nv_reservedSMEM_allocation_mask,(.L_2 - __nv_reservedSMEM_allocation_mask)
__nv_reservedSMEM_allocation_mask:
	.zero		4
.L_2:
	.zero		4
	.weak		__nv_reservedSMEM_tmem_allocation_pipeline_mbarrier
	.type		__nv_reservedSMEM_tmem_allocation_pipeline_mbarrier,@object
	.size		__nv_reservedSMEM_tmem_allocation_pipeline_mbarrier,(__nv_reservedSMEM_tmem_allocation_pipeline_mbarrier_parity - __nv_reservedSMEM_tmem_allocation_pipeline_mbarrier)
__nv_reservedSMEM_tmem_allocation_pipeline_mbarrier:
	.zero		8
	.weak		__nv_reservedSMEM_tmem_allocation_pipeline_mbarrier_parity
	.type		__nv_reservedSMEM_tmem_allocation_pipeline_mbarrier_parity,@object
	.size		__nv_reservedSMEM_tmem_allocation_pipeline_mbarrier_parity,(.L_4 - __nv_reservedSMEM_tmem_allocation_pipeline_mbarrier_parity)
__nv_reservedSMEM_tmem_allocation_pipeline_mbarrier_parity:
	.zero		4
.L_4:


//--------------------- .nv.constant0.kernel_cutlass_kernel_flash_attncuteflash_fwd_mla_sm100FlashAttentionMLAForwardSm100_object_at__tensor0000o64811101213_tensor0000o256811101213_tensor0000o256811101213_tensor000o6411110012_0 --------------------------
	.section	.nv.constant0.kernel_cutlass_kernel_flash_attncuteflash_fwd_mla_sm100FlashAttentionMLAForwardSm100_object_at__tensor0000o64811101213_tensor0000o256811101213_tensor0000o256811101213_tensor000o6411110012_0,"a",@progbits
	.sectionflags	@""
	.align	4
.nv.constant0.kernel_cutlass_kernel_flash_attncuteflash_fwd_mla_sm100FlashAttentionMLAForwardSm100_object_at__tensor0000o64811101213_tensor0000o256811101213_tensor0000o256811101213_tensor000o6411110012_0:
	.zero		2276


//--------------------- SYMBOLS --------------------------

	.type		.nv.reservedSmem.offset0,@object
	.size		.nv.reservedSmem.offset0,0x4
	.type		.nv.reservedSmem.cap,@object
	.size		.nv.reservedSmem.cap,0x4
